	.target	sm_90a

	.elftype	@"ET_EXEC"


//--------------------- .note.nv.tkinfo           --------------------------
	.section	.note.nv.tkinfo,"",@"SHT_NOTE"
	.sectionflags	@"SHF_NOTE_NV_TKINFO"
	.tkinfo
        /*0018*/ 	.word	0x00000002
        /*0030*/ 	.string	""
        /*0030*/ 	.string	"ptxas"
        /*0030*/ 	.string	"Cuda compilation tools, release 13.0, V13.0.88"
        /*0030*/ 	.string	"Build cuda_13.0.r13.0/compiler.36424714_0"
        /*0030*/ 	.string	"-v  -suppress-debug-info  -lineinfo  -arch sm_90a "



//--------------------- .note.nv.cuinfo           --------------------------
	.section	.note.nv.cuinfo,"",@"SHT_NOTE"
	.sectionflags	@"SHF_NOTE_NV_CUINFO"
        /*0018*/ 	.short	0x0002
        /*001a*/ 	.short	0x005a
        /*001c*/ 	.short	0x0082
	.zero		2


//--------------------- .nv.info                  --------------------------
	.section	.nv.info,"",@"SHT_CUDA_INFO"
	.align	4


	//----- nvinfo : EIATTR_REGCOUNT
	.align		4
        /*0000*/ 	.byte	0x04, 0x2f
        /*0002*/ 	.short	(.L_1 - .L_0)
	.align		4
.L_0:
        /*0004*/ 	.word	index@(matmul_kernel)
        /*0008*/ 	.word	0x00000020


	//----- nvinfo : EIATTR_FRAME_SIZE
	.align		4
.L_1:
        /*000c*/ 	.byte	0x04, 0x11
        /*000e*/ 	.short	(.L_3 - .L_2)
	.align		4
.L_2:
        /*0010*/ 	.word	index@(matmul_kernel)
        /*0014*/ 	.word	0x00001458


	//----- nvinfo : EIATTR_MIN_STACK_SIZE
	.align		4
.L_3:
        /*0018*/ 	.byte	0x04, 0x12
        /*001a*/ 	.short	(.L_5 - .L_4)
	.align		4
.L_4:
        /*001c*/ 	.word	index@(matmul_kernel)
        /*0020*/ 	.word	0x00001458
.L_5:


//--------------------- .nv.compat                --------------------------
	.section	.nv.compat,"",@"SHT_CUDA_COMPAT_INFO"
	.align	4
        /*0000*/ 	.byte	0x02, 0x09, 0x01, 0x00, 0x02, 0x02, 0x02, 0x00, 0x02, 0x05, 0x05, 0x00, 0x03, 0x07, 0x01, 0x01
        /*0010*/ 	.byte	0x02, 0x03, 0x00, 0x00, 0x02, 0x06, 0x01, 0x00, 0x04, 0x0b, 0x08, 0x00, 0x00, 0x00, 0x00, 0x00
        /*0020*/ 	.byte	0x00, 0x00, 0x00, 0x00


//--------------------- .nv.info.matmul_kernel    --------------------------
	.section	.nv.info.matmul_kernel,"",@"SHT_CUDA_INFO"
	.sectionflags	@""
	.align	4


	//----- nvinfo : EIATTR_CUDA_API_VERSION
	.align		4
        /*0000*/ 	.byte	0x04, 0x37
        /*0002*/ 	.short	(.L_7 - .L_6)
.L_6:
        /*0004*/ 	.word	0x00000082


	//----- nvinfo : EIATTR_KPARAM_INFO
	.align		4
.L_7:
        /*0008*/ 	.byte	0x04, 0x17
        /*000a*/ 	.short	(.L_9 - .L_8)
.L_8:
        /*000c*/ 	.word	0x00000000
        /*0010*/ 	.short	0x000d
        /*0012*/ 	.short	0x0048
        /*0014*/ 	.byte	0x00, 0xf4, 0x21, 0x00


	//----- nvinfo : EIATTR_KPARAM_INFO
	.align		4
.L_9:
        /*0018*/ 	.byte	0x04, 0x17
        /*001a*/ 	.short	(.L_11 - .L_10)
.L_10:
        /*001c*/ 	.word	0x00000000
        /*0020*/ 	.short	0x000c
        /*0022*/ 	.short	0x0040
        /*0024*/ 	.byte	0x00, 0xf4, 0x21, 0x00


	//----- nvinfo : EIATTR_KPARAM_INFO
	.align		4
.L_11:
        /*0028*/ 	.byte	0x04, 0x17
        /*002a*/ 	.short	(.L_13 - .L_12)
.L_12:
        /*002c*/ 	.word	0x00000000
        /*0030*/ 	.short	0x000b
        /*0032*/ 	.short	0x0038
        /*0034*/ 	.byte	0x00, 0xf0, 0x11, 0x00


	//----- nvinfo : EIATTR_KPARAM_INFO
	.align		4
.L_13:
        /*0038*/ 	.byte	0x04, 0x17
        /*003a*/ 	.short	(.L_15 - .L_14)
.L_14:
        /*003c*/ 	.word	0x00000000
        /*0040*/ 	.short	0x000a
        /*0042*/ 	.short	0x0034
        /*0044*/ 	.byte	0x00, 0xf0, 0x11, 0x00


	//----- nvinfo : EIATTR_KPARAM_INFO
	.align		4
.L_15:
        /*0048*/ 	.byte	0x04, 0x17
        /*004a*/ 	.short	(.L_17 - .L_16)
.L_16:
        /*004c*/ 	.word	0x00000000
        /*0050*/ 	.short	0x0009
        /*0052*/ 	.short	0x0030
        /*0054*/ 	.byte	0x00, 0xf0, 0x11, 0x00


	//----- nvinfo : EIATTR_KPARAM_INFO
	.align		4
.L_17:
        /*0058*/ 	.byte	0x04, 0x17
        /*005a*/ 	.short	(.L_19 - .L_18)
.L_18:
        /*005c*/ 	.word	0x00000000
        /*0060*/ 	.short	0x0008
        /*0062*/ 	.short	0x002c
        /*0064*/ 	.byte	0x00, 0xf0, 0x11, 0x00


	//----- nvinfo : EIATTR_KPARAM_INFO
	.align		4
.L_19:
        /*0068*/ 	.byte	0x04, 0x17
        /*006a*/ 	.short	(.L_21 - .L_20)
.L_20:
        /*006c*/ 	.word	0x00000000
        /*0070*/ 	.short	0x0007
        /*0072*/ 	.short	0x0028
        /*0074*/ 	.byte	0x00, 0xf0, 0x11, 0x00


	//----- nvinfo : EIATTR_KPARAM_INFO
	.align		4
.L_21:
        /*0078*/ 	.byte	0x04, 0x17
        /*007a*/ 	.short	(.L_23 - .L_22)
.L_22:
        /*007c*/ 	.word	0x00000000
        /*0080*/ 	.short	0x0006
        /*0082*/ 	.short	0x0024
        /*0084*/ 	.byte	0x00, 0xf0, 0x11, 0x00


	//----- nvinfo : EIATTR_KPARAM_INFO
	.align		4
.L_23:
        /*0088*/ 	.byte	0x04, 0x17
        /*008a*/ 	.short	(.L_25 - .L_24)
.L_24:
        /*008c*/ 	.word	0x00000000
        /*0090*/ 	.short	0x0005
        /*0092*/ 	.short	0x0020
        /*0094*/ 	.byte	0x00, 0xf0, 0x11, 0x00


	//----- nvinfo : EIATTR_KPARAM_INFO
	.align		4
.L_25:
        /*0098*/ 	.byte	0x04, 0x17
        /*009a*/ 	.short	(.L_27 - .L_26)
.L_26:
        /*009c*/ 	.word	0x00000000
        /*00a0*/ 	.short	0x0004
        /*00a2*/ 	.short	0x001c
        /*00a4*/ 	.byte	0x00, 0xf0, 0x11, 0x00


	//----- nvinfo : EIATTR_KPARAM_INFO
	.align		4
.L_27:
        /*00a8*/ 	.byte	0x04, 0x17
        /*00aa*/ 	.short	(.L_29 - .L_28)
.L_28:
        /*00ac*/ 	.word	0x00000000
        /*00b0*/ 	.short	0x0003
        /*00b2*/ 	.short	0x0018
        /*00b4*/ 	.byte	0x00, 0xf0, 0x11, 0x00


	//----- nvinfo : EIATTR_KPARAM_INFO
	.align		4
.L_29:
        /*00b8*/ 	.byte	0x04, 0x17
        /*00ba*/ 	.short	(.L_31 - .L_30)
.L_30:
        /*00bc*/ 	.word	0x00000000
        /*00c0*/ 	.short	0x0002
        /*00c2*/ 	.short	0x0010
        /*00c4*/ 	.byte	0x00, 0xf4, 0x21, 0x00


	//----- nvinfo : EIATTR_KPARAM_INFO
	.align		4
.L_31:
        /*00c8*/ 	.byte	0x04, 0x17
        /*00ca*/ 	.short	(.L_33 - .L_32)
.L_32:
        /*00cc*/ 	.word	0x00000000
        /*00d0*/ 	.short	0x0001
        /*00d2*/ 	.short	0x0008
        /*00d4*/ 	.byte	0x00, 0xf4, 0x21, 0x00


	//----- nvinfo : EIATTR_KPARAM_INFO
	.align		4
.L_33:
        /*00d8*/ 	.byte	0x04, 0x17
        /*00da*/ 	.short	(.L_35 - .L_34)
.L_34:
        /*00dc*/ 	.word	0x00000000
        /*00e0*/ 	.short	0x0000
        /*00e2*/ 	.short	0x0000
        /*00e4*/ 	.byte	0x00, 0xf4, 0x21, 0x00


	//----- nvinfo : EIATTR_SPARSE_MMA_MASK
	.align		4
.L_35:
        /*00e8*/ 	.byte	0x03, 0x50
        /*00ea*/ 	.short	0x0000


	//----- nvinfo : EIATTR_MAXREG_COUNT
	.align		4
        /*00ec*/ 	.byte	0x03, 0x1b
        /*00ee*/ 	.short	0x00ff


	//----- nvinfo : EIATTR_NUM_BARRIERS
	.align		4
        /*00f0*/ 	.byte	0x02, 0x4c
        /*00f2*/ 	.byte	0x01
	.zero		1


	//----- nvinfo : EIATTR_ANNOTATIONS
	.align		4
        /*00f4*/ 	.byte	0x04, 0x55
        /*00f6*/ 	.short	(.L_37 - .L_36)


	//   ....[0]....
.L_36:
        /*00f8*/ 	.word	0x00000001
        /*00fc*/ 	.byte	0x20, 0x05, 0x00, 0x00, 0x01, 0x00, 0x00, 0x00, 0x30, 0x05, 0x00, 0x00, 0x01, 0x00, 0x00, 0x00
        /* <DEDUP_REMOVED lines=2776> */
        /*ae8c*/ 	.byte	0x10, 0x1f, 0x03, 0x00


	//----- nvinfo : EIATTR_MERCURY_ISA_VERSION
	.align		4
.L_37:
        /*ae90*/ 	.byte	0x03, 0x5f
        /*ae92*/ 	.short	0x0101


	//----- nvinfo : EIATTR_EXIT_INSTR_OFFSETS
	.align		4
        /*ae94*/ 	.byte	0x04, 0x1c
        /*ae96*/ 	.short	(.L_39 - .L_38)


	//   ....[0]....
.L_38:
        /*ae98*/ 	.word	0x00032260


	//   ....[1]....
        /*ae9c*/ 	.word	0x00032280


	//----- nvinfo : EIATTR_REQNTID
	.align		4
.L_39:
        /*aea0*/ 	.byte	0x04, 0x10
        /*aea2*/ 	.short	(.L_41 - .L_40)
.L_40:
        /*aea4*/ 	.word	0x00000080
        /*aea8*/ 	.word	0x00000001
        /*aeac*/ 	.word	0x00000001


	//----- nvinfo : EIATTR_CBANK_PARAM_SIZE
	.align		4
.L_41:
        /*aeb0*/ 	.byte	0x03, 0x19
        /*aeb2*/ 	.short	0x0050


	//----- nvinfo : EIATTR_PARAM_CBANK
	.align		4
        /*aeb4*/ 	.byte	0x04, 0x0a
        /*aeb6*/ 	.short	(.L_43 - .L_42)
	.align		4
.L_42:
        /*aeb8*/ 	.word	index@(.nv.constant0.matmul_kernel)
        /*aebc*/ 	.short	0x0210
        /*aebe*/ 	.short	0x0050


	//----- nvinfo : EIATTR_SW_WAR
	.align		4
.L_43:
        /*aec0*/ 	.byte	0x04, 0x36
        /*aec2*/ 	.short	(.L_45 - .L_44)
.L_44:
        /*aec4*/ 	.word	0x00000008
.L_45:


//--------------------- .nv.callgraph             --------------------------
	.section	.nv.callgraph,"",@"SHT_CUDA_CALLGRAPH"
	.align	4
	.sectionentsize	8
	.align		4
        /*0000*/ 	.word	0x00000000
	.align		4
        /*0004*/ 	.word	0xffffffff
	.align		4
        /*0008*/ 	.word	0x00000000
	.align		4
        /*000c*/ 	.word	0xfffffffe
	.align		4
        /*0010*/ 	.word	0x00000000
	.align		4
        /*0014*/ 	.word	0xfffffffd
	.align		4
        /*0018*/ 	.word	0x00000000
	.align		4
        /*001c*/ 	.word	0xfffffffc


//--------------------- .text.matmul_kernel       --------------------------
	.section	.text.matmul_kernel,"ax",@progbits
	.align	128
        .global         matmul_kernel
        .type           matmul_kernel,@function
        .size           matmul_kernel,(.L_x_4 - matmul_kernel)
        .other          matmul_kernel,@"STO_CUDA_ENTRY STV_DEFAULT"
matmul_kernel:
.text.matmul_kernel:
[----:B------:R-:W0:Y:S08]  /*0000*/  LDC R1, c[0x0][0x28] ;  /* 0x00000a00ff017b82 */ /* 0x000e300000000800 */
[----:B------:R-:W1:Y:S01]  /*0010*/  LDC.64 R6, c[0x0][0x228] ;  /* 0x00008a00ff067b82 */ /* 0x000e620000000a00 */
[----:B------:R-:W2:Y:S01]  /*0020*/  S2R R14, SR_TID.X ;  /* 0x00000000000e7919 */ /* 0x000ea20000002100 */
[----:B0-----:R-:W-:Y:S01]  /*0030*/  VIADD R1, R1, 0xffffeba8 ;  /* 0xffffeba801017836 */ /* 0x001fe20000000000 */
[----:B------:R-:W-:Y:S01]  /*0040*/  ULDC.64 UR8, c[0x0][0x208] ;  /* 0x0000820000087ab9 */ /* 0x000fe20000000a00 */
[----:B-1----:R-:W-:-:S05]  /*0050*/  VIADD R0, R7, 0xff ;  /* 0x000000ff07007836 */ /* 0x002fca0000000000 */
[----:B------:R-:W-:-:S04]  /*0060*/  SHF.R.S32.HI R3, RZ, 0x1f, R0 ;  /* 0x0000001fff037819 */ /* 0x000fc80000011400 */
[----:B------:R-:W-:-:S04]  /*0070*/  LEA.HI R3, R3, R0, RZ, 0x8 ;  /* 0x0000000003037211 */ /* 0x000fc800078f40ff */
[----:B------:R-:W-:Y:S02]  /*0080*/  SHF.R.S32.HI R0, RZ, 0x8, R3 ;  /* 0x00000008ff007819 */ /* 0x000fe40000011403 */
[----:B------:R-:W0:Y:S03]  /*0090*/  S2R R3, SR_CTAID.X ;  /* 0x0000000000037919 */ /* 0x000e260000002500 */
[----:B------:R-:W-:-:S05]  /*00a0*/  IMAD.SHL.U32 R0, R0, 0x8, RZ ;  /* 0x0000000800007824 */ /* 0x000fca00078e00ff */
[-C--:B------:R-:W-:Y:S02]  /*00b0*/  IABS R9, R0.reuse ;  /* 0x0000000000097213 */ /* 0x080fe40000000000 */
[----:B------:R-:W-:Y:S02]  /*00c0*/  IABS R12, R0 ;  /* 0x00000000000c7213 */ /* 0x000fe40000000000 */
[----:B------:R-:W1:Y:S08]  /*00d0*/  I2F.RP R2, R9 ;  /* 0x0000000900027306 */ /* 0x000e700000209400 */
[----:B-1----:R-:W1:Y:S01]  /*00e0*/  MUFU.RCP R2, R2 ;  /* 0x0000000200027308 */ /* 0x002e620000001000 */
[----:B0-----:R-:W-:Y:S01]  /*00f0*/  IABS R10, R3 ;  /* 0x00000003000a7213 */ /* 0x001fe20000000000 */
[----:B-1----:R-:W-:-:S02]  /*0100*/  VIADD R4, R2, 0xffffffe ;  /* 0x0ffffffe02047836 */ /* 0x002fc40000000000 */
[----:B------:R-:W-:-:S04]  /*0110*/  IMAD.MOV R2, RZ, RZ, -R12 ;  /* 0x000000ffff027224 */ /* 0x000fc800078e0a0c */
[----:B------:R0:W1:Y:S02]  /*0120*/  F2I.FTZ.U32.TRUNC.NTZ R5, R4 ;  /* 0x0000000400057305 */ /* 0x000064000021f000 */
[----:B0-----:R-:W-:Y:S02]  /*0130*/  IMAD.MOV.U32 R4, RZ, RZ, RZ ;  /* 0x000000ffff047224 */ /* 0x001fe400078e00ff */
[----:B-1----:R-:W-:-:S04]  /*0140*/  IMAD.MOV R8, RZ, RZ, -R5 ;  /* 0x000000ffff087224 */ /* 0x002fc800078e0a05 */
[----:B------:R-:W-:Y:S02]  /*0150*/  IMAD R11, R8, R9, RZ ;  /* 0x00000009080b7224 */ /* 0x000fe400078e02ff */
[----:B------:R-:W-:Y:S02]  /*0160*/  IMAD.MOV.U32 R8, RZ, RZ, R10 ;  /* 0x000000ffff087224 */ /* 0x000fe400078e000a */
[----:B------:R-:W-:-:S06]  /*0170*/  IMAD.HI.U32 R5, R5, R11, R4 ;  /* 0x0000000b05057227 */ /* 0x000fcc00078e0004 */
[----:B------:R-:W-:-:S04]  /*0180*/  IMAD.HI.U32 R5, R5, R8, RZ ;  /* 0x0000000805057227 */ /* 0x000fc800078e00ff */
[----:B------:R-:W-:-:S05]  /*0190*/  IMAD R2, R5, R2, R8 ;  /* 0x0000000205027224 */ /* 0x000fca00078e0208 */
[----:B------:R-:W-:-:S13]  /*01a0*/  ISETP.GT.U32.AND P1, PT, R9, R2, PT ;  /* 0x000000020900720c */ /* 0x000fda0003f24070 */
[----:B------:R-:W-:Y:S02]  /*01b0*/  @!P1 IMAD.IADD R2, R2, 0x1, -R9 ;  /* 0x0000000102029824 */ /* 0x000fe400078e0a09 */
[----:B------:R-:W-:Y:S01]  /*01c0*/  @!P1 VIADD R5, R5, 0x1 ;  /* 0x0000000105059836 */ /* 0x000fe20000000000 */
[----:B------:R-:W-:Y:S02]  /*01d0*/  ISETP.NE.AND P1, PT, R0, RZ, PT ;  /* 0x000000ff0000720c */ /* 0x000fe40003f25270 */
[----:B------:R-:W-:Y:S02]  /*01e0*/  ISETP.GE.U32.AND P0, PT, R2, R9, PT ;  /* 0x000000090200720c */ /* 0x000fe40003f06070 */
[----:B------:R-:W-:-:S04]  /*01f0*/  LOP3.LUT R2, R3, R0, RZ, 0x3c, !PT ;  /* 0x0000000003027212 */ /* 0x000fc800078e3cff */
[----:B------:R-:W-:Y:S01]  /*0200*/  ISETP.GE.AND P2, PT, R2, RZ, PT ;  /* 0x000000ff0200720c */ /* 0x000fe20003f46270 */
[----:B------:R-:W-:-:S06]  /*0210*/  VIADD R2, R6, 0xf ;  /* 0x0000000f06027836 */ /* 0x000fcc0000000000 */
[----:B------:R-:W-:-:S04]  /*0220*/  @P0 VIADD R5, R5, 0x1 ;  /* 0x0000000105050836 */ /* 0x000fc80000000000 */
[----:B------:R-:W-:Y:S01]  /*0230*/  IMAD.MOV.U32 R4, RZ, RZ, R5 ;  /* 0x000000ffff047224 */ /* 0x000fe200078e0005 */
[----:B------:R-:W-:-:S03]  /*0240*/  SHF.R.S32.HI R5, RZ, 0x1f, R2 ;  /* 0x0000001fff057819 */ /* 0x000fc60000011402 */
[----:B------:R-:W-:Y:S01]  /*0250*/  @!P2 IMAD.MOV R4, RZ, RZ, -R4 ;  /* 0x000000ffff04a224 */ /* 0x000fe200078e0a04 */
[----:B------:R-:W-:Y:S02]  /*0260*/  @!P1 LOP3.LUT R4, RZ, R0, RZ, 0x33, !PT ;  /* 0x00000000ff049212 */ /* 0x000fe400078e33ff */
[----:B------:R-:W-:-:S03]  /*0270*/  LEA.HI R5, R5, R2, RZ, 0x4 ;  /* 0x0000000205057211 */ /* 0x000fc600078f20ff */
[----:B------:R-:W-:Y:S02]  /*0280*/  IMAD.SHL.U32 R2, R4, 0x8, RZ ;  /* 0x0000000804027824 */ /* 0x000fe400078e00ff */
[----:B------:R-:W-:-:S03]  /*0290*/  IMAD.MOV R4, RZ, RZ, -R4 ;  /* 0x000000ffff047224 */ /* 0x000fc600078e0a04 */
[----:B------:R-:W-:Y:S01]  /*02a0*/  LEA.HI.SX32 R5, R5, -R2, 0x1c ;  /* 0x8000000205057211 */ /* 0x000fe200078fe2ff */
[----:B------:R-:W-:Y:S02]  /*02b0*/  IMAD R15, R0, R4, R3 ;  /* 0x00000004000f7224 */ /* 0x000fe400078e0203 */
[----:B------:R-:W-:Y:S01]  /*02c0*/  IMAD.MOV.U32 R4, RZ, RZ, RZ ;  /* 0x000000ffff047224 */ /* 0x000fe200078e00ff */
[----:B------:R-:W-:Y:S02]  /*02d0*/  VIMNMX R8, R5, 0x8, PT ;  /* 0x0000000805087848 */ /* 0x000fe40003fe0100 */
[----:B------:R-:W-:Y:S02]  /*02e0*/  IABS R13, R15 ;  /* 0x0000000f000d7213 */ /* 0x000fe40000000000 */
[----:B------:R-:W-:-:S04]  /*02f0*/  IABS R11, R8 ;  /* 0x00000008000b7213 */ /* 0x000fc80000000000 */
[----:B------:R-:W0:Y:S08]  /*0300*/  I2F.RP R9, R11 ;  /* 0x0000000b00097306 */ /* 0x000e300000209400 */
[----:B0-----:R-:W0:Y:S02]  /*0310*/  MUFU.RCP R9, R9 ;  /* 0x0000000900097308 */ /* 0x001e240000001000 */
[----:B0-----:R-:W-:-:S06]  /*0320*/  VIADD R5, R9, 0xffffffe ;  /* 0x0ffffffe09057836 */ /* 0x001fcc0000000000 */
[----:B------:R-:W0:Y:S02]  /*0330*/  F2I.FTZ.U32.TRUNC.NTZ R5, R5 ;  /* 0x0000000500057305 */ /* 0x000e24000021f000 */
[----:B0-----:R-:W-:-:S04]  /*0340*/  IMAD.MOV R10, RZ, RZ, -R5 ;  /* 0x000000ffff0a7224 */ /* 0x001fc800078e0a05 */
[----:B------:R-:W-:-:S04]  /*0350*/  IMAD.MOV.U32 R0, RZ, RZ, R10 ;  /* 0x000000ffff007224 */ /* 0x000fc800078e000a */
[----:B------:R-:W-:Y:S01]  /*0360*/  IMAD R3, R0, R11, RZ ;  /* 0x0000000b00037224 */ /* 0x000fe200078e02ff */
[----:B------:R-:W-:-:S03]  /*0370*/  IABS R0, R8 ;  /* 0x0000000800007213 */ /* 0x000fc60000000000 */
[----:B------:R-:W-:Y:S02]  /*0380*/  IMAD.HI.U32 R4, R5, R3, R4 ;  /* 0x0000000305047227 */ /* 0x000fe400078e0004 */
[----:B------:R-:W0:Y:S02]  /*0390*/  LDC R5, c[0x0][0x230] ;  /* 0x00008c00ff057b82 */ /* 0x000e240000000800 */
[----:B------:R-:W-:Y:S02]  /*03a0*/  IMAD.MOV R0, RZ, RZ, -R0 ;  /* 0x000000ffff007224 */ /* 0x000fe400078e0a00 */
[----:B------:R-:W-:-:S04]  /*03b0*/  IMAD.HI.U32 R4, R4, R13, RZ ;  /* 0x0000000d04047227 */ /* 0x000fc800078e00ff */
[----:B------:R-:W-:-:S05]  /*03c0*/  IMAD R0, R4, R0, R13 ;  /* 0x0000000004007224 */ /* 0x000fca00078e020d */
[----:B------:R-:W-:Y:S01]  /*03d0*/  ISETP.GT.U32.AND P1, PT, R11, R0, PT ;  /* 0x000000000b00720c */ /* 0x000fe20003f24070 */
[----:B0-----:R-:W-:-:S12]  /*03e0*/  VIADD R5, R5, 0x7f ;  /* 0x0000007f05057836 */ /* 0x001fd80000000000 */
[----:B------:R-:W-:Y:S02]  /*03f0*/  @!P1 IMAD.IADD R0, R0, 0x1, -R11 ;  /* 0x0000000100009824 */ /* 0x000fe400078e0a0b */
[----:B------:R-:W-:Y:S01]  /*0400*/  @!P1 VIADD R4, R4, 0x1 ;  /* 0x0000000104049836 */ /* 0x000fe20000000000 */
[----:B------:R-:W-:Y:S02]  /*0410*/  ISETP.NE.AND P1, PT, R8, RZ, PT ;  /* 0x000000ff0800720c */ /* 0x000fe40003f25270 */
[----:B------:R-:W-:Y:S02]  /*0420*/  ISETP.GE.U32.AND P0, PT, R0, R11, PT ;  /* 0x0000000b0000720c */ /* 0x000fe40003f06070 */
[----:B------:R-:W-:-:S04]  /*0430*/  LOP3.LUT R0, R15, R8, RZ, 0x3c, !PT ;  /* 0x000000080f007212 */ /* 0x000fc800078e3cff */
[----:B------:R-:W-:Y:S02]  /*0440*/  ISETP.GE.AND P2, PT, R0, RZ, PT ;  /* 0x000000ff0000720c */ /* 0x000fe40003f46270 */
[----:B--2---:R-:W-:-:S05]  /*0450*/  LOP3.LUT R0, R14, 0xf, RZ, 0xc0, !PT ;  /* 0x0000000f0e007812 */ /* 0x004fca00078ec0ff */
[----:B------:R-:W-:Y:S01]  /*0460*/  @P0 VIADD R4, R4, 0x1 ;  /* 0x0000000104040836 */ /* 0x000fe20000000000 */
[----:B------:R-:W-:-:S05]  /*0470*/  ISETP.GT.AND P0, PT, R5, 0x7f, PT ;  /* 0x0000007f0500780c */ /* 0x000fca0003f04270 */
[----:B------:R-:W-:Y:S01]  /*0480*/  @!P2 IMAD.MOV R4, RZ, RZ, -R4 ;  /* 0x000000ffff04a224 */ /* 0x000fe200078e0a04 */
[----:B------:R-:W-:-:S05]  /*0490*/  @!P1 LOP3.LUT R4, RZ, R8, RZ, 0x33, !PT ;  /* 0x00000008ff049212 */ /* 0x000fca00078e33ff */
[----:B------:R-:W-:Y:S02]  /*04a0*/  IMAD.MOV R3, RZ, RZ, -R4 ;  /* 0x000000ffff037224 */ /* 0x000fe400078e0a04 */
[----:B------:R-:W-:Y:S02]  /*04b0*/  IMAD.SHL.U32 R25, R4, 0x100, RZ ;  /* 0x0000010004197824 */ /* 0x000fe400078e00ff */
[----:B------:R-:W-:Y:S01]  /*04c0*/  IMAD R3, R8, R3, R15 ;  /* 0x0000000308037224 */ /* 0x000fe200078e020f */
[----:B------:R-:W-:-:S03]  /*04d0*/  SHF.R.U32.HI R8, RZ, 0x4, R14 ;  /* 0x00000004ff087819 */ /* 0x000fc6000001160e */
[----:B------:R-:W-:Y:S01]  /*04e0*/  IMAD.IADD R3, R2, 0x1, R3 ;  /* 0x0000000102037824 */ /* 0x000fe200078e0203 */
[----:B------:R-:W-:-:S03]  /*04f0*/  SGXT.U32 R16, R8, 0x3 ;  /* 0x000000030810781a */ /* 0x000fc60000000000 */
[----:B------:R-:W-:Y:S01]  /*0500*/  IMAD R26, R3, 0x10, R0 ;  /* 0x00000010031a7824 */ /* 0x000fe200078e0200 */
[----:B------:R-:W-:-:S04]  /*0510*/  LOP3.LUT R0, R16, 0x70, RZ, 0xfc, !PT ;  /* 0x0000007010007812 */ /* 0x000fc800078efcff */
[----:B------:R0:W-:Y:S04]  /*0520*/  STL [R1+0xda4], R26 ;  /* 0x000da41a01007387 */ /* 0x0001e80000100800 */
[----:B------:R0:W-:Y:S01]  /*0530*/  STL [R1+0x110], R25 ;  /* 0x0001101901007387 */ /* 0x0001e20000100800 */
[----:B------:R-:W-:Y:S05]  /*0540*/  @P0 BRA `(.L_x_0) ;  /* 0x0000000000840947 */ /* 0x000fea0003800000 */
[----:B------:R-:W-:Y:S01]  /*0550*/  IMAD.SHL.U32 R0, R14, 0x20, RZ ;  /* 0x000000200e007824 */ /* 0x000fe200078e00ff */
[----:B------:R1:W-:Y:S01]  /*0560*/  STL [R1+0x190], RZ ;  /* 0x000190ff01007387 */ /* 0x0003e20000100800 */
[----:B------:R-:W-:Y:S02]  /*0570*/  CS2R R20, SRZ ;  /* 0x0000000000147805 */ /* 0x000fe4000001ff00 */
[----:B------:R-:W-:Y:S01]  /*0580*/  CS2R R22, SRZ ;  /* 0x0000000000167805 */ /* 0x000fe2000001ff00 */
[----:B------:R1:W-:Y:S04]  /*0590*/  STL [R1+0xda0], R0 ;  /* 0x000da00001007387 */ /* 0x0003e80000100800 */
[----:B------:R1:W-:Y:S04]  /*05a0*/  STL [R1+0x194], RZ ;  /* 0x000194ff01007387 */ /* 0x0003e80000100800 */
        /* <DEDUP_REMOVED lines=14> */
[----:B------:R1:W-:Y:S04]  /*0690*/  STL [R1], RZ ;  /* 0x000000ff01007387 */ /* 0x0003e80000100800 */
        /* <DEDUP_REMOVED lines=10> */
[----:B------:R1:W-:Y:S01]  /*0740*/  STL [R1+0x2c], RZ ;  /* 0x00002cff01007387 */ /* 0x0003e20000100800 */
[----:B------:R-:W-:Y:S05]  /*0750*/  BRA `(.L_x_1) ;  /* 0x0000030000107947 */ /* 0x000fea0003800000 */
.L_x_0:
[----:B------:R-:W-:Y:S01]  /*0760*/  IABS R5, R7 ;  /* 0x0000000700057213 */ /* 0x000fe20000000000 */
[C---:B------:R-:W-:Y:S01]  /*0770*/  VIADD R9, R25.reuse, 0xff ;  /* 0x000000ff19097836 */ /* 0x040fe20000000000 */
[----:B------:R1:W-:Y:S01]  /*0780*/  STL [R1+0xf00], R7 ;  /* 0x000f000701007387 */ /* 0x0003e20000100800 */
[----:B------:R-:W-:Y:S01]  /*0790*/  IMAD.MOV.U32 R2, RZ, RZ, RZ ;  /* 0x000000ffff027224 */ /* 0x000fe200078e00ff */
[----:B------:R-:W2:Y:S01]  /*07a0*/  I2F.RP R4, R5 ;  /* 0x0000000500047306 */ /* 0x000ea20000209400 */
[C---:B------:R-:W-:Y:S01]  /*07b0*/  VIADD R15, R25.reuse, 0xfc ;  /* 0x000000fc190f7836 */ /* 0x040fe20000000000 */
[----:B------:R-:W-:Y:S01]  /*07c0*/  IABS R10, R9 ;  /* 0x00000009000a7213 */ /* 0x000fe20000000000 */
[----:B------:R-:W-:Y:S01]  /*07d0*/  VIADD R13, R25, 0xfb ;  /* 0x000000fb190d7836 */ /* 0x000fe20000000000 */
[----:B------:R-:W-:Y:S01]  /*07e0*/  ISETP.GE.AND P3, PT, R9, RZ, PT ;  /* 0x000000ff0900720c */ /* 0x000fe20003f66270 */
[----:B------:R-:W-:Y:S01]  /*07f0*/  ULDC UR6, c[0x0][0x238] ;  /* 0x00008e0000067ab9 */ /* 0x000fe20000000800 */
[----:B------:R-:W-:Y:S01]  /*0800*/  ULDC UR4, c[0x0][0x23c] ;  /* 0x00008f0000047ab9 */ /* 0x000fe20000000800 */
[----:B------:R-:W-:Y:S01]  /*0810*/  ULDC.64 UR10, c[0x0][0x210] ;  /* 0x00008400000a7ab9 */ /* 0x000fe20000000a00 */
[----:B------:R-:W-:Y:S01]  /*0820*/  IABS R16, R13 ;  /* 0x0000000d00107213 */ /* 0x000fe20000000000 */
[----:B--2---:R-:W2:Y:S02]  /*0830*/  MUFU.RCP R4, R4 ;  /* 0x0000000400047308 */ /* 0x004ea40000001000 */
[----:B--2---:R-:W-:-:S06]  /*0840*/  VIADD R8, R4, 0xffffffe ;  /* 0x0ffffffe04087836 */ /* 0x004fcc0000000000 */
[----:B------:R-:W2:Y:S02]  /*0850*/  F2I.FTZ.U32.TRUNC.NTZ R3, R8 ;  /* 0x0000000800037305 */ /* 0x000ea4000021f000 */
[----:B--2---:R-:W-:-:S04]  /*0860*/  IMAD.MOV R0, RZ, RZ, -R3 ;  /* 0x000000ffff007224 */ /* 0x004fc800078e0a03 */
[----:B------:R-:W-:Y:S02]  /*0870*/  IMAD R11, R0, R5, RZ ;  /* 0x00000005000b7224 */ /* 0x000fe400078e02ff */
[----:B------:R-:W-:Y:S02]  /*0880*/  VIADD R0, R25, 0xfe ;  /* 0x000000fe19007836 */ /* 0x000fe40000000000 */
[----:B------:R-:W-:-:S03]  /*0890*/  IMAD.HI.U32 R3, R3, R11, R2 ;  /* 0x0000000b03037227 */ /* 0x000fc600078e0002 */
[----:B------:R-:W-:Y:S01]  /*08a0*/  IABS R12, R0 ;  /* 0x00000000000c7213 */ /* 0x000fe20000000000 */
[----:B------:R-:W-:Y:S01]  /*08b0*/  VIADD R2, R25, 0xfd ;  /* 0x000000fd19027836 */ /* 0x000fe20000000000 */
[----:B------:R-:W-:Y:S01]  /*08c0*/  ISETP.GE.AND P4, PT, R0, RZ, PT ;  /* 0x000000ff0000720c */ /* 0x000fe20003f86270 */
[----:B------:R-:W-:-:S03]  /*08d0*/  IMAD.HI.U32 R4, R3, R10, RZ ;  /* 0x0000000a03047227 */ /* 0x000fc600078e00ff */
[----:B------:R-:W-:Y:S01]  /*08e0*/  IABS R14, R2 ;  /* 0x00000002000e7213 */ /* 0x000fe20000000000 */
[----:B------:R-:W-:Y:S01]  /*08f0*/  IMAD.MOV R8, RZ, RZ, -R4 ;  /* 0x000000ffff087224 */ /* 0x000fe200078e0a04 */
[----:B------:R-:W-:Y:S01]  /*0900*/  ISETP.GE.AND P2, PT, R2, RZ, PT ;  /* 0x000000ff0200720c */ /* 0x000fe20003f46270 */
[----:B------:R-:W-:-:S04]  /*0910*/  IMAD.HI.U32 R4, R3, R12, RZ ;  /* 0x0000000c03047227 */ /* 0x000fc800078e00ff */
[----:B------:R-:W-:Y:S02]  /*0920*/  IMAD R10, R5, R8, R10 ;  /* 0x00000008050a7224 */ /* 0x000fe400078e020a */
[----:B------:R-:W-:-:S03]  /*0930*/  IMAD.HI.U32 R8, R3, R14, RZ ;  /* 0x0000000e03087227 */ /* 0x000fc600078e00ff */
[C---:B------:R-:W-:Y:S01]  /*0940*/  ISETP.GT.U32.AND P0, PT, R5.reuse, R10, PT ;  /* 0x0000000a0500720c */ /* 0x040fe20003f04070 */
[----:B------:R-:W-:Y:S02]  /*0950*/  IMAD.MOV R4, RZ, RZ, -R4 ;  /* 0x000000ffff047224 */ /* 0x000fe400078e0a04 */
[----:B------:R-:W-:Y:S02]  /*0960*/  IMAD.MOV R11, RZ, RZ, -R8 ;  /* 0x000000ffff0b7224 */ /* 0x000fe400078e0a08 */
[C---:B------:R-:W-:Y:S01]  /*0970*/  IMAD R8, R5.reuse, R4, R12 ;  /* 0x0000000405087224 */ /* 0x040fe200078e020c */
[----:B------:R-:W-:Y:S01]  /*0980*/  IABS R12, R15 ;  /* 0x0000000f000c7213 */ /* 0x000fe20000000000 */
[----:B------:R-:W-:Y:S02]  /*0990*/  IMAD R4, R5, R11, R14 ;  /* 0x0000000b05047224 */ /* 0x000fe400078e020e */
[----:B------:R-:W-:Y:S01]  /*09a0*/  VIADD R11, R25, 0xfa ;  /* 0x000000fa190b7836 */ /* 0x000fe20000000000 */
[----:B------:R-:W-:Y:S01]  /*09b0*/  ISETP.GT.U32.AND P1, PT, R5, R8, PT ;  /* 0x000000080500720c */ /* 0x000fe20003f24070 */
[----:B------:R-:W-:Y:S01]  /*09c0*/  IMAD.HI.U32 R0, R3, R12, RZ ;  /* 0x0000000c03007227 */ /* 0x000fe200078e00ff */
[----:B------:R-:W-:-:S02]  /*09d0*/  ISETP.GT.U32.AND P5, PT, R5, R4, PT ;  /* 0x000000040500720c */ /* 0x000fc40003fa4070 */
[----:B------:R-:W-:Y:S01]  /*09e0*/  IABS R14, R11 ;  /* 0x0000000b000e7213 */ /* 0x000fe20000000000 */
[----:B------:R-:W-:Y:S02]  /*09f0*/  @!P0 IMAD.IADD R10, R10, 0x1, -R5 ;  /* 0x000000010a0a8824 */ /* 0x000fe400078e0a05 */
[----:B------:R-:W-:-:S03]  /*0a00*/  IMAD.HI.U32 R2, R3, R16, RZ ;  /* 0x0000001003027227 */ /* 0x000fc600078e00ff */
[----:B------:R-:W-:Y:S01]  /*0a10*/  ISETP.GT.U32.AND P0, PT, R5, R10, PT ;  /* 0x0000000a0500720c */ /* 0x000fe20003f04070 */
[----:B------:R-:W-:-:S04]  /*0a20*/  IMAD.HI.U32 R9, R3, R14, RZ ;  /* 0x0000000e03097227 */ /* 0x000fc800078e00ff */
[--C-:B------:R-:W-:Y:S02]  /*0a30*/  @!P1 IMAD.IADD R8, R8, 0x1, -R5.reuse ;  /* 0x0000000108089824 */ /* 0x100fe400078e0a05 */
[----:B------:R-:W-:Y:S02]  /*0a40*/  @!P5 IMAD.IADD R4, R4, 0x1, -R5 ;  /* 0x000000010404d824 */ /* 0x000fe400078e0a05 */
[----:B------:R-:W-:Y:S01]  /*0a50*/  IMAD.MOV R0, RZ, RZ, -R0 ;  /* 0x000000ffff007224 */ /* 0x000fe200078e0a00 */
[C---:B------:R-:W-:Y:S01]  /*0a60*/  ISETP.GT.U32.AND P5, PT, R5.reuse, R8, PT ;  /* 0x000000080500720c */ /* 0x040fe20003fa4070 */
[----:B------:R-:W-:Y:S01]  /*0a70*/  IMAD.MOV R17, RZ, RZ, -R2 ;  /* 0x000000ffff117224 */ /* 0x000fe200078e0a02 */
[----:B------:R-:W-:Y:S01]  /*0a80*/  ISETP.GT.U32.AND P6, PT, R5, R4, PT ;  /* 0x000000040500720c */ /* 0x000fe20003fc4070 */
[----:B------:R-:W-:Y:S02]  /*0a90*/  IMAD.MOV R9, RZ, RZ, -R9 ;  /* 0x000000ffff097224 */ /* 0x000fe400078e0a09 */
[----:B------:R-:W-:Y:S01]  /*0aa0*/  @!P0 IMAD.IADD R10, R10, 0x1, -R5 ;  /* 0x000000010a0a8824 */ /* 0x000fe200078e0a05 */
[----:B------:R-:W-:Y:S01]  /*0ab0*/  ISETP.GE.AND P0, PT, R15, RZ, PT ;  /* 0x000000ff0f00720c */ /* 0x000fe20003f06270 */
[----:B------:R-:W-:-:S02]  /*0ac0*/  IMAD R2, R5, R0, R12 ;  /* 0x0000000005027224 */ /* 0x000fc400078e020c */
[C---:B------:R-:W-:Y:S02]  /*0ad0*/  IMAD R0, R5.reuse, R17, R16 ;  /* 0x0000001105007224 */ /* 0x040fe400078e0210 */
[C---:B------:R-:W-:Y:S01]  /*0ae0*/  IMAD R14, R5.reuse, R9, R14 ;  /* 0x00000009050e7224 */ /* 0x040fe200078e020e */
[C---:B------:R-:W-:Y:S01]  /*0af0*/  ISETP.GT.U32.AND P1, PT, R5.reuse, R2, PT ;  /* 0x000000020500720c */ /* 0x040fe20003f24070 */
[----:B------:R-:W-:Y:S01]  /*0b00*/  @!P5 IMAD.IADD R8, R8, 0x1, -R5 ;  /* 0x000000010808d824 */ /* 0x000fe200078e0a05 */
[----:B------:R-:W-:Y:S01]  /*0b10*/  ISETP.GT.U32.AND P5, PT, R5, R0, PT ;  /* 0x000000000500720c */ /* 0x000fe20003fa4070 */
[----:B------:R-:W-:Y:S02]  /*0b20*/  IMAD.MOV.U32 R18, RZ, RZ, R10 ;  /* 0x000000ffff127224 */ /* 0x000fe400078e000a */
[----:B------:R-:W-:Y:S02]  /*0b30*/  IMAD.MOV.U32 R15, RZ, RZ, R8 ;  /* 0x000000ffff0f7224 */ /* 0x000fe400078e0008 */
[----:B------:R-:W-:Y:S01]  /*0b40*/  @!P3 IMAD.MOV R18, RZ, RZ, -R18 ;  /* 0x000000ffff12b224 */ /* 0x000fe200078e0a12 */
[----:B------:R-:W-:Y:S01]  /*0b50*/  ISETP.GE.AND P3, PT, R13, RZ, PT ;  /* 0x000000ff0d00720c */ /* 0x000fe20003f66270 */
[----:B------:R-:W-:Y:S01]  /*0b60*/  @!P4 IMAD.MOV R15, RZ, RZ, -R15 ;  /* 0x000000ffff0fc224 */ /* 0x000fe200078e0a0f */
[----:B------:R-:W-:Y:S01]  /*0b70*/  ISETP.GT.U32.AND P4, PT, R5, R14, PT ;  /* 0x0000000e0500720c */ /* 0x000fe20003f84070 */
[C---:B------:R-:W-:Y:S01]  /*0b80*/  VIADD R12, R25.reuse, 0xf7 ;  /* 0x000000f7190c7836 */ /* 0x040fe20000000000 */
[----:B------:R-:W-:Y:S01]  /*0b90*/  STL [R1+0x3c], R18 ;  /* 0x00003c1201007387 */ /* 0x000fe20000100800 */
[----:B------:R-:W-:-:S02]  /*0ba0*/  VIADD R13, R25, 0xf8 ;  /* 0x000000f8190d7836 */ /* 0x000fc40000000000 */
[--C-:B------:R-:W-:Y:S01]  /*0bb0*/  @!P1 IMAD.IADD R2, R2, 0x1, -R5.reuse ;  /* 0x0000000102029824 */ /* 0x100fe200078e0a05 */
[----:B------:R-:W-:Y:S01]  /*0bc0*/  IABS R9, R12 ;  /* 0x0000000c00097213 */ /* 0x000fe20000000000 */
[--C-:B------:R-:W-:Y:S01]  /*0bd0*/  @!P5 IMAD.IADD R0, R0, 0x1, -R5.reuse ;  /* 0x000000010000d824 */ /* 0x100fe200078e0a05 */
[----:B------:R-:W-:Y:S01]  /*0be0*/  IABS R10, R13 ;  /* 0x0000000d000a7213 */ /* 0x000fe20000000000 */
[----:B------:R-:W-:Y:S01]  /*0bf0*/  @!P6 IMAD.IADD R4, R4, 0x1, -R5 ;  /* 0x000000010404e824 */ /* 0x000fe200078e0a05 */
[C---:B------:R-:W-:Y:S01]  /*0c00*/  ISETP.GT.U32.AND P1, PT, R5.reuse, R2, PT ;  /* 0x000000020500720c */ /* 0x040fe20003f24070 */
[----:B------:R-:W-:Y:S01]  /*0c10*/  IMAD.MOV.U32 R8, RZ, RZ, R9 ;  /* 0x000000ffff087224 */ /* 0x000fe200078e0009 */
[----:B------:R-:W-:Y:S01]  /*0c20*/  ISETP.GT.U32.AND P5, PT, R5, R0, PT ;  /* 0x000000000500720c */ /* 0x000fe20003fa4070 */
[----:B------:R-:W-:Y:S01]  /*0c30*/  @!P4 IMAD.IADD R14, R14, 0x1, -R5 ;  /* 0x000000010e0ec824 */ /* 0x000fe200078e0a05 */
[----:B------:R-:W-:Y:S01]  /*0c40*/  ISETP.GE.AND P6, PT, R11, RZ, PT ;  /* 0x000000ff0b00720c */ /* 0x000fe20003fc6270 */
[----:B------:R-:W-:Y:S01]  /*0c50*/  IMAD.HI.U32 R9, R3, R10, RZ ;  /* 0x0000000a03097227 */ /* 0x000fe200078e00ff */
[----:B------:R2:W-:Y:S02]  /*0c60*/  STL [R1+0x40], R15 ;  /* 0x0000400f01007387 */ /* 0x0005e40000100800 */
[----:B------:R-:W-:Y:S01]  /*0c70*/  ISETP.GT.U32.AND P4, PT, R5, R14, PT ;  /* 0x0000000e0500720c */ /* 0x000fe20003f84070 */
[----:B------:R-:W-:-:S02]  /*0c80*/  VIADD R11, R25, 0xf9 ;  /* 0x000000f9190b7836 */ /* 0x000fc40000000000 */
[----:B------:R-:W-:Y:S02]  /*0c90*/  IMAD.MOV R9, RZ, RZ, -R9 ;  /* 0x000000ffff097224 */ /* 0x000fe400078e0a09 */
[----:B-1----:R-:W-:Y:S01]  /*0ca0*/  IMAD.MOV.U32 R7, RZ, RZ, R4 ;  /* 0x000000ffff077224 */ /* 0x002fe200078e0004 */
[----:B------:R-:W-:Y:S01]  /*0cb0*/  IABS R20, R11 ;  /* 0x0000000b00147213 */ /* 0x000fe20000000000 */
[----:B------:R-:W-:Y:S02]  /*0cc0*/  IMAD R21, R5, R9, R10 ;  /* 0x0000000905157224 */ /* 0x000fe400078e020a */
[----:B------:R-:W-:Y:S01]  /*0cd0*/  @!P2 IMAD.MOV R7, RZ, RZ, -R7 ;  /* 0x000000ffff07a224 */ /* 0x000fe200078e0a07 */
[----:B------:R-:W-:Y:S01]  /*0ce0*/  ISETP.GE.AND P2, PT, R11, RZ, PT ;  /* 0x000000ff0b00720c */ /* 0x000fe20003f46270 */
[--C-:B------:R-:W-:Y:S01]  /*0cf0*/  @!P1 IMAD.IADD R2, R2, 0x1, -R5.reuse ;  /* 0x0000000102029824 */ /* 0x100fe200078e0a05 */
[----:B------:R-:W-:Y:S01]  /*0d00*/  ISETP.GE.AND P1, PT, R13, RZ, PT ;  /* 0x000000ff0d00720c */ /* 0x000fe20003f26270 */
[----:B------:R-:W-:Y:S01]  /*0d10*/  IMAD.HI.U32 R4, R3, R20, RZ ;  /* 0x0000001403047227 */ /* 0x000fe200078e00ff */
[----:B------:R1:W-:Y:S03]  /*0d20*/  STL [R1+0x44], R7 ;  /* 0x0000440701007387 */ /* 0x0003e60000100800 */
[--C-:B------:R-:W-:Y:S01]  /*0d30*/  @!P5 IMAD.IADD R0, R0, 0x1, -R5.reuse ;  /* 0x000000010000d824 */ /* 0x100fe200078e0a05 */
[----:B------:R-:W-:Y:S01]  /*0d40*/  ISETP.GE.AND P5, PT, R12, RZ, PT ;  /* 0x000000ff0c00720c */ /* 0x000fe20003fa6270 */
[----:B------:R-:W-:Y:S01]  /*0d50*/  @!P4 IMAD.IADD R14, R14, 0x1, -R5 ;  /* 0x000000010e0ec824 */ /* 0x000fe200078e0a05 */
[----:B------:R-:W-:Y:S01]  /*0d60*/  ISETP.GT.U32.AND P4, PT, R5, R21, PT ;  /* 0x000000150500720c */ /* 0x000fe20003f84070 */
[----:B--2---:R-:W-:-:S02]  /*0d70*/  IMAD.MOV.U32 R15, RZ, RZ, R2 ;  /* 0x000000ffff0f7224 */ /* 0x004fc400078e0002 */
[----:B------:R-:W-:Y:S02]  /*0d80*/  IMAD.MOV R4, RZ, RZ, -R4 ;  /* 0x000000ffff047224 */ /* 0x000fe400078e0a04 */
[----:B-1----:R-:W-:Y:S02]  /*0d90*/  IMAD.MOV.U32 R7, RZ, RZ, R0 ;  /* 0x000000ffff077224 */ /* 0x002fe400078e0000 */
[----:B------:R-:W-:-:S04]  /*0da0*/  IMAD.HI.U32 R11, R3, R8, RZ ;  /* 0x00000008030b7227 */ /* 0x000fc800078e00ff */
[----:B------:R-:W-:Y:S02]  /*0db0*/  @!P0 IMAD.MOV R15, RZ, RZ, -R15 ;  /* 0x000000ffff0f8224 */ /* 0x000fe400078e0a0f */
[C---:B------:R-:W-:Y:S02]  /*0dc0*/  IMAD R20, R5.reuse, R4, R20 ;  /* 0x0000000405147224 */ /* 0x040fe400078e0214 */
[----:B------:R-:W-:Y:S01]  /*0dd0*/  @!P3 IMAD.MOV R7, RZ, RZ, -R7 ;  /* 0x000000ffff07b224 */ /* 0x000fe200078e0a07 */
[----:B------:R-:W-:Y:S01]  /*0de0*/  STL [R1+0x48], R15 ;  /* 0x0000480f01007387 */ /* 0x000fe20000100800 */
[----:B------:R-:W-:Y:S01]  /*0df0*/  IMAD.MOV R11, RZ, RZ, -R11 ;  /* 0x000000ffff0b7224 */ /* 0x000fe200078e0a0b */
[----:B------:R-:W-:Y:S01]  /*0e00*/  ISETP.GT.U32.AND P0, PT, R5, R20, PT ;  /* 0x000000140500720c */ /* 0x000fe20003f04070 */
[C---:B------:R-:W-:Y:S01]  /*0e10*/  VIADD R2, R25.reuse, 0xf6 ;  /* 0x000000f619027836 */ /* 0x040fe20000000000 */
[----:B------:R1:W-:Y:S01]  /*0e20*/  STL [R1+0x4c], R7 ;  /* 0x00004c0701007387 */ /* 0x0003e20000100800 */
[----:B------:R-:W-:-:S02]  /*0e30*/  VIADD R10, R25, 0xf5 ;  /* 0x000000f5190a7836 */ /* 0x000fc40000000000 */
[----:B------:R-:W-:Y:S01]  /*0e40*/  IMAD R19, R5, R11, R8 ;  /* 0x0000000b05137224 */ /* 0x000fe200078e0208 */
[----:B------:R-:W-:Y:S01]  /*0e50*/  IABS R18, R2 ;  /* 0x0000000200127213 */ /* 0x000fe20000000000 */
[----:B------:R-:W-:Y:S01]  /*0e60*/  @!P4 IMAD.IADD R21, R21, 0x1, -R5 ;  /* 0x000000011515c824 */ /* 0x000fe200078e0a05 */
[----:B------:R-:W-:Y:S01]  /*0e70*/  IABS R17, R10 ;  /* 0x0000000a00117213 */ /* 0x000fe20000000000 */
[----:B------:R-:W-:Y:S01]  /*0e80*/  VIADD R8, R25, 0xf4 ;  /* 0x000000f419087836 */ /* 0x000fe20000000000 */
[----:B------:R-:W-:Y:S01]  /*0e90*/  ISETP.GE.AND P3, PT, R2, RZ, PT ;  /* 0x000000ff0200720c */ /* 0x000fe20003f66270 */
[----:B------:R-:W-:Y:S01]  /*0ea0*/  IMAD.HI.U32 R11, R3, R18, RZ ;  /* 0x00000012030b7227 */ /* 0x000fe200078e00ff */
[----:B------:R-:W-:Y:S02]  /*0eb0*/  ISETP.GT.U32.AND P4, PT, R5, R21, PT ;  /* 0x000000150500720c */ /* 0x000fe40003f84070 */
[----:B------:R-:W-:Y:S01]  /*0ec0*/  IABS R13, R8 ;  /* 0x00000008000d7213 */ /* 0x000fe20000000000 */
[----:B-1----:R-:W-:-:S02]  /*0ed0*/  IMAD.MOV.U32 R7, RZ, RZ, R14 ;  /* 0x000000ffff077224 */ /* 0x002fc400078e000e */
[----:B------:R-:W-:-:S04]  /*0ee0*/  IMAD.HI.U32 R9, R3, R17, RZ ;  /* 0x0000001103097227 */ /* 0x000fc800078e00ff */
[----:B------:R-:W-:Y:S01]  /*0ef0*/  @!P6 IMAD.MOV R7, RZ, RZ, -R7 ;  /* 0x000000ffff07e224 */ /* 0x000fe200078e0a07 */
[C---:B------:R-:W-:Y:S01]  /*0f00*/  ISETP.GT.U32.AND P6, PT, R5.reuse, R19, PT ;  /* 0x000000130500720c */ /* 0x040fe20003fc4070 */
[----:B------:R-:W-:Y:S02]  /*0f10*/  IMAD.MOV R11, RZ, RZ, -R11 ;  /* 0x000000ffff0b7224 */ /* 0x000fe400078e0a0b */
[----:B------:R-:W-:Y:S01]  /*0f20*/  IMAD.MOV R9, RZ, RZ, -R9 ;  /* 0x000000ffff097224 */ /* 0x000fe200078e0a09 */
[----:B------:R1:W-:Y:S01]  /*0f30*/  STL [R1+0x50], R7 ;  /* 0x0000500701007387 */ /* 0x0003e20000100800 */
[----:B------:R-:W-:Y:S02]  /*0f40*/  @!P0 IMAD.IADD R20, R20, 0x1, -R5 ;  /* 0x0000000114148824 */ /* 0x000fe400078e0a05 */
[C---:B------:R-:W-:Y:S02]  /*0f50*/  IMAD R18, R5.reuse, R11, R18 ;  /* 0x0000000b05127224 */ /* 0x040fe400078e0212 */
[C---:B------:R-:W-:Y:S01]  /*0f60*/  IMAD R17, R5.reuse, R9, R17 ;  /* 0x0000000905117224 */ /* 0x040fe200078e0211 */
[----:B------:R-:W-:Y:S01]  /*0f70*/  ISETP.GT.U32.AND P0, PT, R5, R20, PT ;  /* 0x000000140500720c */ /* 0x000fe20003f04070 */
[--C-:B------:R-:W-:Y:S01]  /*0f80*/  @!P4 IMAD.IADD R21, R21, 0x1, -R5.reuse ;  /* 0x000000011515c824 */ /* 0x100fe200078e0a05 */
[----:B------:R-:W-:Y:S01]  /*0f90*/  ISETP.GT.U32.AND P4, PT, R5, R18, PT ;  /* 0x000000120500720c */ /* 0x000fe20003f84070 */
[----:B------:R-:W-:Y:S01]  /*0fa0*/  @!P6 IMAD.IADD R19, R19, 0x1, -R5 ;  /* 0x000000011313e824 */ /* 0x000fe200078e0a05 */
[----:B------:R-:W-:Y:S01]  /*0fb0*/  ISETP.GT.U32.AND P6, PT, R5, R17, PT ;  /* 0x000000110500720c */ /* 0x000fe20003fc4070 */
[----:B------:R-:W-:-:S04]  /*0fc0*/  IMAD.HI.U32 R2, R3, R13, RZ ;  /* 0x0000000d03027227 */ /* 0x000fc800078e00ff */
[C---:B------:R-:W-:Y:S02]  /*0fd0*/  VIADD R4, R25.reuse, 0xf3 ;  /* 0x000000f319047836 */ /* 0x040fe40000000000 */
[----:B------:R-:W-:Y:S02]  /*0fe0*/  IMAD.MOV R2, RZ, RZ, -R2 ;  /* 0x000000ffff027224 */ /* 0x000fe400078e0a02 */
[----:B------:R-:W-:Y:S01]  /*0ff0*/  VIADD R14, R25, 0xf1 ;  /* 0x000000f1190e7836 */ /* 0x000fe20000000000 */
[----:B------:R-:W-:Y:S01]  /*1000*/  IABS R12, R4 ;  /* 0x00000004000c7213 */ /* 0x000fe20000000000 */
[----:B------:R-:W-:Y:S02]  /*1010*/  IMAD R13, R5, R2, R13 ;  /* 0x00000002050d7224 */ /* 0x000fe400078e020d */
[--C-:B------:R-:W-:Y:S01]  /*1020*/  @!P0 IMAD.IADD R20, R20, 0x1, -R5.reuse ;  /* 0x0000000114148824 */ /* 0x100fe200078e0a05 */
[----:B------:R-:W-:Y:S01]  /*1030*/  IABS R9, R14 ;  /* 0x0000000e00097213 */ /* 0x000fe20000000000 */
[----:B------:R-:W-:Y:S01]  /*1040*/  VIADD R2, R25, 0xf2 ;  /* 0x000000f219027836 */ /* 0x000fe20000000000 */
[----:B------:R-:W-:Y:S01]  /*1050*/  ISETP.GE.AND P0, PT, R10, RZ, PT ;  /* 0x000000ff0a00720c */ /* 0x000fe20003f06270 */
[--C-:B------:R-:W-:Y:S01]  /*1060*/  @!P4 IMAD.IADD R18, R18, 0x1, -R5.reuse ;  /* 0x000000011212c824 */ /* 0x100fe200078e0a05 */
[----:B------:R-:W-:Y:S01]  /*1070*/  ISETP.GT.U32.AND P4, PT, R5, R19, PT ;  /* 0x000000130500720c */ /* 0x000fe20003f84070 */
[----:B------:R-:W-:Y:S01]  /*1080*/  @!P6 IMAD.IADD R17, R17, 0x1, -R5 ;  /* 0x000000011111e824 */ /* 0x000fe200078e0a05 */
[----:B------:R-:W-:Y:S01]  /*1090*/  IABS R10, R2 ;  /* 0x00000002000a7213 */ /* 0x000fe20000000000 */
[----:B------:R-:W-:-:S03]  /*10a0*/  IMAD.HI.U32 R0, R3, R12, RZ ;  /* 0x0000000c03007227 */ /* 0x000fc600078e00ff */
[----:B------:R-:W-:Y:S01]  /*10b0*/  ISETP.GT.U32.AND P6, PT, R5, R17, PT ;  /* 0x000000110500720c */ /* 0x000fe20003fc4070 */
[----:B-1----:R-:W-:Y:S02]  /*10c0*/  IMAD.MOV.U32 R7, RZ, RZ, R20 ;  /* 0x000000ffff077224 */ /* 0x002fe400078e0014 */
[----:B------:R-:W-:Y:S02]  /*10d0*/  IMAD.MOV R0, RZ, RZ, -R0 ;  /* 0x000000ffff007224 */ /* 0x000fe400078e0a00 */
[----:B------:R-:W-:-:S04]  /*10e0*/  IMAD.HI.U32 R22, R3, R9, RZ ;  /* 0x0000000903167227 */ /* 0x000fc800078e00ff */
[----:B------:R-:W-:Y:S01]  /*10f0*/  @!P2 IMAD.MOV R7, RZ, RZ, -R7 ;  /* 0x000000ffff07a224 */ /* 0x000fe200078e0a07 */
[----:B------:R-:W-:Y:S01]  /*1100*/  ISETP.GT.U32.AND P2, PT, R5, R18, PT ;  /* 0x000000120500720c */ /* 0x000fe20003f44070 */
[----:B------:R-:W-:-:S03]  /*1110*/  IMAD.HI.U32 R20, R3, R10, RZ ;  /* 0x0000000a03147227 */ /* 0x000fc600078e00ff */
[----:B------:R1:W-:Y:S01]  /*1120*/  STL [R1+0x3cc], R7 ;  /* 0x0003cc0701007387 */ /* 0x0003e20000100800 */
[----:B------:R-:W-:Y:S02]  /*1130*/  IMAD R12, R5, R0, R12 ;  /* 0x00000000050c7224 */ /* 0x000fe400078e020c */
[----:B------:R-:W-:Y:S02]  /*1140*/  IMAD.MOV R22, RZ, RZ, -R22 ;  /* 0x000000ffff167224 */ /* 0x000fe400078e0a16 */
[----:B------:R-:W-:Y:S02]  /*1150*/  IMAD.MOV R20, RZ, RZ, -R20 ;  /* 0x000000ffff147224 */ /* 0x000fe400078e0a14 */
[----:B------:R-:W-:Y:S01]  /*1160*/  @!P4 IMAD.IADD R19, R19, 0x1, -R5 ;  /* 0x000000011313c824 */ /* 0x000fe200078e0a05 */
[C---:B------:R-:W-:Y:S01]  /*1170*/  ISETP.GT.U32.AND P4, PT, R5.reuse, R12, PT ;  /* 0x0000000c0500720c */ /* 0x040fe20003f84070 */
[----:B------:R-:W-:Y:S02]  /*1180*/  IMAD R9, R5, R22, R9 ;  /* 0x0000001605097224 */ /* 0x000fe400078e0209 */
[----:B-1----:R-:W-:-:S02]  /*1190*/  IMAD.MOV.U32 R7, RZ, RZ, R21 ;  /* 0x000000ffff077224 */ /* 0x002fc400078e0015 */
[----:B------:R-:W-:Y:S02]  /*11a0*/  IMAD R10, R5, R20, R10 ;  /* 0x00000014050a7224 */ /* 0x000fe400078e020a */
[----:B------:R-:W-:Y:S01]  /*11b0*/  @!P6 IMAD.IADD R17, R17, 0x1, -R5 ;  /* 0x000000011111e824 */ /* 0x000fe200078e0a05 */
[C---:B------:R-:W-:Y:S01]  /*11c0*/  ISETP.GT.U32.AND P6, PT, R5.reuse, R9, PT ;  /* 0x000000090500720c */ /* 0x040fe20003fc4070 */
[----:B------:R-:W-:Y:S01]  /*11d0*/  @!P1 IMAD.MOV R7, RZ, RZ, -R7 ;  /* 0x000000ffff079224 */ /* 0x000fe200078e0a07 */
[C---:B------:R-:W-:Y:S01]  /*11e0*/  ISETP.GT.U32.AND P1, PT, R5.reuse, R13, PT ;  /* 0x0000000d0500720c */ /* 0x040fe20003f24070 */
[----:B------:R-:W-:Y:S01]  /*11f0*/  @!P2 IMAD.IADD R18, R18, 0x1, -R5 ;  /* 0x000000011212a824 */ /* 0x000fe200078e0a05 */
[----:B------:R-:W-:Y:S01]  /*1200*/  ISETP.GT.U32.AND P2, PT, R5, R10, PT ;  /* 0x0000000a0500720c */ /* 0x000fe20003f44070 */
[C---:B------:R-:W-:Y:S01]  /*1210*/  VIADD R15, R25.reuse, 0xf0 ;  /* 0x000000f0190f7836 */ /* 0x040fe20000000000 */
[----:B------:R1:W-:Y:S01]  /*1220*/  STL [R1+0x3c8], R7 ;  /* 0x0003c80701007387 */ /* 0x0003e20000100800 */
[----:B------:R-:W-:-:S02]  /*1230*/  VIADD R16, R25, 0xef ;  /* 0x000000ef19107836 */ /* 0x000fc40000000000 */
[----:B------:R-:W-:Y:S01]  /*1240*/  @!P4 IMAD.IADD R12, R12, 0x1, -R5 ;  /* 0x000000010c0cc824 */ /* 0x000fe200078e0a05 */
[----:B------:R-:W-:Y:S01]  /*1250*/  IABS R11, R15 ;  /* 0x0000000f000b7213 */ /* 0x000fe20000000000 */
[----:B------:R-:W-:Y:S01]  /*1260*/  IMAD.MOV.U32 R23, RZ, RZ, R19 ;  /* 0x000000ffff177224 */ /* 0x000fe200078e0013 */
[----:B------:R-:W-:Y:S01]  /*1270*/  IABS R0, R16 ;  /* 0x0000001000007213 */ /* 0x000fe20000000000 */
[----:B------:R-:W-:Y:S01]  /*1280*/  @!P6 IMAD.IADD R9, R9, 0x1, -R5 ;  /* 0x000000010909e824 */ /* 0x000fe200078e0a05 */
[----:B------:R-:W-:Y:S01]  /*1290*/  ISETP.GT.U32.AND P6, PT, R5, R12, PT ;  /* 0x0000000c0500720c */ /* 0x000fe20003fc4070 */
[----:B------:R-:W-:Y:S01]  /*12a0*/  IMAD.HI.U32 R20, R3, R11, RZ ;  /* 0x0000000b03147227 */ /* 0x000fe200078e00ff */
[----:B------:R-:W-:-:S03]  /*12b0*/  ISETP.GE.AND P4, PT, R4, RZ, PT ;  /* 0x000000ff0400720c */ /* 0x000fc60003f86270 */
[----:B-1----:R-:W-:Y:S02]  /*12c0*/  IMAD.MOV.U32 R7, RZ, RZ, R18 ;  /* 0x000000ffff077224 */ /* 0x002fe400078e0012 */
[----:B------:R-:W-:Y:S02]  /*12d0*/  @!P5 IMAD.MOV R23, RZ, RZ, -R23 ;  /* 0x000000ffff17d224 */ /* 0x000fe400078e0a17 */
[----:B------:R-:W-:Y:S01]  /*12e0*/  @!P1 IMAD.IADD R13, R13, 0x1, -R5 ;  /* 0x000000010d0d9824 */ /* 0x000fe200078e0a05 */
[----:B------:R-:W-:Y:S01]  /*12f0*/  ISETP.GE.AND P1, PT, R8, RZ, PT ;  /* 0x000000ff0800720c */ /* 0x000fe20003f26270 */
[----:B------:R-:W-:Y:S01]  /*1300*/  @!P3 IMAD.MOV R7, RZ, RZ, -R7 ;  /* 0x000000ffff07b224 */ /* 0x000fe200078e0a07 */
[----:B------:R-:W-:Y:S01]  /*1310*/  STL [R1+0x54], R23 ;  /* 0x0000541701007387 */ /* 0x000fe20000100800 */
[----:B------:R-:W-:Y:S01]  /*1320*/  IMAD.HI.U32 R21, R3, R0, RZ ;  /* 0x0000000003157227 */ /* 0x000fe200078e00ff */
[C---:B------:R-:W-:Y:S02]  /*1330*/  ISETP.GT.U32.AND P3, PT, R5.reuse, R9, PT ;  /* 0x000000090500720c */ /* 0x040fe40003f64070 */
[----:B------:R1:W-:Y:S01]  /*1340*/  STL [R1+0x58], R7 ;  /* 0x0000580701007387 */ /* 0x0003e20000100800 */
[----:B------:R-:W-:Y:S01]  /*1350*/  @!P2 IMAD.IADD R10, R10, 0x1, -R5 ;  /* 0x000000010a0aa824 */ /* 0x000fe200078e0a05 */
[----:B------:R-:W-:Y:S01]  /*1360*/  ISETP.GT.U32.AND P2, PT, R5, R13, PT ;  /* 0x0000000d0500720c */ /* 0x000fe20003f44070 */
[----:B------:R-:W-:-:S02]  /*1370*/  IMAD.MOV R20, RZ, RZ, -R20 ;  /* 0x000000ffff147224 */ /* 0x000fc400078e0a14 */
[----:B------:R-:W-:Y:S01]  /*1380*/  IMAD.MOV R21, RZ, RZ, -R21 ;  /* 0x000000ffff157224 */ /* 0x000fe200078e0a15 */
[C---:B------:R-:W-:Y:S01]  /*1390*/  ISETP.GT.U32.AND P5, PT, R5.reuse, R10, PT ;  /* 0x0000000a0500720c */ /* 0x040fe20003fa4070 */
[C---:B------:R-:W-:Y:S02]  /*13a0*/  IMAD R4, R5.reuse, R20, R11 ;  /* 0x0000001405047224 */ /* 0x040fe400078e020b */
[----:B------:R-:W-:Y:S02]  /*13b0*/  IMAD R0, R5, R21, R0 ;  /* 0x0000001505007224 */ /* 0x000fe400078e0200 */
[----:B-1----:R-:W-:Y:S02]  /*13c0*/  IMAD.MOV.U32 R7, RZ, RZ, R17 ;  /* 0x000000ffff077224 */ /* 0x002fe400078e0011 */
[----:B------:R-:W-:Y:S02]  /*13d0*/  VIADD R11, R25, 0xee ;  /* 0x000000ee190b7836 */ /* 0x000fe40000000000 */
[----:B------:R-:W-:Y:S01]  /*13e0*/  @!P0 IMAD.MOV R7, RZ, RZ, -R7 ;  /* 0x000000ffff078224 */ /* 0x000fe200078e0a07 */
[----:B------:R-:W-:Y:S01]  /*13f0*/  ISETP.GT.U32.AND P0, PT, R5, R4, PT ;  /* 0x000000040500720c */ /* 0x000fe20003f04070 */
[----:B------:R-:W-:Y:S01]  /*1400*/  VIADD R8, R25, 0xed ;  /* 0x000000ed19087836 */ /* 0x000fe20000000000 */
[----:B------:R-:W-:Y:S01]  /*1410*/  IABS R17, R11 ;  /* 0x0000000b00117213 */ /* 0x000fe20000000000 */
[--C-:B------:R-:W-:Y:S01]  /*1420*/  @!P6 IMAD.IADD R12, R12, 0x1, -R5.reuse ;  /* 0x000000010c0ce824 */ /* 0x100fe200078e0a05 */
[----:B------:R-:W-:Y:S01]  /*1430*/  ISETP.GT.U32.AND P6, PT, R5, R0, PT ;  /* 0x000000000500720c */ /* 0x000fe20003fc4070 */
[--C-:B------:R-:W-:Y:S01]  /*1440*/  @!P2 IMAD.IADD R13, R13, 0x1, -R5.reuse ;  /* 0x000000010d0da824 */ /* 0x100fe200078e0a05 */
[----:B------:R-:W-:Y:S01]  /*1450*/  IABS R18, R8 ;  /* 0x0000000800127213 */ /* 0x000fe20000000000 */
[----:B------:R-:W-:Y:S01]  /*1460*/  @!P5 IMAD.IADD R10, R10, 0x1, -R5 ;  /* 0x000000010a0ad824 */ /* 0x000fe200078e0a05 */
[----:B------:R-:W-:Y:S01]  /*1470*/  ISETP.GE.AND P2, PT, R2, RZ, PT ;  /* 0x000000ff0200720c */ /* 0x000fe20003f46270 */
[----:B------:R1:W-:Y:S01]  /*1480*/  STL [R1+0x60], R7 ;  /* 0x0000600701007387 */ /* 0x0003e20000100800 */
[----:B------:R-:W-:Y:S01]  /*1490*/  ISETP.GE.AND P5, PT, R14, RZ, PT ;  /* 0x000000ff0e00720c */ /* 0x000fe20003fa6270 */
[----:B------:R-:W-:-:S02]  /*14a0*/  IMAD.MOV.U32 R2, RZ, RZ, R18 ;  /* 0x000000ffff027224 */ /* 0x000fc400078e0012 */
[----:B------:R-:W-:-:S04]  /*14b0*/  IMAD.HI.U32 R14, R3, R17, RZ ;  /* 0x00000011030e7227 */ /* 0x000fc800078e00ff */
[----:B------:R-:W-:Y:S02]  /*14c0*/  IMAD.MOV.U32 R19, RZ, RZ, R13 ;  /* 0x000000ffff137224 */ /* 0x000fe400078e000d */
[--C-:B------:R-:W-:Y:S01]  /*14d0*/  @!P3 IMAD.IADD R9, R9, 0x1, -R5.reuse ;  /* 0x000000010909b824 */ /* 0x100fe200078e0a05 */
[----:B------:R-:W-:Y:S01]  /*14e0*/  ISETP.GE.AND P3, PT, R15, RZ, PT ;  /* 0x000000ff0f00720c */ /* 0x000fe20003f66270 */
[----:B-1----:R-:W-:Y:S02]  /*14f0*/  IMAD.MOV.U32 R7, RZ, RZ, R12 ;  /* 0x000000ffff077224 */ /* 0x002fe400078e000c */
[----:B------:R-:W-:Y:S01]  /*1500*/  @!P0 IMAD.IADD R4, R4, 0x1, -R5 ;  /* 0x0000000104048824 */ /* 0x000fe200078e0a05 */
[----:B------:R-:W-:Y:S01]  /*1510*/  ISETP.GE.AND P0, PT, R16, RZ, PT ;  /* 0x000000ff1000720c */ /* 0x000fe20003f06270 */
[----:B------:R-:W-:-:S04]  /*1520*/  IMAD.HI.U32 R15, R3, R2, RZ ;  /* 0x00000002030f7227 */ /* 0x000fc800078e00ff */
[----:B------:R-:W-:Y:S02]  /*1530*/  IMAD.MOV R14, RZ, RZ, -R14 ;  /* 0x000000ffff0e7224 */ /* 0x000fe400078e0a0e */
[----:B------:R-:W-:Y:S01]  /*1540*/  @!P1 IMAD.MOV R19, RZ, RZ, -R19 ;  /* 0x000000ffff139224 */ /* 0x000fe200078e0a13 */
[----:B------:R-:W-:Y:S01]  /*1550*/  ISETP.GT.U32.AND P1, PT, R5, R4, PT ;  /* 0x000000040500720c */ /* 0x000fe20003f24070 */
[----:B------:R-:W-:Y:S01]  /*1560*/  @!P6 IMAD.IADD R0, R0, 0x1, -R5 ;  /* 0x000000010000e824 */ /* 0x000fe200078e0a05 */
[----:B------:R-:W-:Y:S01]  /*1570*/  ISETP.GE.AND P6, PT, R11, RZ, PT ;  /* 0x000000ff0b00720c */ /* 0x000fe20003fc6270 */
[----:B------:R-:W-:Y:S01]  /*1580*/  @!P4 IMAD.MOV R7, RZ, RZ, -R7 ;  /* 0x000000ffff07c224 */ /* 0x000fe200078e0a07 */
[----:B------:R1:W-:Y:S01]  /*1590*/  STL [R1+0x64], R19 ;  /* 0x0000641301007387 */ /* 0x0003e20000100800 */
[----:B------:R-:W-:Y:S01]  /*15a0*/  IMAD.MOV R13, RZ, RZ, -R15 ;  /* 0x000000ffff0d7224 */ /* 0x000fe200078e0a0f */
[C---:B------:R-:W-:Y:S01]  /*15b0*/  ISETP.GT.U32.AND P4, PT, R5.reuse, R0, PT ;  /* 0x000000000500720c */ /* 0x040fe20003f84070 */
[C---:B------:R-:W-:Y:S01]  /*15c0*/  IMAD R11, R5.reuse, R14, R17 ;  /* 0x0000000e050b7224 */ /* 0x040fe200078e0211 */
[----:B------:R2:W-:Y:S01]  /*15d0*/  STL [R1+0xbc], R7 ;  /* 0x0000bc0701007387 */ /* 0x0005e20000100800 */
[----:B------:R-:W-:-:S02]  /*15e0*/  IMAD R2, R5, R13, R2 ;  /* 0x0000000d05027224 */ /* 0x000fc400078e0202 */
[----:B------:R-:W-:Y:S01]  /*15f0*/  @!P2 IMAD.MOV R10, RZ, RZ, -R10 ;  /* 0x000000ffff0aa224 */ /* 0x000fe200078e0a0a */
[----:B------:R-:W-:Y:S01]  /*1600*/  ISETP.GT.U32.AND P2, PT, R5, R11, PT ;  /* 0x0000000b0500720c */ /* 0x000fe20003f44070 */
[----:B------:R-:W-:Y:S01]  /*1610*/  @!P1 IMAD.IADD R4, R4, 0x1, -R5 ;  /* 0x0000000104049824 */ /* 0x000fe200078e0a05 */
[----:B------:R-:W-:Y:S01]  /*1620*/  ISETP.GE.AND P1, PT, R8, RZ, PT ;  /* 0x000000ff0800720c */ /* 0x000fe20003f26270 */
[C---:B------:R-:W-:Y:S01]  /*1630*/  VIADD R13, R25.reuse, 0xea ;  /* 0x000000ea190d7836 */ /* 0x040fe20000000000 */
[----:B------:R3:W-:Y:S01]  /*1640*/  STL [R1+0xc0], R10 ;  /* 0x0000c00a01007387 */ /* 0x0007e20000100800 */
[C---:B-1----:R-:W-:Y:S02]  /*1650*/  VIADD R19, R25.reuse, 0xe6 ;  /* 0x000000e619137836 */ /* 0x042fe40000000000 */
[----:B--2---:R-:W-:Y:S02]  /*1660*/  IMAD.MOV.U32 R7, RZ, RZ, R9 ;  /* 0x000000ffff077224 */ /* 0x004fe400078e0009 */
[----:B------:R-:W-:-:S02]  /*1670*/  VIADD R9, R25, 0xec ;  /* 0x000000ec19097836 */ /* 0x000fc40000000000 */
[----:B------:R-:W-:Y:S01]  /*1680*/  @!P5 IMAD.MOV R7, RZ, RZ, -R7 ;  /* 0x000000ffff07d224 */ /* 0x000fe200078e0a07 */
[----:B------:R-:W-:Y:S01]  /*1690*/  ISETP.GT.U32.AND P5, PT, R5, R2, PT ;  /* 0x000000020500720c */ /* 0x000fe20003fa4070 */
[--C-:B------:R-:W-:Y:S01]  /*16a0*/  @!P2 IMAD.IADD R11, R11, 0x1, -R5.reuse ;  /* 0x000000010b0ba824 */ /* 0x100fe200078e0a05 */
[----:B------:R-:W-:Y:S01]  /*16b0*/  IABS R8, R9 ;  /* 0x0000000900087213 */ /* 0x000fe20000000000 */
[----:B---3--:R-:W-:Y:S01]  /*16c0*/  VIADD R10, R25, 0xeb ;  /* 0x000000eb190a7836 */ /* 0x008fe20000000000 */
[----:B------:R1:W-:Y:S01]  /*16d0*/  STL [R1+0xc4], R7 ;  /* 0x0000c40701007387 */ /* 0x0003e20000100800 */
[----:B------:R-:W-:Y:S01]  /*16e0*/  @!P4 IMAD.IADD R0, R0, 0x1, -R5 ;  /* 0x000000010000c824 */ /* 0x000fe200078e0a05 */
[----:B------:R-:W-:Y:S01]  /*16f0*/  ISETP.GE.AND P4, PT, R9, RZ, PT ;  /* 0x000000ff0900720c */ /* 0x000fe20003f86270 */
[----:B------:R-:W-:Y:S01]  /*1700*/  VIADD R16, R25, 0xe5 ;  /* 0x000000e519107836 */ /* 0x000fe20000000000 */
[----:B------:R-:W-:Y:S02]  /*1710*/  IABS R12, R10 ;  /* 0x0000000a000c7213 */ /* 0x000fe40000000000 */
[----:B------:R-:W-:Y:S01]  /*1720*/  ISETP.GE.AND P2, PT, R10, RZ, PT ;  /* 0x000000ff0a00720c */ /* 0x000fe20003f46270 */
[----:B------:R-:W-:Y:S01]  /*1730*/  IMAD.HI.U32 R10, R3, R8, RZ ;  /* 0x00000008030a7227 */ /* 0x000fe200078e00ff */
[----:B------:R-:W-:-:S03]  /*1740*/  IABS R15, R16 ;  /* 0x00000010000f7213 */ /* 0x000fc60000000000 */
[----:B-1----:R-:W-:Y:S02]  /*1750*/  IMAD.MOV.U32 R7, RZ, RZ, R4 ;  /* 0x000000ffff077224 */ /* 0x002fe400078e0004 */
[----:B------:R-:W-:Y:S01]  /*1760*/  @!P5 IMAD.IADD R2, R2, 0x1, -R5 ;  /* 0x000000010202d824 */ /* 0x000fe200078e0a05 */
[C---:B------:R-:W-:Y:S01]  /*1770*/  ISETP.GT.U32.AND P5, PT, R5.reuse, R11, PT ;  /* 0x0000000b0500720c */ /* 0x040fe20003fa4070 */
[----:B------:R-:W-:Y:S02]  /*1780*/  @!P3 IMAD.MOV R7, RZ, RZ, -R7 ;  /* 0x000000ffff07b224 */ /* 0x000fe400078e0a07 */
[----:B------:R-:W-:Y:S01]  /*1790*/  IMAD.MOV.U32 R9, RZ, RZ, R12 ;  /* 0x000000ffff097224 */ /* 0x000fe200078e000c */
[----:B------:R-:W-:Y:S01]  /*17a0*/  ISETP.GT.U32.AND P3, PT, R5, R2, PT ;  /* 0x000000020500720c */ /* 0x000fe20003f64070 */
[----:B------:R-:W-:Y:S01]  /*17b0*/  VIADD R12, R25, 0xe8 ;  /* 0x000000e8190c7836 */ /* 0x000fe20000000000 */
[----:B------:R1:W-:Y:S01]  /*17c0*/  STL [R1+0xc8], R7 ;  /* 0x0000c80701007387 */ /* 0x0003e20000100800 */
[----:B------:R-:W-:-:S04]  /*17d0*/  IMAD.HI.U32 R4, R3, R9, RZ ;  /* 0x0000000903047227 */ /* 0x000fc800078e00ff */
[----:B------:R-:W-:Y:S02]  /*17e0*/  IMAD.MOV R4, RZ, RZ, -R4 ;  /* 0x000000ffff047224 */ /* 0x000fe400078e0a04 */
[----:B------:R-:W-:Y:S02]  /*17f0*/  @!P5 IMAD.IADD R11, R11, 0x1, -R5 ;  /* 0x000000010b0bd824 */ /* 0x000fe400078e0a05 */
[----:B------:R-:W-:Y:S02]  /*1800*/  IMAD R4, R5, R4, R9 ;  /* 0x0000000405047224 */ /* 0x000fe400078e0209 */
[----:B-1----:R-:W-:Y:S02]  /*1810*/  IMAD.MOV.U32 R7, RZ, RZ, R0 ;  /* 0x000000ffff077224 */ /* 0x002fe400078e0000 */
[----:B------:R-:W-:Y:S02]  /*1820*/  IMAD.MOV R0, RZ, RZ, -R10 ;  /* 0x000000ffff007224 */ /* 0x000fe400078e0a0a */
[----:B------:R-:W-:-:S02]  /*1830*/  IMAD.MOV.U32 R14, RZ, RZ, R11 ;  /* 0x000000ffff0e7224 */ /* 0x000fc400078e000b */
[C---:B------:R-:W-:Y:S02]  /*1840*/  IMAD R8, R5.reuse, R0, R8 ;  /* 0x0000000005087224 */ /* 0x040fe400078e0208 */
[----:B------:R-:W-:Y:S01]  /*1850*/  @!P6 IMAD.MOV R14, RZ, RZ, -R14 ;  /* 0x000000ffff0ee224 */ /* 0x000fe200078e0a0e */
[C---:B------:R-:W-:Y:S01]  /*1860*/  ISETP.GT.U32.AND P6, PT, R5.reuse, R4, PT ;  /* 0x000000040500720c */ /* 0x040fe20003fc4070 */
[----:B------:R-:W-:Y:S01]  /*1870*/  @!P0 IMAD.MOV R7, RZ, RZ, -R7 ;  /* 0x000000ffff078224 */ /* 0x000fe200078e0a07 */
[----:B------:R-:W-:Y:S01]  /*1880*/  ISETP.GT.U32.AND P5, PT, R5, R8, PT ;  /* 0x000000080500720c */ /* 0x000fe20003fa4070 */
[----:B------:R-:W-:Y:S01]  /*1890*/  @!P3 IMAD.IADD R2, R2, 0x1, -R5 ;  /* 0x000000010202b824 */ /* 0x000fe200078e0a05 */
[----:B------:R-:W-:Y:S01]  /*18a0*/  ISETP.GE.AND P0, PT, R13, RZ, PT ;  /* 0x000000ff0d00720c */ /* 0x000fe20003f06270 */
[C---:B------:R-:W-:Y:S01]  /*18b0*/  VIADD R10, R25.reuse, 0xe9 ;  /* 0x000000e9190a7836 */ /* 0x040fe20000000000 */
[----:B------:R-:W-:Y:S01]  /*18c0*/  IABS R13, R13 ;  /* 0x0000000d000d7213 */ /* 0x000fe20000000000 */
[----:B------:R1:W-:Y:S01]  /*18d0*/  STL [R1+0x2f4], R7 ;  /* 0x0002f40701007387 */ /* 0x0003e20000100800 */
[----:B------:R-:W-:-:S02]  /*18e0*/  VIADD R0, R25, 0xe7 ;  /* 0x000000e719007836 */ /* 0x000fc40000000000 */
[----:B------:R-:W-:Y:S01]  /*18f0*/  ISETP.GE.AND P3, PT, R10, RZ, PT ;  /* 0x000000ff0a00720c */ /* 0x000fe20003f66270 */
[----:B------:R-:W-:Y:S01]  /*1900*/  IMAD.HI.U32 R9, R3, R13, RZ ;  /* 0x0000000d03097227 */ /* 0x000fe200078e00ff */
[----:B------:R-:W-:Y:S01]  /*1910*/  IABS R10, R10 ;  /* 0x0000000a000a7213 */ /* 0x000fe20000000000 */
[----:B------:R2:W-:Y:S01]  /*1920*/  STL [R1+0x3c0], R14 ;  /* 0x0003c00e01007387 */ /* 0x0005e20000100800 */
[----:B------:R-:W-:Y:S01]  /*1930*/  IABS R11, R0 ;  /* 0x00000000000b7213 */ /* 0x000fe20000000000 */
[----:B------:R-:W-:Y:S02]  /*1940*/  @!P5 IMAD.IADD R8, R8, 0x1, -R5 ;  /* 0x000000010808d824 */ /* 0x000fe400078e0a05 */
[----:B-1----:R-:W-:Y:S02]  /*1950*/  IMAD.MOV.U32 R7, RZ, RZ, R2 ;  /* 0x000000ffff077224 */ /* 0x002fe400078e0002 */
[----:B------:R-:W-:Y:S01]  /*1960*/  IMAD.MOV R9, RZ, RZ, -R9 ;  /* 0x000000ffff097224 */ /* 0x000fe200078e0a09 */
[C---:B------:R-:W-:Y:S01]  /*1970*/  ISETP.GT.U32.AND P5, PT, R5.reuse, R8, PT ;  /* 0x000000080500720c */ /* 0x040fe20003fa4070 */
[----:B------:R-:W-:Y:S01]  /*1980*/  @!P1 IMAD.MOV R7, RZ, RZ, -R7 ;  /* 0x000000ffff079224 */ /* 0x000fe200078e0a07 */
[----:B------:R-:W-:Y:S01]  /*1990*/  ISETP.GE.AND P1, PT, R12, RZ, PT ;  /* 0x000000ff0c00720c */ /* 0x000fe20003f26270 */
[----:B------:R-:W-:Y:S01]  /*19a0*/  @!P6 IMAD.IADD R4, R4, 0x1, -R5 ;  /* 0x000000010404e824 */ /* 0x000fe200078e0a05 */
[----:B------:R-:W-:Y:S01]  /*19b0*/  IABS R12, R12 ;  /* 0x0000000c000c7213 */ /* 0x000fe20000000000 */
[----:B------:R-:W-:Y:S01]  /*19c0*/  IMAD R13, R5, R9, R13 ;  /* 0x00000009050d7224 */ /* 0x000fe200078e020d */
[----:B------:R1:W-:Y:S01]  /*19d0*/  STL [R1+0x3c4], R7 ;  /* 0x0003c40701007387 */ /* 0x0003e20000100800 */
[----:B------:R-:W-:Y:S01]  /*19e0*/  IMAD.HI.U32 R2, R3, R10, RZ ;  /* 0x0000000a03027227 */ /* 0x000fe200078e00ff */
[----:B------:R-:W-:-:S03]  /*19f0*/  ISETP.GT.U32.AND P6, PT, R5, R4, PT ;  /* 0x000000040500720c */ /* 0x000fc60003fc4070 */
[----:B--2---:R-:W-:-:S04]  /*1a00*/  IMAD.HI.U32 R14, R3, R12, RZ ;  /* 0x0000000c030e7227 */ /* 0x004fc800078e00ff */
[----:B------:R-:W-:Y:S01]  /*1a10*/  @!P5 IMAD.IADD R8, R8, 0x1, -R5 ;  /* 0x000000010808d824 */ /* 0x000fe200078e0a05 */
[----:B------:R-:W-:Y:S01]  /*1a20*/  ISETP.GT.U32.AND P5, PT, R5, R13, PT ;  /* 0x0000000d0500720c */ /* 0x000fe20003fa4070 */
[----:B------:R-:W-:-:S04]  /*1a30*/  IMAD.HI.U32 R9, R3, R11, RZ ;  /* 0x0000000b03097227 */ /* 0x000fc800078e00ff */
[----:B------:R-:W-:Y:S02]  /*1a40*/  IMAD.MOV R14, RZ, RZ, -R14 ;  /* 0x000000ffff0e7224 */ /* 0x000fe400078e0a0e */
[----:B------:R-:W-:Y:S02]  /*1a50*/  IMAD.MOV R2, RZ, RZ, -R2 ;  /* 0x000000ffff027224 */ /* 0x000fe400078e0a02 */
[----:B------:R-:W-:Y:S02]  /*1a60*/  IMAD.MOV R9, RZ, RZ, -R9 ;  /* 0x000000ffff097224 */ /* 0x000fe400078e0a09 */
[C---:B------:R-:W-:Y:S02]  /*1a70*/  IMAD R12, R5.reuse, R14, R12 ;  /* 0x0000000e050c7224 */ /* 0x040fe400078e020c */
[----:B------:R-:W-:Y:S01]  /*1a80*/  IMAD R10, R5, R2, R10 ;  /* 0x00000002050a7224 */ /* 0x000fe200078e020a */
[----:B------:R-:W-:Y:S01]  /*1a90*/  IABS R2, R19 ;  /* 0x0000001300027213 */ /* 0x000fe20000000000 */
[----:B-1----:R-:W-:-:S02]  /*1aa0*/  IMAD.MOV.U32 R7, RZ, RZ, R8 ;  /* 0x000000ffff077224 */ /* 0x002fc400078e0008 */
[C---:B------:R-:W-:Y:S02]  /*1ab0*/  IMAD R11, R5.reuse, R9, R11 ;  /* 0x00000009050b7224 */ /* 0x040fe400078e020b */
[----:B------:R-:W-:Y:S01]  /*1ac0*/  @!P6 IMAD.IADD R4, R4, 0x1, -R5 ;  /* 0x000000010404e824 */ /* 0x000fe200078e0a05 */
[C---:B------:R-:W-:Y:S01]  /*1ad0*/  ISETP.GT.U32.AND P6, PT, R5.reuse, R12, PT ;  /* 0x0000000c0500720c */ /* 0x040fe20003fc4070 */
[----:B------:R-:W-:Y:S01]  /*1ae0*/  @!P4 IMAD.MOV R7, RZ, RZ, -R7 ;  /* 0x000000ffff07c224 */ /* 0x000fe200078e0a07 */
[----:B------:R-:W-:Y:S01]  /*1af0*/  ISETP.GT.U32.AND P4, PT, R5, R10, PT ;  /* 0x0000000a0500720c */ /* 0x000fe20003f84070 */
[----:B------:R-:W-:Y:S01]  /*1b00*/  @!P5 IMAD.IADD R13, R13, 0x1, -R5 ;  /* 0x000000010d0dd824 */ /* 0x000fe200078e0a05 */
[----:B------:R-:W-:Y:S01]  /*1b10*/  ISETP.GT.U32.AND P5, PT, R5, R11, PT ;  /* 0x0000000b0500720c */ /* 0x000fe20003fa4070 */
[----:B------:R-:W-:Y:S01]  /*1b20*/  IMAD.HI.U32 R8, R3, R2, RZ ;  /* 0x0000000203087227 */ /* 0x000fe200078e00ff */
[----:B------:R1:W-:Y:S03]  /*1b30*/  STL [R1+0xd0], R7 ;  /* 0x0000d00701007387 */ /* 0x0003e60000100800 */
[----:B------:R-:W-:-:S02]  /*1b40*/  IMAD.MOV R8, RZ, RZ, -R8 ;  /* 0x000000ffff087224 */ /* 0x000fc400078e0a08 */
[----:B------:R-:W-:Y:S02]  /*1b50*/  VIADD R9, R25, 0xe4 ;  /* 0x000000e419097836 */ /* 0x000fe40000000000 */
[--C-:B------:R-:W-:Y:S02]  /*1b60*/  @!P6 IMAD.IADD R12, R12, 0x1, -R5.reuse ;  /* 0x000000010c0ce824 */ /* 0x100fe400078e0a05 */
[--C-:B------:R-:W-:Y:S01]  /*1b70*/  @!P4 IMAD.IADD R10, R10, 0x1, -R5.reuse ;  /* 0x000000010a0ac824 */ /* 0x100fe200078e0a05 */
[----:B------:R-:W-:Y:S01]  /*1b80*/  ISETP.GT.U32.AND P4, PT, R5, R13, PT ;  /* 0x0000000d0500720c */ /* 0x000fe20003f84070 */
[----:B------:R-:W-:Y:S01]  /*1b90*/  @!P5 IMAD.IADD R11, R11, 0x1, -R5 ;  /* 0x000000010b0bd824 */ /* 0x000fe200078e0a05 */
[C---:B------:R-:W-:Y:S01]  /*1ba0*/  ISETP.GT.U32.AND P5, PT, R5.reuse, R12, PT ;  /* 0x0000000c0500720c */ /* 0x040fe20003fa4070 */
[----:B-1----:R-:W-:Y:S01]  /*1bb0*/  IMAD.MOV.U32 R7, RZ, RZ, R4 ;  /* 0x000000ffff077224 */ /* 0x002fe200078e0004 */
[----:B------:R-:W-:Y:S01]  /*1bc0*/  ISETP.GT.U32.AND P6, PT, R5, R10, PT ;  /* 0x0000000a0500720c */ /* 0x000fe20003fc4070 */
[----:B------:R-:W-:Y:S01]  /*1bd0*/  IMAD.HI.U32 R4, R3, R15, RZ ;  /* 0x0000000f03047227 */ /* 0x000fe200078e00ff */
[----:B------:R-:W-:-:S03]  /*1be0*/  IABS R18, R9 ;  /* 0x0000000900127213 */ /* 0x000fc60000000000 */
[----:B------:R-:W-:Y:S02]  /*1bf0*/  IMAD.MOV R4, RZ, RZ, -R4 ;  /* 0x000000ffff047224 */ /* 0x000fe400078e0a04 */
[----:B------:R-:W-:Y:S01]  /*1c00*/  @!P2 IMAD.MOV R7, RZ, RZ, -R7 ;  /* 0x000000ffff07a224 */ /* 0x000fe200078e0a07 */
[C---:B------:R-:W-:Y:S01]  /*1c10*/  ISETP.GT.U32.AND P2, PT, R5.reuse, R11, PT ;  /* 0x0000000b0500720c */ /* 0x040fe20003f44070 */
[C---:B------:R-:W-:Y:S02]  /*1c20*/  IMAD R2, R5.reuse, R8, R2 ;  /* 0x0000000805027224 */ /* 0x040fe400078e0202 */
[----:B------:R-:W-:Y:S01]  /*1c30*/  IMAD R15, R5, R4, R15 ;  /* 0x00000004050f7224 */ /* 0x000fe200078e020f */
[----:B------:R1:W-:Y:S01]  /*1c40*/  STL [R1+0xd8], R7 ;  /* 0x0000d80701007387 */ /* 0x0003e20000100800 */
[--C-:B------:R-:W-:Y:S01]  /*1c50*/  @!P4 IMAD.IADD R13, R13, 0x1, -R5.reuse ;  /* 0x000000010d0dc824 */ /* 0x100fe200078e0a05 */
[C---:B------:R-:W-:Y:S01]  /*1c60*/  ISETP.GT.U32.AND P4, PT, R5.reuse, R2, PT ;  /* 0x000000020500720c */ /* 0x040fe20003f84070 */
[----:B------:R-:W-:Y:S01]  /*1c70*/  @!P5 IMAD.IADD R12, R12, 0x1, -R5 ;  /* 0x000000010c0cd824 */ /* 0x000fe200078e0a05 */
[----:B------:R-:W-:Y:S01]  /*1c80*/  ISETP.GT.U32.AND P5, PT, R5, R15, PT ;  /* 0x0000000f0500720c */ /* 0x000fe20003fa4070 */
[----:B------:R-:W-:-:S02]  /*1c90*/  VIADD R4, R25, 0xe2 ;  /* 0x000000e219047836 */ /* 0x000fc40000000000 */
[----:B------:R-:W-:Y:S02]  /*1ca0*/  VIADD R8, R25, 0xe3 ;  /* 0x000000e319087836 */ /* 0x000fe40000000000 */
[--C-:B------:R-:W-:Y:S01]  /*1cb0*/  @!P2 IMAD.IADD R11, R11, 0x1, -R5.reuse ;  /* 0x000000010b0ba824 */ /* 0x100fe200078e0a05 */
[----:B------:R-:W-:Y:S01]  /*1cc0*/  ISETP.GE.AND P2, PT, R19, RZ, PT ;  /* 0x000000ff1300720c */ /* 0x000fe20003f46270 */
[--C-:B------:R-:W-:Y:S01]  /*1cd0*/  @!P6 IMAD.IADD R10, R10, 0x1, -R5.reuse ;  /* 0x000000010a0ae824 */ /* 0x100fe200078e0a05 */
[----:B------:R-:W-:Y:S01]  /*1ce0*/  IABS R19, R4 ;  /* 0x0000000400137213 */ /* 0x000fe20000000000 */
[----:B------:R-:W-:Y:S01]  /*1cf0*/  IMAD.HI.U32 R14, R3, R18, RZ ;  /* 0x00000012030e7227 */ /* 0x000fe200078e00ff */
[----:B------:R-:W-:Y:S02]  /*1d00*/  IABS R17, R8 ;  /* 0x0000000800117213 */ /* 0x000fe40000000000 */
[----:B------:R-:W-:Y:S01]  /*1d10*/  ISETP.GE.AND P6, PT, R0, RZ, PT ;  /* 0x000000ff0000720c */ /* 0x000fe20003fc6270 */
[--C-:B------:R-:W-:Y:S01]  /*1d20*/  @!P4 IMAD.IADD R2, R2, 0x1, -R5.reuse ;  /* 0x000000010202c824 */ /* 0x100fe200078e0a05 */
[----:B------:R-:W-:Y:S01]  /*1d30*/  ISETP.GE.AND P4, PT, R16, RZ, PT ;  /* 0x000000ff1000720c */ /* 0x000fe20003f86270 */
[----:B------:R-:W-:-:S02]  /*1d40*/  @!P5 IMAD.IADD R15, R15, 0x1, -R5 ;  /* 0x000000010f0fd824 */ /* 0x000fc400078e0a05 */
[----:B------:R-:W-:Y:S02]  /*1d50*/  IMAD.MOV.U32 R16, RZ, RZ, R19 ;  /* 0x000000ffff107224 */ /* 0x000fe400078e0013 */
[----:B------:R-:W-:Y:S01]  /*1d60*/  IMAD.MOV.U32 R20, RZ, RZ, R13 ;  /* 0x000000ffff147224 */ /* 0x000fe200078e000d */
[----:B------:R-:W-:Y:S01]  /*1d70*/  ISETP.GT.U32.AND P5, PT, R5, R15, PT ;  /* 0x0000000f0500720c */ /* 0x000fe20003fa4070 */
[----:B------:R-:W-:-:S04]  /*1d80*/  IMAD.HI.U32 R13, R3, R16, RZ ;  /* 0x00000010030d7227 */ /* 0x000fc800078e00ff */
[----:B------:R-:W-:Y:S02]  /*1d90*/  IMAD.MOV R14, RZ, RZ, -R14 ;  /* 0x000000ffff0e7224 */ /* 0x000fe400078e0a0e */
[----:B-1----:R-:W-:Y:S02]  /*1da0*/  IMAD.MOV.U32 R7, RZ, RZ, R10 ;  /* 0x000000ffff077224 */ /* 0x002fe400078e000a */
[----:B------:R-:W-:Y:S02]  /*1db0*/  IMAD.MOV R10, RZ, RZ, -R13 ;  /* 0x000000ffff0a7224 */ /* 0x000fe400078e0a0d */
[----:B------:R-:W-:Y:S01]  /*1dc0*/  @!P0 IMAD.MOV R20, RZ, RZ, -R20 ;  /* 0x000000ffff148224 */ /* 0x000fe200078e0a14 */
[C---:B------:R-:W-:Y:S01]  /*1dd0*/  ISETP.GT.U32.AND P0, PT, R5.reuse, R2, PT ;  /* 0x000000020500720c */ /* 0x040fe20003f04070 */
[C---:B------:R-:W-:Y:S02]  /*1de0*/  IMAD R18, R5.reuse, R14, R18 ;  /* 0x0000000e05127224 */ /* 0x040fe400078e0212 */
[----:B------:R-:W-:Y:S01]  /*1df0*/  IMAD R16, R5, R10, R16 ;  /* 0x0000000a05107224 */ /* 0x000fe200078e0210 */
[----:B------:R-:W-:Y:S01]  /*1e00*/  STL [R1+0xdc], R20 ;  /* 0x0000dc1401007387 */ /* 0x000fe20000100800 */
[----:B------:R-:W-:-:S04]  /*1e10*/  IMAD.HI.U32 R0, R3, R17, RZ ;  /* 0x0000001103007227 */ /* 0x000fc800078e00ff */
[----:B------:R-:W-:Y:S01]  /*1e20*/  @!P3 IMAD.MOV R7, RZ, RZ, -R7 ;  /* 0x000000ffff07b224 */ /* 0x000fe200078e0a07 */
[----:B------:R-:W-:Y:S01]  /*1e30*/  ISETP.GT.U32.AND P3, PT, R5, R18, PT ;  /* 0x000000120500720c */ /* 0x000fe20003f64070 */
[--C-:B------:R-:W-:Y:S01]  /*1e40*/  @!P5 IMAD.IADD R15, R15, 0x1, -R5.reuse ;  /* 0x000000010f0fd824 */ /* 0x100fe200078e0a05 */
[C---:B------:R-:W-:Y:S01]  /*1e50*/  ISETP.GT.U32.AND P5, PT, R5.reuse, R16, PT ;  /* 0x000000100500720c */ /* 0x040fe20003fa4070 */
[----:B------:R-:W-:Y:S01]  /*1e60*/  IMAD.MOV R0, RZ, RZ, -R0 ;  /* 0x000000ffff007224 */ /* 0x000fe200078e0a00 */
[----:B------:R1:W-:Y:S01]  /*1e70*/  STL [R1+0xe0], R7 ;  /* 0x0000e00701007387 */ /* 0x0003e20000100800 */
[----:B------:R-:W-:Y:S01]  /*1e80*/  @!P0 IMAD.IADD R2, R2, 0x1, -R5 ;  /* 0x0000000102028824 */ /* 0x000fe200078e0a05 */
[----:B------:R-:W-:Y:S01]  /*1e90*/  ISETP.GE.AND P0, PT, R8, RZ, PT ;  /* 0x000000ff0800720c */ /* 0x000fe20003f06270 */
[----:B------:R-:W-:Y:S02]  /*1ea0*/  IMAD R17, R5, R0, R17 ;  /* 0x0000000005117224 */ /* 0x000fe400078e0211 */
[----:B------:R-:W-:-:S02]  /*1eb0*/  VIADD R8, R25, 0xe0 ;  /* 0x000000e019087836 */ /* 0x000fc40000000000 */
[----:B------:R-:W-:Y:S02]  /*1ec0*/  VIADD R0, R25, 0xe1 ;  /* 0x000000e119007836 */ /* 0x000fe40000000000 */
[----:B------:R-:W-:Y:S01]  /*1ed0*/  @!P3 IMAD.IADD R18, R18, 0x1, -R5 ;  /* 0x000000011212b824 */ /* 0x000fe200078e0a05 */
[----:B------:R-:W-:Y:S01]  /*1ee0*/  ISETP.GE.AND P3, PT, R4, RZ, PT ;  /* 0x000000ff0400720c */ /* 0x000fe20003f66270 */
[----:B-1----:R-:W-:Y:S01]  /*1ef0*/  IMAD.MOV.U32 R7, RZ, RZ, R11 ;  /* 0x000000ffff077224 */ /* 0x002fe200078e000b */
[----:B------:R-:W-:Y:S01]  /*1f00*/  IABS R4, R8 ;  /* 0x0000000800047213 */ /* 0x000fe20000000000 */
[----:B------:R-:W-:Y:S01]  /*1f10*/  @!P5 IMAD.IADD R16, R16, 0x1, -R5 ;  /* 0x000000011010d824 */ /* 0x000fe200078e0a05 */
[----:B------:R-:W-:Y:S01]  /*1f20*/  IABS R13, R0 ;  /* 0x00000000000d7213 */ /* 0x000fe20000000000 */
[----:B------:R-:W-:Y:S01]  /*1f30*/  @!P6 IMAD.MOV R7, RZ, RZ, -R7 ;  /* 0x000000ffff07e224 */ /* 0x000fe200078e0a07 */
[----:B------:R-:W-:Y:S01]  /*1f40*/  ISETP.GT.U32.AND P6, PT, R5, R17, PT ;  /* 0x000000110500720c */ /* 0x000fe20003fc4070 */
[----:B------:R-:W-:Y:S01]  /*1f50*/  @!P1 IMAD.MOV R12, RZ, RZ, -R12 ;  /* 0x000000ffff0c9224 */ /* 0x000fe200078e0a0c */
[----:B------:R-:W-:Y:S01]  /*1f60*/  ISETP.GE.AND P1, PT, R9, RZ, PT ;  /* 0x000000ff0900720c */ /* 0x000fe20003f26270 */
[----:B------:R-:W-:Y:S01]  /*1f70*/  IMAD.HI.U32 R9, R3, R4, RZ ;  /* 0x0000000403097227 */ /* 0x000fe200078e00ff */
[----:B------:R-:W-:-:S02]  /*1f80*/  ISETP.GT.U32.AND P5, PT, R5, R16, PT ;  /* 0x000000100500720c */ /* 0x000fc40003fa4070 */
[----:B------:R-:W-:Y:S01]  /*1f90*/  STL [R1+0xe4], R12 ;  /* 0x0000e40c01007387 */ /* 0x000fe20000100800 */
[----:B------:R-:W-:Y:S02]  /*1fa0*/  IMAD.MOV R9, RZ, RZ, -R9 ;  /* 0x000000ffff097224 */ /* 0x000fe400078e0a09 */
[----:B------:R-:W-:Y:S01]  /*1fb0*/  IMAD.HI.U32 R10, R3, R13, RZ ;  /* 0x0000000d030a7227 */ /* 0x000fe200078e00ff */
[----:B------:R1:W-:Y:S03]  /*1fc0*/  STL [R1+0xf0], R7 ;  /* 0x0000f00701007387 */ /* 0x0003e60000100800 */
[----:B------:R-:W-:Y:S01]  /*1fd0*/  @!P6 IMAD.IADD R17, R17, 0x1, -R5 ;  /* 0x000000011111e824 */ /* 0x000fe200078e0a05 */
[C---:B------:R-:W-:Y:S01]  /*1fe0*/  ISETP.GT.U32.AND P6, PT, R5.reuse, R18, PT ;  /* 0x000000120500720c */ /* 0x040fe20003fc4070 */
[----:B------:R-:W-:Y:S02]  /*1ff0*/  IMAD R4, R5, R9, R4 ;  /* 0x0000000905047224 */ /* 0x000fe400078e0204 */
[----:B------:R-:W-:-:S02]  /*2000*/  IMAD.MOV R10, RZ, RZ, -R10 ;  /* 0x000000ffff0a7224 */ /* 0x000fc400078e0a0a */
[----:B------:R-:W-:Y:S01]  /*2010*/  @!P5 IMAD.IADD R16, R16, 0x1, -R5 ;  /* 0x000000011010d824 */ /* 0x000fe200078e0a05 */
[C---:B------:R-:W-:Y:S01]  /*2020*/  ISETP.GT.U32.AND P5, PT, R5.reuse, R4, PT ;  /* 0x000000040500720c */ /* 0x040fe20003fa4070 */
[----:B------:R-:W-:Y:S02]  /*2030*/  IMAD R13, R5, R10, R13 ;  /* 0x0000000a050d7224 */ /* 0x000fe400078e020d */
[----:B-1----:R-:W-:Y:S02]  /*2040*/  IMAD.MOV.U32 R7, RZ, RZ, R2 ;  /* 0x000000ffff077224 */ /* 0x002fe400078e0002 */
[----:B------:R-:W-:Y:S02]  /*2050*/  VIADD R9, R25, 0xdd ;  /* 0x000000dd19097836 */ /* 0x000fe40000000000 */
[----:B------:R-:W-:Y:S01]  /*2060*/  @!P6 IMAD.IADD R18, R18, 0x1, -R5 ;  /* 0x000000011212e824 */ /* 0x000fe200078e0a05 */
[C---:B------:R-:W-:Y:S01]  /*2070*/  ISETP.GT.U32.AND P6, PT, R5.reuse, R13, PT ;  /* 0x0000000d0500720c */ /* 0x040fe20003fc4070 */
[----:B------:R-:W-:Y:S01]  /*2080*/  @!P2 IMAD.MOV R7, RZ, RZ, -R7 ;  /* 0x000000ffff07a224 */ /* 0x000fe200078e0a07 */
[----:B------:R-:W-:Y:S01]  /*2090*/  ISETP.GT.U32.AND P2, PT, R5, R17, PT ;  /* 0x000000110500720c */ /* 0x000fe20003f44070 */
[C---:B------:R-:W-:Y:S01]  /*20a0*/  VIADD R11, R25.reuse, 0xdf ;  /* 0x000000df190b7836 */ /* 0x040fe20000000000 */
[----:B------:R-:W-:Y:S01]  /*20b0*/  IABS R12, R9 ;  /* 0x00000009000c7213 */ /* 0x000fe20000000000 */
[----:B------:R-:W-:Y:S01]  /*20c0*/  @!P5 IMAD.IADD R4, R4, 0x1, -R5 ;  /* 0x000000010404d824 */ /* 0x000fe200078e0a05 */
[----:B------:R1:W-:Y:S01]  /*20d0*/  STL [R1+0xf4], R7 ;  /* 0x0000f40701007387 */ /* 0x0003e20000100800 */
[----:B------:R-:W-:Y:S01]  /*20e0*/  VIADD R2, R25, 0xde ;  /* 0x000000de19027836 */ /* 0x000fe20000000000 */
[----:B------:R-:W-:Y:S01]  /*20f0*/  IABS R14, R11 ;  /* 0x0000000b000e7213 */ /* 0x000fe20000000000 */
[----:B------:R-:W-:Y:S01]  /*2100*/  IMAD.MOV.U32 R20, RZ, RZ, R15 ;  /* 0x000000ffff147224 */ /* 0x000fe200078e000f */
[----:B------:R-:W-:Y:S01]  /*2110*/  ISETP.GT.U32.AND P5, PT, R5, R4, PT ;  /* 0x000000040500720c */ /* 0x000fe20003fa4070 */
[----:B------:R-:W-:Y:S01]  /*2120*/  IMAD.HI.U32 R15, R3, R12, RZ ;  /* 0x0000000c030f7227 */ /* 0x000fe200078e00ff */
[----:B------:R-:W-:-:S03]  /*2130*/  IABS R10, R2 ;  /* 0x00000002000a7213 */ /* 0x000fc60000000000 */
[--C-:B------:R-:W-:Y:S01]  /*2140*/  @!P6 IMAD.IADD R13, R13, 0x1, -R5.reuse ;  /* 0x000000010d0de824 */ /* 0x100fe200078e0a05 */
[----:B------:R-:W-:Y:S01]  /*2150*/  ISETP.GE.AND P6, PT, R8, RZ, PT ;  /* 0x000000ff0800720c */ /* 0x000fe20003fc6270 */
[----:B-1----:R-:W-:Y:S02]  /*2160*/  IMAD.MOV.U32 R7, RZ, RZ, R18 ;  /* 0x000000ffff077224 */ /* 0x002fe400078e0012 */
[----:B------:R-:W-:Y:S01]  /*2170*/  @!P2 IMAD.IADD R17, R17, 0x1, -R5 ;  /* 0x000000011111a824 */ /* 0x000fe200078e0a05 */
[----:B------:R-:W-:Y:S01]  /*2180*/  ISETP.GE.AND P2, PT, R0, RZ, PT ;  /* 0x000000ff0000720c */ /* 0x000fe20003f46270 */
[----:B------:R-:W-:-:S04]  /*2190*/  IMAD.HI.U32 R19, R3, R14, RZ ;  /* 0x0000000e03137227 */ /* 0x000fc800078e00ff */
[----:B------:R-:W-:Y:S01]  /*21a0*/  @!P4 IMAD.MOV R20, RZ, RZ, -R20 ;  /* 0x000000ffff14c224 */ /* 0x000fe200078e0a14 */
[----:B------:R-:W-:Y:S01]  /*21b0*/  ISETP.GT.U32.AND P4, PT, R5, R13, PT ;  /* 0x0000000d0500720c */ /* 0x000fe20003f84070 */
[----:B------:R-:W-:Y:S02]  /*21c0*/  IMAD.MOV R15, RZ, RZ, -R15 ;  /* 0x000000ffff0f7224 */ /* 0x000fe400078e0a0f */
[----:B------:R-:W-:Y:S01]  /*21d0*/  @!P1 IMAD.MOV R7, RZ, RZ, -R7 ;  /* 0x000000ffff079224 */ /* 0x000fe200078e0a07 */
[----:B------:R-:W-:Y:S01]  /*21e0*/  STL [R1+0xf8], R20 ;  /* 0x0000f81401007387 */ /* 0x000fe20000100800 */
[----:B------:R-:W-:Y:S02]  /*21f0*/  IMAD.MOV R19, RZ, RZ, -R19 ;  /* 0x000000ffff137224 */ /* 0x000fe400078e0a13 */
[----:B------:R-:W-:Y:S01]  /*2200*/  @!P0 IMAD.MOV R17, RZ, RZ, -R17 ;  /* 0x000000ffff118224 */ /* 0x000fe200078e0a11 */
[----:B------:R-:W-:Y:S01]  /*2210*/  ISETP.GE.AND P0, PT, R11, RZ, PT ;  /* 0x000000ff0b00720c */ /* 0x000fe20003f06270 */
[----:B------:R-:W-:Y:S01]  /*2220*/  IMAD.HI.U32 R0, R3, R10, RZ ;  /* 0x0000000a03007227 */ /* 0x000fe200078e00ff */
[----:B------:R1:W-:Y:S03]  /*2230*/  STL [R1+0xfc], R7 ;  /* 0x0000fc0701007387 */ /* 0x0003e60000100800 */
[C---:B------:R-:W-:Y:S01]  /*2240*/  IMAD R11, R5.reuse, R15, R12 ;  /* 0x0000000f050b7224 */ /* 0x040fe200078e020c */
[----:B------:R-:W-:Y:S01]  /*2250*/  STL [R1+0x15c], R17 ;  /* 0x00015c1101007387 */ /* 0x000fe20000100800 */
[----:B------:R-:W-:-:S02]  /*2260*/  IMAD R14, R5, R19, R14 ;  /* 0x00000013050e7224 */ /* 0x000fc400078e020e */
[----:B------:R-:W-:Y:S02]  /*2270*/  IMAD.MOV R0, RZ, RZ, -R0 ;  /* 0x000000ffff007224 */ /* 0x000fe400078e0a00 */
[----:B------:R-:W-:Y:S01]  /*2280*/  @!P5 IMAD.IADD R4, R4, 0x1, -R5 ;  /* 0x000000010404d824 */ /* 0x000fe200078e0a05 */
[C---:B------:R-:W-:Y:S01]  /*2290*/  ISETP.GT.U32.AND P5, PT, R5.reuse, R11, PT ;  /* 0x0000000b0500720c */ /* 0x040fe20003fa4070 */
[----:B-1----:R-:W-:Y:S01]  /*22a0*/  IMAD.MOV.U32 R7, RZ, RZ, R16 ;  /* 0x000000ffff077224 */ /* 0x002fe200078e0010 */
[C---:B------:R-:W-:Y:S01]  /*22b0*/  ISETP.GT.U32.AND P1, PT, R5.reuse, R14, PT ;  /* 0x0000000e0500720c */ /* 0x040fe20003f24070 */
[----:B------:R-:W-:Y:S02]  /*22c0*/  IMAD R10, R5, R0, R10 ;  /* 0x00000000050a7224 */ /* 0x000fe400078e020a */
[----:B------:R-:W-:Y:S02]  /*22d0*/  @!P3 IMAD.MOV R7, RZ, RZ, -R7 ;  /* 0x000000ffff07b224 */ /* 0x000fe400078e0a07 */
[----:B------:R-:W-:Y:S01]  /*22e0*/  @!P4 IMAD.IADD R13, R13, 0x1, -R5 ;  /* 0x000000010d0dc824 */ /* 0x000fe200078e0a05 */
[----:B------:R-:W-:Y:S01]  /*22f0*/  ISETP.GT.U32.AND P3, PT, R5, R10, PT ;  /* 0x0000000a0500720c */ /* 0x000fe20003f64070 */
[C---:B------:R-:W-:Y:S01]  /*2300*/  VIADD R8, R25.reuse, 0xdc ;  /* 0x000000dc19087836 */ /* 0x040fe20000000000 */
[----:B------:R1:W-:Y:S01]  /*2310*/  STL [R1+0x184], R7 ;  /* 0x0001840701007387 */ /* 0x0003e20000100800 */
[----:B------:R-:W-:Y:S01]  /*2320*/  ISETP.GE.AND P4, PT, R2, RZ, PT ;  /* 0x000000ff0200720c */ /* 0x000fe20003f86270 */
[----:B------:R-:W-:-:S02]  /*2330*/  VIADD R2, R25, 0xdb ;  /* 0x000000db19027836 */ /* 0x000fc40000000000 */
[--C-:B------:R-:W-:Y:S01]  /*2340*/  @!P5 IMAD.IADD R11, R11, 0x1, -R5.reuse ;  /* 0x000000010b0bd824 */ /* 0x100fe200078e0a05 */
[----:B------:R-:W-:Y:S01]  /*2350*/  IABS R0, R8 ;  /* 0x0000000800007213 */ /* 0x000fe20000000000 */
[----:B------:R-:W-:Y:S01]  /*2360*/  @!P1 IMAD.IADD R14, R14, 0x1, -R5 ;  /* 0x000000010e0e9824 */ /* 0x000fe200078e0a05 */
[----:B------:R-:W-:Y:S01]  /*2370*/  ISETP.GE.AND P1, PT, R9, RZ, PT ;  /* 0x000000ff0900720c */ /* 0x000fe20003f26270 */
[----:B------:R-:W-:Y:S01]  /*2380*/  VIADD R9, R25, 0xda ;  /* 0x000000da19097836 */ /* 0x000fe20000000000 */
[----:B------:R-:W-:Y:S01]  /*2390*/  ISETP.GT.U32.AND P5, PT, R5, R11, PT ;  /* 0x0000000b0500720c */ /* 0x000fe20003fa4070 */
[----:B-1----:R-:W-:Y:S01]  /*23a0*/  IMAD.MOV.U32 R7, RZ, RZ, R13 ;  /* 0x000000ffff077224 */ /* 0x002fe200078e000d */
[----:B------:R-:W-:Y:S01]  /*23b0*/  IABS R13, R2 ;  /* 0x00000002000d7213 */ /* 0x000fe20000000000 */
[----:B------:R-:W-:-:S04]  /*23c0*/  IMAD.HI.U32 R12, R3, R0, RZ ;  /* 0x00000000030c7227 */ /* 0x000fc800078e00ff */
[----:B------:R-:W-:Y:S01]  /*23d0*/  @!P2 IMAD.MOV R7, RZ, RZ, -R7 ;  /* 0x000000ffff07a224 */ /* 0x000fe200078e0a07 */
[----:B------:R-:W-:Y:S01]  /*23e0*/  ISETP.GT.U32.AND P2, PT, R5, R14, PT ;  /* 0x0000000e0500720c */ /* 0x000fe20003f44070 */
[--C-:B------:R-:W-:Y:S02]  /*23f0*/  @!P3 IMAD.IADD R10, R10, 0x1, -R5.reuse ;  /* 0x000000010a0ab824 */ /* 0x100fe400078e0a05 */
[----:B------:R-:W-:Y:S01]  /*2400*/  IMAD.MOV R12, RZ, RZ, -R12 ;  /* 0x000000ffff0c7224 */ /* 0x000fe200078e0a0c */
[----:B------:R1:W-:Y:S01]  /*2410*/  STL [R1+0x188], R7 ;  /* 0x0001880701007387 */ /* 0x0003e20000100800 */
[----:B------:R-:W-:Y:S01]  /*2420*/  @!P5 IMAD.IADD R11, R11, 0x1, -R5 ;  /* 0x000000010b0bd824 */ /* 0x000fe200078e0a05 */
[C---:B------:R-:W-:Y:S01]  /*2430*/  ISETP.GT.U32.AND P3, PT, R5.reuse, R10, PT ;  /* 0x0000000a0500720c */ /* 0x040fe20003f64070 */
[----:B------:R-:W-:Y:S01]  /*2440*/  IMAD R0, R5, R12, R0 ;  /* 0x0000000c05007224 */ /* 0x000fe200078e0200 */
[----:B------:R-:W-:Y:S01]  /*2450*/  IABS R12, R9 ;  /* 0x00000009000c7213 */ /* 0x000fe20000000000 */
[----:B------:R-:W-:-:S04]  /*2460*/  VIADD R19, R25, 0xc7 ;  /* 0x000000c719137836 */ /* 0x000fc80000000000 */
[----:B------:R-:W-:Y:S01]  /*2470*/  @!P2 IMAD.IADD R14, R14, 0x1, -R5 ;  /* 0x000000010e0ea824 */ /* 0x000fe200078e0a05 */
[----:B------:R-:W-:Y:S01]  /*2480*/  ISETP.GT.U32.AND P2, PT, R5, R0, PT ;  /* 0x000000000500720c */ /* 0x000fe20003f44070 */
[----:B-1----:R-:W-:Y:S01]  /*2490*/  IMAD.MOV.U32 R7, RZ, RZ, R4 ;  /* 0x000000ffff077224 */ /* 0x002fe200078e0004 */
[----:B------:R-:W-:Y:S01]  /*24a0*/  IABS R20, R19 ;  /* 0x0000001300147213 */ /* 0x000fe20000000000 */
[----:B------:R-:W-:-:S04]  /*24b0*/  IMAD.HI.U32 R4, R3, R13, RZ ;  /* 0x0000000d03047227 */ /* 0x000fc800078e00ff */
[----:B------:R-:W-:Y:S02]  /*24c0*/  IMAD.MOV R4, RZ, RZ, -R4 ;  /* 0x000000ffff047224 */ /* 0x000fe400078e0a04 */
[----:B------:R-:W-:Y:S01]  /*24d0*/  @!P3 IMAD.IADD R10, R10, 0x1, -R5 ;  /* 0x000000010a0ab824 */ /* 0x000fe200078e0a05 */
[----:B------:R-:W-:Y:S01]  /*24e0*/  ISETP.GE.AND P3, PT, R2, RZ, PT ;  /* 0x000000ff0200720c */ /* 0x000fe20003f66270 */
[----:B------:R-:W-:Y:S02]  /*24f0*/  IMAD R13, R5, R4, R13 ;  /* 0x00000004050d7224 */ /* 0x000fe400078e020d */
[----:B------:R-:W-:Y:S01]  /*2500*/  @!P6 IMAD.MOV R7, RZ, RZ, -R7 ;  /* 0x000000ffff07e224 */ /* 0x000fe200078e0a07 */
[----:B------:R-:W-:Y:S01]  /*2510*/  ISETP.GE.AND P6, PT, R8, RZ, PT ;  /* 0x000000ff0800720c */ /* 0x000fe20003fc6270 */
[----:B------:R-:W-:Y:S01]  /*2520*/  VIADD R2, R25, 0xd9 ;  /* 0x000000d919027836 */ /* 0x000fe20000000000 */
[----:B------:R-:W-:Y:S01]  /*2530*/  ISETP.GT.U32.AND P5, PT, R5, R13, PT ;  /* 0x0000000d0500720c */ /* 0x000fe20003fa4070 */
[----:B------:R-:W-:Y:S01]  /*2540*/  IMAD.HI.U32 R16, R3, R12, RZ ;  /* 0x0000000c03107227 */ /* 0x000fe200078e00ff */
[----:B------:R1:W-:Y:S02]  /*2550*/  STL [R1+0x18c], R7 ;  /* 0x00018c0701007387 */ /* 0x0003e40000100800 */
[----:B------:R-:W-:Y:S01]  /*2560*/  IABS R8, R2 ;  /* 0x0000000200087213 */ /* 0x000fe20000000000 */
[----:B------:R-:W-:-:S02]  /*2570*/  IMAD.MOV R16, RZ, RZ, -R16 ;  /* 0x000000ffff107224 */ /* 0x000fc400078e0a10 */
[--C-:B------:R-:W-:Y:S01]  /*2580*/  @!P2 IMAD.IADD R0, R0, 0x1, -R5.reuse ;  /* 0x000000010000a824 */ /* 0x100fe200078e0a05 */
[----:B------:R-:W-:Y:S01]  /*2590*/  ISETP.GE.AND P2, PT, R9, RZ, PT ;  /* 0x000000ff0900720c */ /* 0x000fe20003f46270 */
[----:B------:R-:W-:Y:S02]  /*25a0*/  IMAD R12, R5, R16, R12 ;  /* 0x00000010050c7224 */ /* 0x000fe400078e020c */
[----:B------:R-:W-:Y:S02]  /*25b0*/  VIADD R4, R25, 0xd8 ;  /* 0x000000d819047836 */ /* 0x000fe40000000000 */
[----:B------:R-:W-:Y:S02]  /*25c0*/  @!P5 IMAD.IADD R13, R13, 0x1, -R5 ;  /* 0x000000010d0dd824 */ /* 0x000fe400078e0a05 */
[----:B-1----:R-:W-:Y:S01]  /*25d0*/  IMAD.MOV.U32 R7, RZ, RZ, R14 ;  /* 0x000000ffff077224 */ /* 0x002fe200078e000e */
[----:B------:R-:W-:Y:S01]  /*25e0*/  IABS R15, R4 ;  /* 0x00000004000f7213 */ /* 0x000fe20000000000 */
[----:B------:R-:W-:Y:S01]  /*25f0*/  IMAD.MOV.U32 R14, RZ, RZ, R10 ;  /* 0x000000ffff0e7224 */ /* 0x000fe200078e000a */
[C---:B------:R-:W-:Y:S01]  /*2600*/  ISETP.GT.U32.AND P5, PT, R5.reuse, R13, PT ;  /* 0x0000000d0500720c */ /* 0x040fe20003fa4070 */
[----:B------:R-:W-:Y:S01]  /*2610*/  @!P0 IMAD.MOV R7, RZ, RZ, -R7 ;  /* 0x000000ffff078224 */ /* 0x000fe200078e0a07 */
[----:B------:R-:W-:Y:S01]  /*2620*/  ISETP.GT.U32.AND P0, PT, R5, R0, PT ;  /* 0x000000000500720c */ /* 0x000fe20003f04070 */
[----:B------:R-:W-:-:S03]  /*2630*/  IMAD.HI.U32 R9, R3, R8, RZ ;  /* 0x0000000803097227 */ /* 0x000fc600078e00ff */
[----:B------:R1:W-:Y:S01]  /*2640*/  STL [R1+0x190], R7 ;  /* 0x0001900701007387 */ /* 0x0003e20000100800 */
[----:B------:R-:W-:Y:S01]  /*2650*/  @!P4 IMAD.MOV R14, RZ, RZ, -R14 ;  /* 0x000000ffff0ec224 */ /* 0x000fe200078e0a0e */
[----:B------:R-:W-:Y:S01]  /*2660*/  ISETP.GT.U32.AND P4, PT, R5, R12, PT ;  /* 0x0000000c0500720c */ /* 0x000fe20003f84070 */
[----:B------:R-:W-:Y:S02]  /*2670*/  IMAD.MOV R9, RZ, RZ, -R9 ;  /* 0x000000ffff097224 */ /* 0x000fe400078e0a09 */
[----:B------:R-:W-:Y:S01]  /*2680*/  IMAD.HI.U32 R10, R3, R15, RZ ;  /* 0x0000000f030a7227 */ /* 0x000fe200078e00ff */
[----:B------:R2:W-:Y:S03]  /*2690*/  STL [R1+0x194], R14 ;  /* 0x0001940e01007387 */ /* 0x0005e60000100800 */
[----:B------:R-:W-:Y:S02]  /*26a0*/  IMAD R8, R5, R9, R8 ;  /* 0x0000000905087224 */ /* 0x000fe400078e0208 */
[----:B------:R-:W-:-:S02]  /*26b0*/  @!P5 IMAD.IADD R13, R13, 0x1, -R5 ;  /* 0x000000010d0dd824 */ /* 0x000fc400078e0a05 */
[----:B------:R-:W-:Y:S01]  /*26c0*/  IMAD.MOV R10, RZ, RZ, -R10 ;  /* 0x000000ffff0a7224 */ /* 0x000fe200078e0a0a */
[C---:B------:R-:W-:Y:S01]  /*26d0*/  ISETP.GT.U32.AND P5, PT, R5.reuse, R8, PT ;  /* 0x000000080500720c */ /* 0x040fe20003fa4070 */
[--C-:B------:R-:W-:Y:S01]  /*26e0*/  @!P0 IMAD.IADD R0, R0, 0x1, -R5.reuse ;  /* 0x0000000100008824 */ /* 0x100fe200078e0a05 */
[----:B------:R-:W-:Y:S01]  /*26f0*/  ISETP.GE.AND P0, PT, R4, RZ, PT ;  /* 0x000000ff0400720c */ /* 0x000fe20003f06270 */
[----:B------:R-:W-:Y:S02]  /*2700*/  @!P4 IMAD.IADD R12, R12, 0x1, -R5 ;  /* 0x000000010c0cc824 */ /* 0x000fe400078e0a05 */
[----:B-1----:R-:W-:Y:S02]  /*2710*/  IMAD.MOV.U32 R7, RZ, RZ, R11 ;  /* 0x000000ffff077224 */ /* 0x002fe400078e000b */
[C---:B------:R-:W-:Y:S01]  /*2720*/  IMAD R15, R5.reuse, R10, R15 ;  /* 0x0000000a050f7224 */ /* 0x040fe200078e020f */
[----:B------:R-:W-:Y:S01]  /*2730*/  ISETP.GT.U32.AND P4, PT, R5, R12, PT ;  /* 0x0000000c0500720c */ /* 0x000fe20003f84070 */
[----:B--2---:R-:W-:-:S02]  /*2740*/  IMAD.MOV.U32 R14, RZ, RZ, R0 ;  /* 0x000000ffff0e7224 */ /* 0x004fc400078e0000 */
[----:B------:R-:W-:Y:S01]  /*2750*/  @!P1 IMAD.MOV R7, RZ, RZ, -R7 ;  /* 0x000000ffff079224 */ /* 0x000fe200078e0a07 */
[----:B------:R-:W-:Y:S01]  /*2760*/  ISETP.GE.AND P1, PT, R2, RZ, PT ;  /* 0x000000ff0200720c */ /* 0x000fe20003f26270 */
[----:B------:R-:W-:Y:S01]  /*2770*/  @!P6 IMAD.MOV R14, RZ, RZ, -R14 ;  /* 0x000000ffff0ee224 */ /* 0x000fe200078e0a0e */
[----:B------:R-:W-:Y:S01]  /*2780*/  ISETP.GT.U32.AND P6, PT, R5, R15, PT ;  /* 0x0000000f0500720c */ /* 0x000fe20003fc4070 */
[--C-:B------:R-:W-:Y:S01]  /*2790*/  @!P5 IMAD.IADD R8, R8, 0x1, -R5.reuse ;  /* 0x000000010808d824 */ /* 0x100fe200078e0a05 */
[----:B------:R1:W-:Y:S01]  /*27a0*/  STL [R1+0x19c], R7 ;  /* 0x00019c0701007387 */ /* 0x0003e20000100800 */
[C---:B------:R-:W-:Y:S02]  /*27b0*/  VIADD R11, R25.reuse, 0xd7 ;  /* 0x000000d7190b7836 */ /* 0x040fe40000000000 */
[----:B------:R-:W-:Y:S01]  /*27c0*/  VIADD R10, R25, 0xd6 ;  /* 0x000000d6190a7836 */ /* 0x000fe20000000000 */
[----:B------:R-:W-:Y:S01]  /*27d0*/  ISETP.GT.U32.AND P5, PT, R5, R8, PT ;  /* 0x000000080500720c */ /* 0x000fe20003fa4070 */
[----:B------:R-:W-:Y:S01]  /*27e0*/  @!P4 IMAD.IADD R12, R12, 0x1, -R5 ;  /* 0x000000010c0cc824 */ /* 0x000fe200078e0a05 */
[----:B------:R-:W-:Y:S01]  /*27f0*/  IABS R4, R11 ;  /* 0x0000000b00047213 */ /* 0x000fe20000000000 */
[----:B------:R-:W-:Y:S01]  /*2800*/  STL [R1+0x1a4], R14 ;  /* 0x0001a40e01007387 */ /* 0x000fe20000100800 */
[----:B------:R-:W-:Y:S01]  /*2810*/  IABS R9, R10 ;  /* 0x0000000a00097213 */ /* 0x000fe20000000000 */
[----:B------:R-:W-:Y:S01]  /*2820*/  VIADD R2, R25, 0xd5 ;  /* 0x000000d519027836 */ /* 0x000fe20000000000 */
[----:B------:R-:W-:Y:S01]  /*2830*/  ISETP.GE.AND P4, PT, R10, RZ, PT ;  /* 0x000000ff0a00720c */ /* 0x000fe20003f86270 */
[----:B-1----:R-:W-:-:S02]  /*2840*/  IMAD.MOV.U32 R7, RZ, RZ, R13 ;  /* 0x000000ffff077224 */ /* 0x002fc400078e000d */
[----:B------:R-:W-:Y:S01]  /*2850*/  @!P6 IMAD.IADD R15, R15, 0x1, -R5 ;  /* 0x000000010f0fe824 */ /* 0x000fe200078e0a05 */
[----:B------:R-:W-:Y:S01]  /*2860*/  IABS R0, R2 ;  /* 0x0000000200007213 */ /* 0x000fe20000000000 */
[----:B------:R-:W-:Y:S01]  /*2870*/  @!P3 IMAD.MOV R7, RZ, RZ, -R7 ;  /* 0x000000ffff07b224 */ /* 0x000fe200078e0a07 */
[----:B------:R-:W-:Y:S01]  /*2880*/  ISETP.GE.AND P3, PT, R11, RZ, PT ;  /* 0x000000ff0b00720c */ /* 0x000fe20003f66270 */
[----:B------:R-:W-:Y:S01]  /*2890*/  IMAD.HI.U32 R13, R3, R4, RZ ;  /* 0x00000004030d7227 */ /* 0x000fe200078e00ff */
[----:B------:R-:W-:Y:S02]  /*28a0*/  ISETP.GT.U32.AND P6, PT, R5, R15, PT ;  /* 0x0000000f0500720c */ /* 0x000fe40003fc4070 */
[----:B------:R1:W-:Y:S01]  /*28b0*/  STL [R1+0x1ac], R7 ;  /* 0x0001ac0701007387 */ /* 0x0003e20000100800 */
[----:B------:R-:W-:-:S04]  /*28c0*/  IMAD.HI.U32 R10, R3, R9, RZ ;  /* 0x00000009030a7227 */ /* 0x000fc800078e00ff */
[----:B------:R-:W-:Y:S02]  /*28d0*/  IMAD.MOV R13, RZ, RZ, -R13 ;  /* 0x000000ffff0d7224 */ /* 0x000fe400078e0a0d */
[----:B------:R-:W-:Y:S02]  /*28e0*/  IMAD.MOV R10, RZ, RZ, -R10 ;  /* 0x000000ffff0a7224 */ /* 0x000fe400078e0a0a */
[----:B------:R-:W-:Y:S02]  /*28f0*/  @!P5 IMAD.IADD R8, R8, 0x1, -R5 ;  /* 0x000000010808d824 */ /* 0x000fe400078e0a05 */
[----:B-1----:R-:W-:Y:S02]  /*2900*/  IMAD.MOV.U32 R7, RZ, RZ, R12 ;  /* 0x000000ffff077224 */ /* 0x002fe400078e000c */
[C---:B------:R-:W-:Y:S02]  /*2910*/  IMAD R4, R5.reuse, R13, R4 ;  /* 0x0000000d05047224 */ /* 0x040fe400078e0204 */
[----:B------:R-:W-:Y:S01]  /*2920*/  @!P2 IMAD.MOV R7, RZ, RZ, -R7 ;  /* 0x000000ffff07a224 */ /* 0x000fe200078e0a07 */
[----:B------:R-:W-:Y:S01]  /*2930*/  ISETP.GE.AND P2, PT, R2, RZ, PT ;  /* 0x000000ff0200720c */ /* 0x000fe20003f46270 */
[C---:B------:R-:W-:Y:S01]  /*2940*/  IMAD R2, R5.reuse, R10, R9 ;  /* 0x0000000a05027224 */ /* 0x040fe200078e0209 */
[----:B------:R-:W-:Y:S01]  /*2950*/  ISETP.GT.U32.AND P5, PT, R5, R4, PT ;  /* 0x000000040500720c */ /* 0x000fe20003fa4070 */
[----:B------:R-:W-:Y:S01]  /*2960*/  IMAD.HI.U32 R11, R3, R0, RZ ;  /* 0x00000000030b7227 */ /* 0x000fe200078e00ff */
[----:B------:R1:W-:Y:S03]  /*2970*/  STL [R1+0x1b0], R7 ;  /* 0x0001b00701007387 */ /* 0x0003e60000100800 */
[----:B------:R-:W-:-:S02]  /*2980*/  IMAD.MOV R11, RZ, RZ, -R11 ;  /* 0x000000ffff0b7224 */ /* 0x000fc400078e0a0b */
[--C-:B------:R-:W-:Y:S02]  /*2990*/  @!P6 IMAD.IADD R15, R15, 0x1, -R5.reuse ;  /* 0x000000010f0fe824 */ /* 0x100fe400078e0a05 */
[----:B------:R-:W-:Y:S02]  /*29a0*/  IMAD R0, R5, R11, R0 ;  /* 0x0000000b05007224 */ /* 0x000fe400078e0200 */
[----:B------:R-:W-:Y:S02]  /*29b0*/  VIADD R11, R25, 0xd4 ;  /* 0x000000d4190b7836 */ /* 0x000fe40000000000 */
[----:B-1----:R-:W-:Y:S02]  /*29c0*/  IMAD.MOV.U32 R7, RZ, RZ, R8 ;  /* 0x000000ffff077224 */ /* 0x002fe400078e0008 */
[----:B------:R-:W-:Y:S01]  /*29d0*/  @!P5 IMAD.IADD R4, R4, 0x1, -R5 ;  /* 0x000000010404d824 */ /* 0x000fe200078e0a05 */
[----:B------:R-:W-:Y:S01]  /*29e0*/  ISETP.GE.AND P6, PT, R11, RZ, PT ;  /* 0x000000ff0b00720c */ /* 0x000fe20003fc6270 */
[----:B------:R-:W-:Y:S01]  /*29f0*/  @!P1 IMAD.MOV R7, RZ, RZ, -R7 ;  /* 0x000000ffff079224 */ /* 0x000fe200078e0a07 */
[----:B------:R-:W-:Y:S01]  /*2a00*/  ISETP.GT.U32.AND P1, PT, R5, R2, PT ;  /* 0x000000020500720c */ /* 0x000fe20003f24070 */
[C---:B------:R-:W-:Y:S01]  /*2a10*/  VIADD R8, R25.reuse, 0xd3 ;  /* 0x000000d319087836 */ /* 0x040fe20000000000 */
[----:B------:R-:W-:Y:S01]  /*2a20*/  IABS R11, R11 ;  /* 0x0000000b000b7213 */ /* 0x000fe20000000000 */
[----:B------:R-:W-:Y:S01]  /*2a30*/  VIADD R10, R25, 0xd1 ;  /* 0x000000d1190a7836 */ /* 0x000fe20000000000 */
[----:B------:R1:W-:Y:S01]  /*2a40*/  STL [R1+0x1b4], R7 ;  /* 0x0001b40701007387 */ /* 0x0003e20000100800 */
[----:B------:R-:W-:Y:S01]  /*2a50*/  ISETP.GT.U32.AND P5, PT, R5, R4, PT ;  /* 0x000000040500720c */ /* 0x000fe20003fa4070 */
[----:B------:R-:W-:Y:S01]  /*2a60*/  VIADD R9, R25, 0xd2 ;  /* 0x000000d219097836 */ /* 0x000fe20000000000 */
[----:B------:R-:W-:Y:S01]  /*2a70*/  IABS R12, R8 ;  /* 0x00000008000c7213 */ /* 0x000fe20000000000 */
[----:B------:R-:W-:Y:S01]  /*2a80*/  IMAD.HI.U32 R23, R3, R20, RZ ;  /* 0x0000001403177227 */ /* 0x000fe200078e00ff */
[----:B------:R-:W-:-:S02]  /*2a90*/  IABS R14, R10 ;  /* 0x0000000a000e7213 */ /* 0x000fc40000000000 */
[----:B------:R-:W-:Y:S01]  /*2aa0*/  IABS R13, R9 ;  /* 0x00000009000d7213 */ /* 0x000fe20000000000 */
[----:B------:R-:W-:-:S04]  /*2ab0*/  IMAD.HI.U32 R16, R3, R12, RZ ;  /* 0x0000000c03107227 */ /* 0x000fc800078e00ff */
[----:B-1----:R-:W-:Y:S02]  /*2ac0*/  IMAD.MOV.U32 R7, RZ, RZ, R15 ;  /* 0x000000ffff077224 */ /* 0x002fe400078e000f */
[----:B------:R-:W-:Y:S02]  /*2ad0*/  @!P1 IMAD.IADD R2, R2, 0x1, -R5 ;  /* 0x0000000102029824 */ /* 0x000fe400078e0a05 */
[----:B------:R-:W-:Y:S01]  /*2ae0*/  @!P0 IMAD.MOV R7, RZ, RZ, -R7 ;  /* 0x000000ffff078224 */ /* 0x000fe200078e0a07 */
[----:B------:R-:W-:Y:S01]  /*2af0*/  ISETP.GT.U32.AND P0, PT, R5, R0, PT ;  /* 0x000000000500720c */ /* 0x000fe20003f04070 */
[----:B------:R-:W-:Y:S01]  /*2b00*/  IMAD.HI.U32 R15, R3, R11, RZ ;  /* 0x0000000b030f7227 */ /* 0x000fe200078e00ff */
[----:B------:R-:W-:Y:S02]  /*2b10*/  ISETP.GT.U32.AND P1, PT, R5, R2, PT ;  /* 0x000000020500720c */ /* 0x000fe40003f24070 */
[----:B------:R1:W-:Y:S01]  /*2b20*/  STL [R1+0x1b8], R7 ;  /* 0x0001b80701007387 */ /* 0x0003e20000100800 */
[----:B------:R-:W-:-:S02]  /*2b30*/  IMAD.MOV R15, RZ, RZ, -R15 ;  /* 0x000000ffff0f7224 */ /* 0x000fc400078e0a0f */
[----:B------:R-:W-:Y:S01]  /*2b40*/  @!P5 IMAD.IADD R4, R4, 0x1, -R5 ;  /* 0x000000010404d824 */ /* 0x000fe200078e0a05 */
[----:B------:R-:W-:Y:S01]  /*2b50*/  ISETP.GE.AND P5, PT, R8, RZ, PT ;  /* 0x000000ff0800720c */ /* 0x000fe20003fa6270 */
[C---:B------:R-:W-:Y:S02]  /*2b60*/  IMAD R11, R5.reuse, R15, R11 ;  /* 0x0000000f050b7224 */ /* 0x040fe400078e020b */
[----:B------:R-:W-:Y:S02]  /*2b70*/  IMAD.MOV.U32 R18, RZ, RZ, R4 ;  /* 0x000000ffff127224 */ /* 0x000fe400078e0004 */
[--C-:B------:R-:W-:Y:S02]  /*2b80*/  @!P0 IMAD.IADD R0, R0, 0x1, -R5.reuse ;  /* 0x0000000100008824 */ /* 0x100fe400078e0a05 */
[----:B------:R-:W-:Y:S01]  /*2b90*/  @!P1 IMAD.IADD R2, R2, 0x1, -R5 ;  /* 0x0000000102029824 */ /* 0x000fe200078e0a05 */
[C---:B------:R-:W-:Y:S01]  /*2ba0*/  ISETP.GT.U32.AND P1, PT, R5.reuse, R11, PT ;  /* 0x0000000b0500720c */ /* 0x040fe20003f24070 */
[----:B------:R-:W-:Y:S01]  /*2bb0*/  IMAD.MOV R16, RZ, RZ, -R16 ;  /* 0x000000ffff107224 */ /* 0x000fe200078e0a10 */
[----:B------:R-:W-:Y:S01]  /*2bc0*/  ISETP.GT.U32.AND P0, PT, R5, R0, PT ;  /* 0x000000000500720c */ /* 0x000fe20003f04070 */
[----:B-1----:R-:W-:-:S02]  /*2bd0*/  IMAD.MOV.U32 R7, RZ, RZ, R2 ;  /* 0x000000ffff077224 */ /* 0x002fc400078e0002 */
[----:B------:R-:W-:-:S04]  /*2be0*/  IMAD.HI.U32 R8, R3, R14, RZ ;  /* 0x0000000e03087227 */ /* 0x000fc800078e00ff */
[----:B------:R-:W-:Y:S02]  /*2bf0*/  @!P3 IMAD.MOV R18, RZ, RZ, -R18 ;  /* 0x000000ffff12b224 */ /* 0x000fe400078e0a12 */
[----:B------:R-:W-:Y:S01]  /*2c00*/  @!P4 IMAD.MOV R7, RZ, RZ, -R7 ;  /* 0x000000ffff07c224 */ /* 0x000fe200078e0a07 */
[----:B------:R-:W-:Y:S01]  /*2c10*/  ISETP.GE.AND P4, PT, R9, RZ, PT ;  /* 0x000000ff0900720c */ /* 0x000fe20003f86270 */
[----:B------:R-:W-:Y:S01]  /*2c20*/  IMAD R12, R5, R16, R12 ;  /* 0x00000010050c7224 */ /* 0x000fe200078e020c */
[----:B------:R-:W-:Y:S01]  /*2c30*/  STL [R1+0x1bc], R18 ;  /* 0x0001bc1201007387 */ /* 0x000fe20000100800 */
[----:B------:R-:W-:Y:S02]  /*2c40*/  IMAD.MOV R4, RZ, RZ, -R8 ;  /* 0x000000ffff047224 */ /* 0x000fe400078e0a08 */
[----:B------:R-:W-:Y:S01]  /*2c50*/  @!P0 IMAD.IADD R0, R0, 0x1, -R5 ;  /* 0x0000000100008824 */ /* 0x000fe200078e0a05 */
[----:B------:R1:W-:Y:S01]  /*2c60*/  STL [R1+0x1c0], R7 ;  /* 0x0001c00701007387 */ /* 0x0003e20000100800 */
[----:B------:R-:W-:Y:S01]  /*2c70*/  IMAD.HI.U32 R17, R3, R13, RZ ;  /* 0x0000000d03117227 */ /* 0x000fe200078e00ff */
[----:B------:R-:W-:-:S03]  /*2c80*/  ISETP.GT.U32.AND P3, PT, R5, R12, PT ;  /* 0x0000000c0500720c */ /* 0x000fc60003f64070 */
[----:B------:R-:W-:Y:S02]  /*2c90*/  IMAD R4, R5, R4, R14 ;  /* 0x0000000405047224 */ /* 0x000fe400078e020e */
[----:B------:R-:W-:Y:S02]  /*2ca0*/  IMAD.MOV R17, RZ, RZ, -R17 ;  /* 0x000000ffff117224 */ /* 0x000fe400078e0a11 */
[----:B------:R-:W-:Y:S02]  /*2cb0*/  @!P1 IMAD.IADD R11, R11, 0x1, -R5 ;  /* 0x000000010b0b9824 */ /* 0x000fe400078e0a05 */
[----:B-1----:R-:W-:Y:S02]  /*2cc0*/  IMAD.MOV.U32 R7, RZ, RZ, R0 ;  /* 0x000000ffff077224 */ /* 0x002fe400078e0000 */
[C---:B------:R-:W-:Y:S01]  /*2cd0*/  IMAD R13, R5.reuse, R17, R13 ;  /* 0x00000011050d7224 */ /* 0x040fe200078e020d */
[C---:B------:R-:W-:Y:S01]  /*2ce0*/  ISETP.GT.U32.AND P1, PT, R5.reuse, R11, PT ;  /* 0x0000000b0500720c */ /* 0x040fe20003f24070 */
[----:B------:R-:W-:Y:S01]  /*2cf0*/  @!P2 IMAD.MOV R7, RZ, RZ, -R7 ;  /* 0x000000ffff07a224 */ /* 0x000fe200078e0a07 */
[----:B------:R-:W-:Y:S01]  /*2d00*/  ISETP.GT.U32.AND P2, PT, R5, R4, PT ;  /* 0x000000040500720c */ /* 0x000fe20003f44070 */
[----:B------:R-:W-:Y:S01]  /*2d10*/  VIADD R2, R25, 0xd0 ;  /* 0x000000d019027836 */ /* 0x000fe20000000000 */
[----:B------:R-:W-:Y:S01]  /*2d20*/  ISETP.GT.U32.AND P0, PT, R5, R13, PT ;  /* 0x0000000d0500720c */ /* 0x000fe20003f04070 */
[C---:B------:R-:W-:Y:S01]  /*2d30*/  VIADD R8, R25.reuse, 0xcf ;  /* 0x000000cf19087836 */ /* 0x040fe20000000000 */
[----:B------:R1:W-:Y:S01]  /*2d40*/  STL [R1+0x1cc], R7 ;  /* 0x0001cc0701007387 */ /* 0x0003e20000100800 */
[----:B------:R-:W-:Y:S01]  /*2d50*/  @!P3 IMAD.IADD R12, R12, 0x1, -R5 ;  /* 0x000000010c0cb824 */ /* 0x000fe200078e0a05 */
[----:B------:R-:W-:Y:S01]  /*2d60*/  IABS R14, R2 ;  /* 0x00000002000e7213 */ /* 0x000fe20000000000 */
[----:B------:R-:W-:Y:S01]  /*2d70*/  VIADD R9, R25, 0xce ;  /* 0x000000ce19097836 */ /* 0x000fe20000000000 */
[----:B------:R-:W-:Y:S01]  /*2d80*/  IABS R15, R8 ;  /* 0x00000008000f7213 */ /* 0x000fe20000000000 */
[----:B------:R-:W-:Y:S01]  /*2d90*/  IMAD.MOV R23, RZ, RZ, -R23 ;  /* 0x000000ffff177224 */ /* 0x000fe200078e0a17 */
[----:B------:R-:W-:Y:S01]  /*2da0*/  ISETP.GT.U32.AND P3, PT, R5, R12, PT ;  /* 0x0000000c0500720c */ /* 0x000fe20003f64070 */
[----:B------:R-:W-:Y:S01]  /*2db0*/  IMAD.HI.U32 R16, R3, R14, RZ ;  /* 0x0000000e03107227 */ /* 0x000fe200078e00ff */
[----:B------:R-:W-:-:S03]  /*2dc0*/  IABS R0, R9 ;  /* 0x0000000900007213 */ /* 0x000fc60000000000 */
[--C-:B------:R-:W-:Y:S02]  /*2dd0*/  @!P2 IMAD.IADD R4, R4, 0x1, -R5.reuse ;  /* 0x000000010404a824 */ /* 0x100fe400078e0a05 */
[--C-:B------:R-:W-:Y:S01]  /*2de0*/  @!P1 IMAD.IADD R11, R11, 0x1, -R5.reuse ;  /* 0x000000010b0b9824 */ /* 0x100fe200078e0a05 */
[----:B------:R-:W-:Y:S01]  /*2df0*/  ISETP.GE.AND P1, PT, R10, RZ, PT ;  /* 0x000000ff0a00720c */ /* 0x000fe20003f26270 */
[----:B------:R-:W-:Y:S01]  /*2e00*/  @!P0 IMAD.IADD R13, R13, 0x1, -R5 ;  /* 0x000000010d0d8824 */ /* 0x000fe200078e0a05 */
[----:B------:R-:W-:Y:S01]  /*2e10*/  ISETP.GT.U32.AND P2, PT, R5, R4, PT ;  /* 0x000000040500720c */ /* 0x000fe20003f44070 */
[----:B------:R-:W-:Y:S02]  /*2e20*/  IMAD.MOV R16, RZ, RZ, -R16 ;  /* 0x000000ffff107224 */ /* 0x000fe400078e0a10 */
[----:B------:R-:W-:Y:S01]  /*2e30*/  IMAD.HI.U32 R10, R3, R15, RZ ;  /* 0x0000000f030a7227 */ /* 0x000fe200078e00ff */
[----:B------:R-:W-:-:S03]  /*2e40*/  ISETP.GT.U32.AND P0, PT, R5, R13, PT ;  /* 0x0000000d0500720c */ /* 0x000fc60003f04070 */
[----:B------:R-:W-:Y:S02]  /*2e50*/  IMAD.MOV.U32 R17, RZ, RZ, R11 ;  /* 0x000000ffff117224 */ /* 0x000fe400078e000b */
[----:B------:R-:W-:-:S04]  /*2e60*/  IMAD.HI.U32 R11, R3, R0, RZ ;  /* 0x00000000030b7227 */ /* 0x000fc800078e00ff */
[C---:B------:R-:W-:Y:S02]  /*2e70*/  IMAD R14, R5.reuse, R16, R14 ;  /* 0x00000010050e7224 */ /* 0x040fe400078e020e */
[----:B------:R-:W-:Y:S02]  /*2e80*/  IMAD.MOV R10, RZ, RZ, -R10 ;  /* 0x000000ffff0a7224 */ /* 0x000fe400078e0a0a */
[----:B------:R-:W-:Y:S01]  /*2e90*/  @!P6 IMAD.MOV R17, RZ, RZ, -R17 ;  /* 0x000000ffff11e224 */ /* 0x000fe200078e0a11 */
[----:B------:R-:W-:Y:S01]  /*2ea0*/  ISETP.GE.AND P6, PT, R2, RZ, PT ;  /* 0x000000ff0200720c */ /* 0x000fe20003fc6270 */
[----:B------:R-:W-:Y:S02]  /*2eb0*/  IMAD.MOV R2, RZ, RZ, -R11 ;  /* 0x000000ffff027224 */ /* 0x000fe400078e0a0b */
[----:B------:R-:W-:Y:S01]  /*2ec0*/  @!P3 IMAD.IADD R12, R12, 0x1, -R5 ;  /* 0x000000010c0cb824 */ /* 0x000fe200078e0a05 */
[C---:B------:R-:W-:Y:S01]  /*2ed0*/  ISETP.GT.U32.AND P3, PT, R5.reuse, R14, PT ;  /* 0x0000000e0500720c */ /* 0x040fe20003f64070 */
[----:B------:R-:W-:Y:S01]  /*2ee0*/  IMAD R11, R5, R10, R15 ;  /* 0x0000000a050b7224 */ /* 0x000fe200078e020f */
[----:B------:R-:W-:Y:S01]  /*2ef0*/  STL [R1+0x1d0], R17 ;  /* 0x0001d01101007387 */ /* 0x000fe20000100800 */
[----:B------:R-:W-:-:S02]  /*2f00*/  @!P2 IMAD.IADD R4, R4, 0x1, -R5 ;  /* 0x000000010404a824 */ /* 0x000fc400078e0a05 */
[----:B------:R-:W-:Y:S01]  /*2f10*/  @!P0 IMAD.IADD R13, R13, 0x1, -R5 ;  /* 0x000000010d0d8824 */ /* 0x000fe200078e0a05 */
[----:B------:R-:W-:Y:S01]  /*2f20*/  ISETP.GT.U32.AND P2, PT, R5, R11, PT ;  /* 0x0000000b0500720c */ /* 0x000fe20003f44070 */
[----:B-1----:R-:W-:Y:S01]  /*2f30*/  IMAD.MOV.U32 R7, RZ, RZ, R12 ;  /* 0x000000ffff077224 */ /* 0x002fe200078e000c */
[----:B------:R-:W-:Y:S01]  /*2f40*/  ISETP.GE.AND P0, PT, R9, RZ, PT ;  /* 0x000000ff0900720c */ /* 0x000fe20003f06270 */
[----:B------:R-:W-:Y:S02]  /*2f50*/  IMAD R2, R5, R2, R0 ;  /* 0x0000000205027224 */ /* 0x000fe400078e0200 */
[----:B------:R-:W-:Y:S02]  /*2f60*/  IMAD.MOV.U32 R12, RZ, RZ, R13 ;  /* 0x000000ffff0c7224 */ /* 0x000fe400078e000d */
[----:B------:R-:W-:Y:S02]  /*2f70*/  @!P3 IMAD.IADD R14, R14, 0x1, -R5 ;  /* 0x000000010e0eb824 */ /* 0x000fe400078e0a05 */
[----:B------:R-:W-:-:S02]  /*2f80*/  VIADD R0, R25, 0xcd ;  /* 0x000000cd19007836 */ /* 0x000fc40000000000 */
[----:B------:R-:W-:Y:S01]  /*2f90*/  @!P5 IMAD.MOV R7, RZ, RZ, -R7 ;  /* 0x000000ffff07d224 */ /* 0x000fe200078e0a07 */
[----:B------:R-:W-:Y:S01]  /*2fa0*/  ISETP.GE.AND P5, PT, R8, RZ, PT ;  /* 0x000000ff0800720c */ /* 0x000fe20003fa6270 */
[----:B------:R-:W-:Y:S01]  /*2fb0*/  @!P4 IMAD.MOV R12, RZ, RZ, -R12 ;  /* 0x000000ffff0cc224 */ /* 0x000fe200078e0a0c */
[----:B------:R-:W-:Y:S01]  /*2fc0*/  ISETP.GT.U32.AND P3, PT, R5, R14, PT ;  /* 0x0000000e0500720c */ /* 0x000fe20003f64070 */
[----:B------:R-:W-:Y:S01]  /*2fd0*/  VIADD R8, R25, 0xcc ;  /* 0x000000cc19087836 */ /* 0x000fe20000000000 */
[----:B------:R-:W-:Y:S01]  /*2fe0*/  IABS R13, R0 ;  /* 0x00000000000d7213 */ /* 0x000fe20000000000 */
[----:B------:R-:W-:Y:S01]  /*2ff0*/  @!P2 IMAD.IADD R11, R11, 0x1, -R5 ;  /* 0x000000010b0ba824 */ /* 0x000fe200078e0a05 */
[----:B------:R1:W-:Y:S01]  /*3000*/  STL [R1+0x1d8], R7 ;  /* 0x0001d80701007387 */ /* 0x0003e20000100800 */
[----:B------:R-:W-:Y:S01]  /*3010*/  ISETP.GE.AND P4, PT, R0, RZ, PT ;  /* 0x000000ff0000720c */ /* 0x000fe20003f86270 */
[----:B------:R-:W-:Y:S02]  /*3020*/  VIADD R0, R25, 0xcb ;  /* 0x000000cb19007836 */ /* 0x000fe40000000000 */
[----:B------:R2:W-:Y:S01]  /*3030*/  STL [R1+0x1dc], R12 ;  /* 0x0001dc0c01007387 */ /* 0x0005e20000100800 */
[----:B------:R-:W-:Y:S01]  /*3040*/  ISETP.GT.U32.AND P2, PT, R5, R11, PT ;  /* 0x0000000b0500720c */ /* 0x000fe20003f44070 */
[----:B------:R-:W-:-:S04]  /*3050*/  IMAD.HI.U32 R10, R3, R13, RZ ;  /* 0x0000000d030a7227 */ /* 0x000fc800078e00ff */
[----:B-1----:R-:W-:Y:S02]  /*3060*/  IMAD.MOV.U32 R7, RZ, RZ, R4 ;  /* 0x000000ffff077224 */ /* 0x002fe400078e0004 */
[----:B------:R-:W-:Y:S01]  /*3070*/  IMAD.MOV R10, RZ, RZ, -R10 ;  /* 0x000000ffff0a7224 */ /* 0x000fe200078e0a0a */
[----:B--2---:R-:W-:Y:S01]  /*3080*/  IABS R12, R8 ;  /* 0x00000008000c7213 */ /* 0x004fe20000000000 */
[----:B------:R-:W-:Y:S01]  /*3090*/  @!P3 IMAD.IADD R14, R14, 0x1, -R5 ;  /* 0x000000010e0eb824 */ /* 0x000fe200078e0a05 */
[C---:B------:R-:W-:Y:S01]  /*30a0*/  ISETP.GT.U32.AND P3, PT, R5.reuse, R2, PT ;  /* 0x000000020500720c */ /* 0x040fe20003f64070 */
[----:B------:R-:W-:Y:S02]  /*30b0*/  IMAD R13, R5, R10, R13 ;  /* 0x0000000a050d7224 */ /* 0x000fe400078e020d */
[----:B------:R-:W-:-:S04]  /*30c0*/  IMAD.HI.U32 R4, R3, R12, RZ ;  /* 0x0000000c03047227 */ /* 0x000fc800078e00ff */
[----:B------:R-:W-:Y:S02]  /*30d0*/  IMAD.MOV R4, RZ, RZ, -R4 ;  /* 0x000000ffff047224 */ /* 0x000fe400078e0a04 */
[----:B------:R-:W-:Y:S01]  /*30e0*/  @!P2 IMAD.IADD R11, R11, 0x1, -R5 ;  /* 0x000000010b0ba824 */ /* 0x000fe200078e0a05 */
[C---:B------:R-:W-:Y:S01]  /*30f0*/  ISETP.GT.U32.AND P2, PT, R5.reuse, R13, PT ;  /* 0x0000000d0500720c */ /* 0x040fe20003f44070 */
[----:B------:R-:W-:Y:S02]  /*3100*/  IMAD R12, R5, R4, R12 ;  /* 0x00000004050c7224 */ /* 0x000fe400078e020c */
[----:B------:R-:W-:Y:S02]  /*3110*/  IMAD.MOV.U32 R16, RZ, RZ, R14 ;  /* 0x000000ffff107224 */ /* 0x000fe400078e000e */
[----:B------:R-:W-:Y:S02]  /*3120*/  VIADD R9, R25, 0xca ;  /* 0x000000ca19097836 */ /* 0x000fe40000000000 */
[----:B------:R-:W-:Y:S01]  /*3130*/  @!P6 IMAD.MOV R16, RZ, RZ, -R16 ;  /* 0x000000ffff10e224 */ /* 0x000fe200078e0a10 */
[----:B------:R-:W-:Y:S01]  /*3140*/  ISETP.GT.U32.AND P6, PT, R5, R12, PT ;  /* 0x0000000c0500720c */ /* 0x000fe20003fc4070 */
[----:B------:R-:W-:Y:S01]  /*3150*/  @!P1 IMAD.MOV R7, RZ, RZ, -R7 ;  /* 0x000000ffff079224 */ /* 0x000fe200078e0a07 */
[----:B------:R-:W-:Y:S01]  /*3160*/  ISETP.GE.AND P1, PT, R8, RZ, PT ;  /* 0x000000ff0800720c */ /* 0x000fe20003f26270 */
[--C-:B------:R-:W-:Y:S01]  /*3170*/  @!P3 IMAD.IADD R2, R2, 0x1, -R5.reuse ;  /* 0x000000010202b824 */ /* 0x100fe200078e0a05 */
[----:B------:R-:W-:Y:S01]  /*3180*/  IABS R8, R0 ;  /* 0x0000000000087213 */ /* 0x000fe20000000000 */
[--C-:B------:R-:W-:Y:S01]  /*3190*/  @!P2 IMAD.IADD R13, R13, 0x1, -R5.reuse ;  /* 0x000000010d0da824 */ /* 0x100fe200078e0a05 */
[----:B------:R-:W-:Y:S01]  /*31a0*/  IABS R15, R9 ;  /* 0x00000009000f7213 */ /* 0x000fe20000000000 */
[----:B------:R1:W-:Y:S01]  /*31b0*/  STL [R1+0x1e0], R7 ;  /* 0x0001e00701007387 */ /* 0x0003e20000100800 */
[----:B------:R-:W-:Y:S01]  /*31c0*/  ISETP.GT.U32.AND P3, PT, R5, R2, PT ;  /* 0x000000020500720c */ /* 0x000fe20003f64070 */
[----:B------:R-:W-:Y:S01]  /*31d0*/  IMAD.HI.U32 R10, R3, R8, RZ ;  /* 0x00000008030a7227 */ /* 0x000fe200078e00ff */
[----:B------:R-:W-:Y:S01]  /*31e0*/  ISETP.GT.U32.AND P2, PT, R5, R13, PT ;  /* 0x0000000d0500720c */ /* 0x000fe20003f44070 */
[----:B------:R2:W-:Y:S02]  /*31f0*/  STL [R1+0x1e4], R16 ;  /* 0x0001e41001007387 */ /* 0x0005e40000100800 */
[----:B------:R-:W-:-:S02]  /*3200*/  @!P6 IMAD.IADD R12, R12, 0x1, -R5 ;  /* 0x000000010c0ce824 */ /* 0x000fc400078e0a05 */
[----:B------:R-:W-:-:S03]  /*3210*/  IMAD.HI.U32 R4, R3, R15, RZ ;  /* 0x0000000f03047227 */ /* 0x000fc600078e00ff */
[----:B------:R-:W-:Y:S01]  /*3220*/  ISETP.GT.U32.AND P6, PT, R5, R12, PT ;  /* 0x0000000c0500720c */ /* 0x000fe20003fc4070 */
[----:B-1----:R-:W-:Y:S02]  /*3230*/  IMAD.MOV.U32 R7, RZ, RZ, R11 ;  /* 0x000000ffff077224 */ /* 0x002fe400078e000b */
[----:B------:R-:W-:Y:S02]  /*3240*/  IMAD.MOV R10, RZ, RZ, -R10 ;  /* 0x000000ffff0a7224 */ /* 0x000fe400078e0a0a */
[----:B------:R-:W-:Y:S02]  /*3250*/  IMAD.MOV R4, RZ, RZ, -R4 ;  /* 0x000000ffff047224 */ /* 0x000fe400078e0a04 */
[----:B--2---:R-:W-:Y:S02]  /*3260*/  VIADD R16, R25, 0xc9 ;  /* 0x000000c919107836 */ /* 0x004fe40000000000 */
[----:B------:R-:W-:Y:S01]  /*3270*/  @!P5 IMAD.MOV R7, RZ, RZ, -R7 ;  /* 0x000000ffff07d224 */ /* 0x000fe200078e0a07 */
[----:B------:R-:W-:Y:S01]  /*3280*/  ISETP.GE.AND P5, PT, R0, RZ, PT ;  /* 0x000000ff0000720c */ /* 0x000fe20003fa6270 */
[----:B------:R-:W-:-:S02]  /*3290*/  IMAD R0, R5, R10, R8 ;  /* 0x0000000a05007224 */ /* 0x000fc400078e0208 */
[----:B------:R-:W-:Y:S01]  /*32a0*/  IMAD R15, R5, R4, R15 ;  /* 0x00000004050f7224 */ /* 0x000fe200078e020f */
[----:B------:R-:W-:Y:S01]  /*32b0*/  IABS R4, R16 ;  /* 0x0000001000047213 */ /* 0x000fe20000000000 */
[----:B------:R-:W-:Y:S01]  /*32c0*/  VIADD R10, R25, 0xc8 ;  /* 0x000000c8190a7836 */ /* 0x000fe20000000000 */
[----:B------:R1:W-:Y:S01]  /*32d0*/  STL [R1+0x1e8], R7 ;  /* 0x0001e80701007387 */ /* 0x0003e20000100800 */
[----:B------:R-:W-:Y:S01]  /*32e0*/  @!P2 IMAD.IADD R13, R13, 0x1, -R5 ;  /* 0x000000010d0da824 */ /* 0x000fe200078e0a05 */
[----:B------:R-:W-:Y:S01]  /*32f0*/  ISETP.GT.U32.AND P2, PT, R5, R0, PT ;  /* 0x000000000500720c */ /* 0x000fe20003f44070 */
[----:B------:R-:W-:Y:S01]  /*3300*/  IMAD.HI.U32 R14, R3, R4, RZ ;  /* 0x00000004030e7227 */ /* 0x000fe200078e00ff */
[----:B------:R-:W-:-:S03]  /*3310*/  IABS R22, R10 ;  /* 0x0000000a00167213 */ /* 0x000fc60000000000 */
[----:B------:R-:W-:Y:S01]  /*3320*/  @!P6 IMAD.IADD R12, R12, 0x1, -R5 ;  /* 0x000000010c0ce824 */ /* 0x000fe200078e0a05 */
[----:B------:R-:W-:Y:S01]  /*3330*/  ISETP.GT.U32.AND P6, PT, R5, R15, PT ;  /* 0x0000000f0500720c */ /* 0x000fe20003fc4070 */
[----:B------:R-:W-:Y:S02]  /*3340*/  IMAD.MOV R14, RZ, RZ, -R14 ;  /* 0x000000ffff0e7224 */ /* 0x000fe400078e0a0e */
[----:B------:R-:W-:-:S04]  /*3350*/  IMAD.HI.U32 R21, R3, R22, RZ ;  /* 0x0000001603157227 */ /* 0x000fc800078e00ff */
[----:B------:R-:W-:Y:S02]  /*3360*/  IMAD R4, R5, R14, R4 ;  /* 0x0000000e05047224 */ /* 0x000fe400078e0204 */
[----:B------:R-:W-:Y:S02]  /*3370*/  IMAD.MOV R21, RZ, RZ, -R21 ;  /* 0x000000ffff157224 */ /* 0x000fe400078e0a15 */
[--C-:B------:R-:W-:Y:S01]  /*3380*/  @!P3 IMAD.IADD R2, R2, 0x1, -R5.reuse ;  /* 0x000000010202b824 */ /* 0x100fe200078e0a05 */
[----:B------:R-:W-:Y:S01]  /*3390*/  ISETP.GE.AND P3, PT, R9, RZ, PT ;  /* 0x000000ff0900720c */ /* 0x000fe20003f66270 */
[----:B------:R-:W-:Y:S01]  /*33a0*/  @!P2 IMAD.IADD R0, R0, 0x1, -R5 ;  /* 0x000000010000a824 */ /* 0x000fe200078e0a05 */
[C---:B------:R-:W-:Y:S01]  /*33b0*/  ISETP.GT.U32.AND P2, PT, R5.reuse, R4, PT ;  /* 0x000000040500720c */ /* 0x040fe20003f44070 */
[----:B------:R-:W-:Y:S02]  /*33c0*/  IMAD R21, R5, R21, R22 ;  /* 0x0000001505157224 */ /* 0x000fe400078e0216 */
[----:B-1----:R-:W-:-:S02]  /*33d0*/  IMAD.MOV.U32 R7, RZ, RZ, R2 ;  /* 0x000000ffff077224 */ /* 0x002fc400078e0002 */
[----:B------:R-:W-:Y:S01]  /*33e0*/  @!P6 IMAD.IADD R15, R15, 0x1, -R5 ;  /* 0x000000010f0fe824 */ /* 0x000fe200078e0a05 */
[----:B------:R-:W-:Y:S01]  /*33f0*/  ISETP.GT.U32.AND P6, PT, R5, R21, PT ;  /* 0x000000150500720c */ /* 0x000fe20003fc4070 */
[----:B------:R-:W-:Y:S02]  /*3400*/  VIADD R9, R25, 0xc6 ;  /* 0x000000c619097836 */ /* 0x000fe40000000000 */
[----:B------:R-:W-:Y:S01]  /*3410*/  @!P0 IMAD.MOV R7, RZ, RZ, -R7 ;  /* 0x000000ffff078224 */ /* 0x000fe200078e0a07 */
[----:B------:R-:W-:Y:S01]  /*3420*/  ISETP.GT.U32.AND P0, PT, R5, R15, PT ;  /* 0x0000000f0500720c */ /* 0x000fe20003f04070 */
[----:B------:R-:W-:Y:S01]  /*3430*/  VIADD R17, R25, 0xc5 ;  /* 0x000000c519117836 */ /* 0x000fe20000000000 */
[----:B------:R-:W-:Y:S01]  /*3440*/  IABS R8, R9 ;  /* 0x0000000900087213 */ /* 0x000fe20000000000 */
[----:B------:R-:W-:Y:S01]  /*3450*/  @!P2 IMAD.IADD R4, R4, 0x1, -R5 ;  /* 0x000000010404a824 */ /* 0x000fe200078e0a05 */
[----:B------:R1:W-:Y:S01]  /*3460*/  STL [R1+0x1ec], R7 ;  /* 0x0001ec0701007387 */ /* 0x0003e20000100800 */
[C---:B------:R-:W-:Y:S01]  /*3470*/  ISETP.GT.U32.AND P2, PT, R5.reuse, R0, PT ;  /* 0x000000000500720c */ /* 0x040fe20003f44070 */
[----:B------:R-:W-:Y:S01]  /*3480*/  IMAD R20, R5, R23, R20 ;  /* 0x0000001705147224 */ /* 0x000fe200078e0214 */
[----:B------:R-:W-:Y:S01]  /*3490*/  IABS R11, R17 ;  /* 0x00000011000b7213 */ /* 0x000fe20000000000 */
[----:B------:R-:W-:-:S04]  /*34a0*/  IMAD.HI.U32 R18, R3, R8, RZ ;  /* 0x0000000803127227 */ /* 0x000fc800078e00ff */
[----:B------:R-:W-:Y:S01]  /*34b0*/  @!P6 IMAD.IADD R21, R21, 0x1, -R5 ;  /* 0x000000011515e824 */ /* 0x000fe200078e0a05 */
[----:B------:R-:W-:Y:S01]  /*34c0*/  ISETP.GT.U32.AND P6, PT, R5, R4, PT ;  /* 0x000000040500720c */ /* 0x000fe20003fc4070 */
[----:B-1----:R-:W-:Y:S02]  /*34d0*/  IMAD.MOV.U32 R7, RZ, RZ, R13 ;  /* 0x000000ffff077224 */ /* 0x002fe400078e000d */
[----:B------:R-:W-:-:S04]  /*34e0*/  IMAD.HI.U32 R14, R3, R11, RZ ;  /* 0x0000000b030e7227 */ /* 0x000fc800078e00ff */
[----:B------:R-:W-:Y:S01]  /*34f0*/  @!P4 IMAD.MOV R7, RZ, RZ, -R7 ;  /* 0x000000ffff07c224 */ /* 0x000fe200078e0a07 */
[C---:B------:R-:W-:Y:S01]  /*3500*/  ISETP.GT.U32.AND P4, PT, R5.reuse, R21, PT ;  /* 0x000000150500720c */ /* 0x040fe20003f84070 */
[----:B------:R-:W-:Y:S02]  /*3510*/  IMAD.MOV R18, RZ, RZ, -R18 ;  /* 0x000000ffff127224 */ /* 0x000fe400078e0a12 */
[----:B------:R-:W-:Y:S01]  /*3520*/  IMAD.MOV R14, RZ, RZ, -R14 ;  /* 0x000000ffff0e7224 */ /* 0x000fe200078e0a0e */
[----:B------:R1:W-:Y:S01]  /*3530*/  STL [R1+0x1f0], R7 ;  /* 0x0001f00701007387 */ /* 0x0003e20000100800 */
[C---:B------:R-:W-:Y:S02]  /*3540*/  IMAD R8, R5.reuse, R18, R8 ;  /* 0x0000001205087224 */ /* 0x040fe400078e0208 */
[C---:B------:R-:W-:Y:S02]  /*3550*/  IMAD R11, R5.reuse, R14, R11 ;  /* 0x0000000e050b7224 */ /* 0x040fe400078e020b */
[--C-:B------:R-:W-:Y:S01]  /*3560*/  @!P2 IMAD.IADD R0, R0, 0x1, -R5.reuse ;  /* 0x000000010000a824 */ /* 0x100fe200078e0a05 */
[C---:B------:R-:W-:Y:S01]  /*3570*/  ISETP.GT.U32.AND P2, PT, R5.reuse, R8, PT ;  /* 0x000000080500720c */ /* 0x040fe20003f44070 */
[----:B------:R-:W-:Y:S01]  /*3580*/  @!P6 IMAD.IADD R4, R4, 0x1, -R5 ;  /* 0x000000010404e824 */ /* 0x000fe200078e0a05 */
[----:B------:R-:W-:Y:S01]  /*3590*/  ISETP.GT.U32.AND P6, PT, R5, R11, PT ;  /* 0x0000000b0500720c */ /* 0x000fe20003fc4070 */
[----:B------:R-:W-:-:S02]  /*35a0*/  VIADD R2, R25, 0xc3 ;  /* 0x000000c319027836 */ /* 0x000fc40000000000 */
[----:B-1----:R-:W-:Y:S02]  /*35b0*/  IMAD.MOV.U32 R7, RZ, RZ, R12 ;  /* 0x000000ffff077224 */ /* 0x002fe400078e000c */
[----:B------:R-:W-:Y:S01]  /*35c0*/  VIADD R18, R25, 0xc4 ;  /* 0x000000c419127836 */ /* 0x000fe20000000000 */
[----:B------:R-:W-:Y:S01]  /*35d0*/  IABS R13, R2 ;  /* 0x00000002000d7213 */ /* 0x000fe20000000000 */
[----:B------:R-:W-:Y:S01]  /*35e0*/  @!P1 IMAD.MOV R7, RZ, RZ, -R7 ;  /* 0x000000ffff079224 */ /* 0x000fe200078e0a07 */
[----:B------:R-:W-:Y:S01]  /*35f0*/  ISETP.GT.U32.AND P1, PT, R5, R20, PT ;  /* 0x000000140500720c */ /* 0x000fe20003f24070 */
[--C-:B------:R-:W-:Y:S01]  /*3600*/  @!P0 IMAD.IADD R15, R15, 0x1, -R5.reuse ;  /* 0x000000010f0f8824 */ /* 0x100fe200078e0a05 */
[----:B------:R-:W-:Y:S01]  /*3610*/  IABS R14, R18 ;  /* 0x00000012000e7213 */ /* 0x000fe20000000000 */
[----:B------:R-:W-:Y:S01]  /*3620*/  IMAD.MOV.U32 R22, RZ, RZ, R0 ;  /* 0x000000ffff167224 */ /* 0x000fe200078e0000 */
[----:B------:R1:W-:Y:S01]  /*3630*/  STL [R1+0x1f4], R7 ;  /* 0x0001f40701007387 */ /* 0x0003e20000100800 */
[--C-:B------:R-:W-:Y:S01]  /*3640*/  @!P2 IMAD.IADD R8, R8, 0x1, -R5.reuse ;  /* 0x000000010808a824 */ /* 0x100fe200078e0a05 */
[----:B------:R-:W-:Y:S01]  /*3650*/  ISETP.GE.AND P0, PT, R16, RZ, PT ;  /* 0x000000ff1000720c */ /* 0x000fe20003f06270 */
[----:B------:R-:W-:Y:S01]  /*3660*/  @!P4 IMAD.IADD R21, R21, 0x1, -R5 ;  /* 0x000000011515c824 */ /* 0x000fe200078e0a05 */
[----:B------:R-:W-:Y:S01]  /*3670*/  ISETP.GE.AND P4, PT, R10, RZ, PT ;  /* 0x000000ff0a00720c */ /* 0x000fe20003f86270 */
[----:B------:R-:W-:Y:S01]  /*3680*/  @!P5 IMAD.MOV R22, RZ, RZ, -R22 ;  /* 0x000000ffff16d224 */ /* 0x000fe200078e0a16 */
[----:B------:R-:W-:Y:S01]  /*3690*/  ISETP.GE.AND P2, PT, R9, RZ, PT ;  /* 0x000000ff0900720c */ /* 0x000fe20003f46270 */
[----:B------:R-:W-:-:S03]  /*36a0*/  IMAD.HI.U32 R16, R3, R13, RZ ;  /* 0x0000000d03107227 */ /* 0x000fc600078e00ff */
[----:B------:R-:W-:Y:S01]  /*36b0*/  STL [R1+0x1f8], R22 ;  /* 0x0001f81601007387 */ /* 0x000fe20000100800 */
[----:B------:R-:W-:Y:S01]  /*36c0*/  @!P1 IMAD.IADD R20, R20, 0x1, -R5 ;  /* 0x0000000114149824 */ /* 0x000fe200078e0a05 */
[----:B------:R-:W-:Y:S01]  /*36d0*/  ISETP.GE.AND P1, PT, R19, RZ, PT ;  /* 0x000000ff1300720c */ /* 0x000fe20003f26270 */
[----:B-1----:R-:W-:Y:S02]  /*36e0*/  IMAD.MOV.U32 R7, RZ, RZ, R15 ;  /* 0x000000ffff077224 */ /* 0x002fe400078e000f */
[----:B------:R-:W-:Y:S01]  /*36f0*/  @!P6 IMAD.IADD R11, R11, 0x1, -R5 ;  /* 0x000000010b0be824 */ /* 0x000fe200078e0a05 */
[C---:B------:R-:W-:Y:S01]  /*3700*/  ISETP.GT.U32.AND P5, PT, R5.reuse, R20, PT ;  /* 0x000000140500720c */ /* 0x040fe20003fa4070 */
[----:B------:R-:W-:Y:S01]  /*3710*/  @!P3 IMAD.MOV R7, RZ, RZ, -R7 ;  /* 0x000000ffff07b224 */ /* 0x000fe200078e0a07 */
[----:B------:R-:W-:Y:S01]  /*3720*/  ISETP.GT.U32.AND P3, PT, R5, R8, PT ;  /* 0x000000080500720c */ /* 0x000fe20003f64070 */
[----:B------:R-:W-:Y:S01]  /*3730*/  IMAD.HI.U32 R12, R3, R14, RZ ;  /* 0x0000000e030c7227 */ /* 0x000fe200078e00ff */
[----:B------:R-:W-:-:S02]  /*3740*/  ISETP.GT.U32.AND P6, PT, R5, R11, PT ;  /* 0x0000000b0500720c */ /* 0x000fc40003fc4070 */
[----:B------:R1:W-:Y:S01]  /*3750*/  STL [R1+0x1fc], R7 ;  /* 0x0001fc0701007387 */ /* 0x0003e20000100800 */
[----:B------:R-:W-:Y:S02]  /*3760*/  IMAD.MOV R16, RZ, RZ, -R16 ;  /* 0x000000ffff107224 */ /* 0x000fe400078e0a10 */
[----:B------:R-:W-:Y:S02]  /*3770*/  IMAD.MOV R12, RZ, RZ, -R12 ;  /* 0x000000ffff0c7224 */ /* 0x000fe400078e0a0c */
[----:B------:R-:W-:Y:S02]  /*3780*/  IMAD.MOV.U32 R9, RZ, RZ, R4 ;  /* 0x000000ffff097224 */ /* 0x000fe400078e0004 */
[C---:B------:R-:W-:Y:S02]  /*3790*/  IMAD R13, R5.reuse, R16, R13 ;  /* 0x00000010050d7224 */ /* 0x040fe400078e020d */
[----:B------:R-:W-:Y:S02]  /*37a0*/  IMAD R12, R5, R12, R14 ;  /* 0x0000000c050c7224 */ /* 0x000fe400078e020e */
[----:B-1----:R-:W-:-:S02]  /*37b0*/  IMAD.MOV.U32 R7, RZ, RZ, R21 ;  /* 0x000000ffff077224 */ /* 0x002fc400078e0015 */
[----:B------:R-:W-:Y:S02]  /*37c0*/  VIADD R0, R25, 0xc2 ;  /* 0x000000c219007836 */ /* 0x000fe40000000000 */
[----:B------:R-:W-:Y:S01]  /*37d0*/  @!P0 IMAD.MOV R9, RZ, RZ, -R9 ;  /* 0x000000ffff098224 */ /* 0x000fe200078e0a09 */
[C---:B------:R-:W-:Y:S01]  /*37e0*/  ISETP.GT.U32.AND P0, PT, R5.reuse, R12, PT ;  /* 0x0000000c0500720c */ /* 0x040fe20003f04070 */
[----:B------:R-:W-:Y:S01]  /*37f0*/  @!P4 IMAD.MOV R7, RZ, RZ, -R7 ;  /* 0x000000ffff07c224 */ /* 0x000fe200078e0a07 */
[----:B------:R-:W-:Y:S01]  /*3800*/  IABS R14, R0 ;  /* 0x00000000000e7213 */ /* 0x000fe20000000000 */
[--C-:B------:R-:W-:Y:S01]  /*3810*/  @!P5 IMAD.IADD R20, R20, 0x1, -R5.reuse ;  /* 0x000000011414d824 */ /* 0x100fe200078e0a05 */
[----:B------:R-:W-:Y:S01]  /*3820*/  ISETP.GT.U32.AND P5, PT, R5, R13, PT ;  /* 0x0000000d0500720c */ /* 0x000fe20003fa4070 */
[--C-:B------:R-:W-:Y:S01]  /*3830*/  @!P3 IMAD.IADD R8, R8, 0x1, -R5.reuse ;  /* 0x000000010808b824 */ /* 0x100fe200078e0a05 */
[----:B------:R1:W-:Y:S01]  /*3840*/  STL [R1+0x200], R9 ;  /* 0x0002000901007387 */ /* 0x0003e20000100800 */
[----:B------:R-:W-:Y:S01]  /*3850*/  @!P6 IMAD.IADD R11, R11, 0x1, -R5 ;  /* 0x000000010b0be824 */ /* 0x000fe200078e0a05 */
[----:B------:R-:W-:Y:S01]  /*3860*/  ISETP.GE.AND P4, PT, R17, RZ, PT ;  /* 0x000000ff1100720c */ /* 0x000fe20003f86270 */
[----:B------:R-:W-:Y:S01]  /*3870*/  VIADD R4, R25, 0xc1 ;  /* 0x000000c119047836 */ /* 0x000fe20000000000 */
[----:B------:R2:W-:Y:S01]  /*3880*/  STL [R1+0x204], R7 ;  /* 0x0002040701007387 */ /* 0x0005e20000100800 */
[----:B------:R-:W-:Y:S01]  /*3890*/  ISETP.GE.AND P6, PT, R2, RZ, PT ;  /* 0x000000ff0200720c */ /* 0x000fe20003fc6270 */
[----:B------:R-:W-:Y:S01]  /*38a0*/  IMAD.HI.U32 R2, R3, R14, RZ ;  /* 0x0000000e03027227 */ /* 0x000fe200078e00ff */
[----:B------:R-:W-:-:S02]  /*38b0*/  ISETP.GE.AND P3, PT, R18, RZ, PT ;  /* 0x000000ff1200720c */ /* 0x000fc40003f66270 */
[----:B------:R-:W-:Y:S01]  /*38c0*/  IABS R17, R4 ;  /* 0x0000000400117213 */ /* 0x000fe20000000000 */
[----:B-1----:R-:W-:Y:S02]  /*38d0*/  IMAD.MOV.U32 R9, RZ, RZ, R20 ;  /* 0x000000ffff097224 */ /* 0x002fe400078e0014 */
[----:B------:R-:W-:Y:S02]  /*38e0*/  IMAD.MOV R2, RZ, RZ, -R2 ;  /* 0x000000ffff027224 */ /* 0x000fe400078e0a02 */
[----:B--2---:R-:W-:Y:S02]  /*38f0*/  IMAD.MOV.U32 R7, RZ, RZ, R8 ;  /* 0x000000ffff077224 */ /* 0x004fe400078e0008 */
[----:B------:R-:W-:Y:S02]  /*3900*/  @!P1 IMAD.MOV R9, RZ, RZ, -R9 ;  /* 0x000000ffff099224 */ /* 0x000fe400078e0a09 */
[----:B------:R-:W-:Y:S01]  /*3910*/  @!P2 IMAD.MOV R7, RZ, RZ, -R7 ;  /* 0x000000ffff07a224 */ /* 0x000fe200078e0a07 */
[----:B------:R-:W-:Y:S01]  /*3920*/  ISETP.GE.AND P2, PT, R4, RZ, PT ;  /* 0x000000ff0400720c */ /* 0x000fe20003f46270 */
[--C-:B------:R-:W-:Y:S01]  /*3930*/  @!P5 IMAD.IADD R13, R13, 0x1, -R5.reuse ;  /* 0x000000010d0dd824 */ /* 0x100fe200078e0a05 */
[----:B------:R-:W-:Y:S01]  /*3940*/  STL [R1+0x20c], R9 ;  /* 0x00020c0901007387 */ /* 0x000fe20000100800 */
[----:B------:R-:W-:Y:S01]  /*3950*/  @!P0 IMAD.IADD R12, R12, 0x1, -R5 ;  /* 0x000000010c0c8824 */ /* 0x000fe200078e0a05 */
[----:B------:R-:W-:Y:S01]  /*3960*/  ISETP.GE.AND P0, PT, R0, RZ, PT ;  /* 0x000000ff0000720c */ /* 0x000fe20003f06270 */
[C---:B------:R-:W-:Y:S01]  /*3970*/  IMAD R14, R5.reuse, R2, R14 ;  /* 0x00000002050e7224 */ /* 0x040fe200078e020e */
[----:B------:R1:W-:Y:S01]  /*3980*/  STL [R1+0x210], R7 ;  /* 0x0002100701007387 */ /* 0x0003e20000100800 */
[----:B------:R-:W-:Y:S01]  /*3990*/  ISETP.GT.U32.AND P5, PT, R5, R13, PT ;  /* 0x0000000d0500720c */ /* 0x000fe20003fa4070 */
[----:B------:R-:W-:Y:S01]  /*39a0*/  IMAD.HI.U32 R0, R3, R17, RZ ;  /* 0x0000001103007227 */ /* 0x000fe200078e00ff */
[----:B------:R-:W-:-:S03]  /*39b0*/  ISETP.GT.U32.AND P1, PT, R5, R12, PT ;  /* 0x0000000c0500720c */ /* 0x000fc60003f24070 */
[----:B------:R-:W-:Y:S02]  /*39c0*/  IMAD.MOV R0, RZ, RZ, -R0 ;  /* 0x000000ffff007224 */ /* 0x000fe400078e0a00 */
[----:B------:R-:W-:Y:S02]  /*39d0*/  VIADD R15, R25, 0xc0 ;  /* 0x000000c0190f7836 */ /* 0x000fe40000000000 */
[----:B-1----:R-:W-:Y:S02]  /*39e0*/  IMAD.MOV.U32 R7, RZ, RZ, R11 ;  /* 0x000000ffff077224 */ /* 0x002fe400078e000b */
[C---:B------:R-:W-:Y:S02]  /*39f0*/  IMAD R17, R5.reuse, R0, R17 ;  /* 0x0000000005117224 */ /* 0x040fe400078e0211 */
[----:B------:R-:W-:Y:S01]  /*3a00*/  @!P4 IMAD.MOV R7, RZ, RZ, -R7 ;  /* 0x000000ffff07c224 */ /* 0x000fe200078e0a07 */
[----:B------:R-:W-:Y:S01]  /*3a10*/  ISETP.GT.U32.AND P4, PT, R5, R14, PT ;  /* 0x0000000e0500720c */ /* 0x000fe20003f84070 */
[--C-:B------:R-:W-:Y:S01]  /*3a20*/  @!P5 IMAD.IADD R13, R13, 0x1, -R5.reuse ;  /* 0x000000010d0dd824 */ /* 0x100fe200078e0a05 */
[----:B------:R-:W-:Y:S01]  /*3a30*/  ISETP.GT.U32.AND P5, PT, R5, R17, PT ;  /* 0x000000110500720c */ /* 0x000fe20003fa4070 */
[----:B------:R-:W-:Y:S01]  /*3a40*/  @!P1 IMAD.IADD R12, R12, 0x1, -R5 ;  /* 0x000000010c0c9824 */ /* 0x000fe200078e0a05 */
[----:B------:R-:W-:Y:S01]  /*3a50*/  ISETP.GE.AND P1, PT, R15, RZ, PT ;  /* 0x000000ff0f00720c */ /* 0x000fe20003f26270 */
[C---:B------:R-:W-:Y:S01]  /*3a60*/  VIADD R0, R25.reuse, 0xbe ;  /* 0x000000be19007836 */ /* 0x040fe20000000000 */
[----:B------:R-:W-:Y:S01]  /*3a70*/  IABS R15, R15 ;  /* 0x0000000f000f7213 */ /* 0x000fe20000000000 */
[----:B------:R-:W-:Y:S01]  /*3a80*/  VIADD R2, R25, 0xbf ;  /* 0x000000bf19027836 */ /* 0x000fe20000000000 */
[----:B------:R1:W-:Y:S01]  /*3a90*/  STL [R1+0x214], R7 ;  /* 0x0002140701007387 */ /* 0x0003e20000100800 */
[----:B------:R-:W-:Y:S01]  /*3aa0*/  IMAD.MOV.U32 R4, RZ, RZ, R12 ;  /* 0x000000ffff047224 */ /* 0x000fe200078e000c */
[----:B------:R-:W-:Y:S01]  /*3ab0*/  IABS R11, R0 ;  /* 0x00000000000b7213 */ /* 0x000fe20000000000 */
[----:B------:R-:W-:Y:S01]  /*3ac0*/  IMAD.HI.U32 R8, R3, R15, RZ ;  /* 0x0000000f03087227 */ /* 0x000fe200078e00ff */
[----:B------:R-:W-:-:S03]  /*3ad0*/  IABS R10, R2 ;  /* 0x00000002000a7213 */ /* 0x000fc60000000000 */
[--C-:B------:R-:W-:Y:S02]  /*3ae0*/  @!P4 IMAD.IADD R14, R14, 0x1, -R5.reuse ;  /* 0x000000010e0ec824 */ /* 0x100fe400078e0a05 */
[----:B------:R-:W-:Y:S02]  /*3af0*/  IMAD.MOV R8, RZ, RZ, -R8 ;  /* 0x000000ffff087224 */ /* 0x000fe400078e0a08 */
[----:B------:R-:W-:Y:S01]  /*3b00*/  @!P3 IMAD.MOV R4, RZ, RZ, -R4 ;  /* 0x000000ffff04b224 */ /* 0x000fe200078e0a04 */
[----:B------:R-:W-:Y:S01]  /*3b10*/  ISETP.GT.U32.AND P4, PT, R5, R14, PT ;  /* 0x0000000e0500720c */ /* 0x000fe20003f84070 */
[----:B------:R-:W-:Y:S01]  /*3b20*/  @!P5 IMAD.IADD R17, R17, 0x1, -R5 ;  /* 0x000000011111d824 */ /* 0x000fe200078e0a05 */
[----:B------:R-:W-:Y:S01]  /*3b30*/  ISETP.GE.AND P3, PT, R2, RZ, PT ;  /* 0x000000ff0200720c */ /* 0x000fe20003f66270 */
[----:B-1----:R-:W-:Y:S01]  /*3b40*/  IMAD.MOV.U32 R7, RZ, RZ, R13 ;  /* 0x000000ffff077224 */ /* 0x002fe200078e000d */
[----:B------:R1:W-:Y:S01]  /*3b50*/  STL [R1+0x218], R4 ;  /* 0x0002180401007387 */ /* 0x0003e20000100800 */
[C---:B------:R-:W-:Y:S01]  /*3b60*/  IMAD R15, R5.reuse, R8, R15 ;  /* 0x00000008050f7224 */ /* 0x040fe200078e020f */
[----:B------:R-:W-:Y:S01]  /*3b70*/  ISETP.GT.U32.AND P5, PT, R5, R17, PT ;  /* 0x000000110500720c */ /* 0x000fe20003fa4070 */
[----:B------:R-:W-:-:S04]  /*3b80*/  IMAD.HI.U32 R2, R3, R11, RZ ;  /* 0x0000000b03027227 */ /* 0x000fc800078e00ff */
[----:B------:R-:W-:Y:S01]  /*3b90*/  @!P6 IMAD.MOV R7, RZ, RZ, -R7 ;  /* 0x000000ffff07e224 */ /* 0x000fe200078e0a07 */
[----:B------:R-:W-:Y:S01]  /*3ba0*/  ISETP.GE.AND P6, PT, R0, RZ, PT ;  /* 0x000000ff0000720c */ /* 0x000fe20003fc6270 */
[----:B------:R-:W-:Y:S01]  /*3bb0*/  @!P4 IMAD.IADD R14, R14, 0x1, -R5 ;  /* 0x000000010e0ec824 */ /* 0x000fe200078e0a05 */
[----:B------:R-:W-:Y:S01]  /*3bc0*/  ISETP.GT.U32.AND P4, PT, R5, R15, PT ;  /* 0x0000000f0500720c */ /* 0x000fe20003f84070 */
[----:B-1----:R-:W-:Y:S01]  /*3bd0*/  IMAD.HI.U32 R4, R3, R10, RZ ;  /* 0x0000000a03047227 */ /* 0x002fe200078e00ff */
[----:B------:R1:W-:Y:S03]  /*3be0*/  STL [R1+0x21c], R7 ;  /* 0x00021c0701007387 */ /* 0x0003e60000100800 */
[----:B------:R-:W-:Y:S02]  /*3bf0*/  IMAD.MOV R2, RZ, RZ, -R2 ;  /* 0x000000ffff027224 */ /* 0x000fe400078e0a02 */
[----:B------:R-:W-:-:S02]  /*3c00*/  IMAD.MOV R4, RZ, RZ, -R4 ;  /* 0x000000ffff047224 */ /* 0x000fc400078e0a04 */
[C---:B------:R-:W-:Y:S02]  /*3c10*/  IMAD R11, R5.reuse, R2, R11 ;  /* 0x00000002050b7224 */ /* 0x040fe400078e020b */
[----:B------:R-:W-:Y:S02]  /*3c20*/  IMAD R10, R5, R4, R10 ;  /* 0x00000004050a7224 */ /* 0x000fe400078e020a */
[----:B-1----:R-:W-:Y:S02]  /*3c30*/  IMAD.MOV.U32 R7, RZ, RZ, R14 ;  /* 0x000000ffff077224 */ /* 0x002fe400078e000e */
[----:B------:R-:W-:Y:S02]  /*3c40*/  VIADD R0, R25, 0xbd ;  /* 0x000000bd19007836 */ /* 0x000fe40000000000 */
[----:B------:R-:W-:Y:S01]  /*3c50*/  @!P0 IMAD.MOV R7, RZ, RZ, -R7 ;  /* 0x000000ffff078224 */ /* 0x000fe200078e0a07 */
[----:B------:R-:W-:Y:S01]  /*3c60*/  ISETP.GT.U32.AND P0, PT, R5, R11, PT ;  /* 0x0000000b0500720c */ /* 0x000fe20003f04070 */
[--C-:B------:R-:W-:Y:S01]  /*3c70*/  @!P5 IMAD.IADD R17, R17, 0x1, -R5.reuse ;  /* 0x000000011111d824 */ /* 0x100fe200078e0a05 */
[----:B------:R-:W-:Y:S01]  /*3c80*/  ISETP.GT.U32.AND P5, PT, R5, R10, PT ;  /* 0x0000000a0500720c */ /* 0x000fe20003fa4070 */
[----:B------:R-:W-:Y:S01]  /*3c90*/  @!P4 IMAD.IADD R15, R15, 0x1, -R5 ;  /* 0x000000010f0fc824 */ /* 0x000fe200078e0a05 */
[----:B------:R-:W-:Y:S01]  /*3ca0*/  IABS R4, R0 ;  /* 0x0000000000047213 */ /* 0x000fe20000000000 */
[----:B------:R1:W-:Y:S01]  /*3cb0*/  STL [R1+0x220], R7 ;  /* 0x0002200701007387 */ /* 0x0003e20000100800 */
[----:B------:R-:W-:-:S02]  /*3cc0*/  VIADD R9, R25, 0xbb ;  /* 0x000000bb19097836 */ /* 0x000fc40000000000 */
[----:B------:R-:W-:Y:S01]  /*3cd0*/  ISETP.GT.U32.AND P4, PT, R5, R15, PT ;  /* 0x0000000f0500720c */ /* 0x000fe20003f84070 */
[----:B------:R-:W-:Y:S02]  /*3ce0*/  IMAD.HI.U32 R14, R3, R4, RZ ;  /* 0x00000004030e7227 */ /* 0x000fe400078e00ff */
[----:B------:R-:W-:Y:S02]  /*3cf0*/  IABS R13, R9 ;  /* 0x00000009000d7213 */ /* 0x000fe40000000000 */
[----:B------:R-:W-:Y:S02]  /*3d00*/  @!P0 IMAD.IADD R11, R11, 0x1, -R5 ;  /* 0x000000010b0b8824 */ /* 0x000fe400078e0a05 */
[----:B-1----:R-:W-:Y:S02]  /*3d10*/  IMAD.MOV.U32 R7, RZ, RZ, R17 ;  /* 0x000000ffff077224 */ /* 0x002fe400078e0011 */
[----:B------:R-:W-:Y:S01]  /*3d20*/  IMAD.MOV R14, RZ, RZ, -R14 ;  /* 0x000000ffff0e7224 */ /* 0x000fe200078e0a0e */
[----:B------:R-:W-:Y:S01]  /*3d30*/  ISETP.GT.U32.AND P0, PT, R5, R11, PT ;  /* 0x0000000b0500720c */ /* 0x000fe20003f04070 */
[----:B------:R-:W-:-:S02]  /*3d40*/  @!P5 IMAD.IADD R10, R10, 0x1, -R5 ;  /* 0x000000010a0ad824 */ /* 0x000fc400078e0a05 */
[----:B------:R-:W-:Y:S01]  /*3d50*/  @!P2 IMAD.MOV R7, RZ, RZ, -R7 ;  /* 0x000000ffff07a224 */ /* 0x000fe200078e0a07 */
[----:B------:R-:W-:Y:S01]  /*3d60*/  ISETP.GE.AND P2, PT, R0, RZ, PT ;  /* 0x000000ff0000720c */ /* 0x000fe20003f46270 */
[----:B------:R-:W-:Y:S01]  /*3d70*/  VIADD R12, R25, 0xbc ;  /* 0x000000bc190c7836 */ /* 0x000fe20000000000 */
[----:B------:R-:W-:Y:S01]  /*3d80*/  ISETP.GT.U32.AND P5, PT, R5, R10, PT ;  /* 0x0000000a0500720c */ /* 0x000fe20003fa4070 */
[----:B------:R-:W-:Y:S01]  /*3d90*/  VIADD R2, R25, 0xba ;  /* 0x000000ba19027836 */ /* 0x000fe20000000000 */
[----:B------:R1:W-:Y:S01]  /*3da0*/  STL [R1+0x224], R7 ;  /* 0x0002240701007387 */ /* 0x0003e20000100800 */
[----:B------:R-:W-:Y:S01]  /*3db0*/  IMAD R0, R5, R14, R4 ;  /* 0x0000000e05007224 */ /* 0x000fe200078e0204 */
[----:B------:R-:W-:Y:S01]  /*3dc0*/  IABS R16, R12 ;  /* 0x0000000c00107213 */ /* 0x000fe20000000000 */
[----:B------:R-:W-:Y:S01]  /*3dd0*/  @!P4 IMAD.IADD R15, R15, 0x1, -R5 ;  /* 0x000000010f0fc824 */ /* 0x000fe200078e0a05 */
[----:B------:R-:W-:Y:S01]  /*3de0*/  IABS R8, R2 ;  /* 0x0000000200087213 */ /* 0x000fe20000000000 */
[----:B------:R-:W-:Y:S01]  /*3df0*/  IMAD.HI.U32 R4, R3, R13, RZ ;  /* 0x0000000d03047227 */ /* 0x000fe200078e00ff */
[----:B------:R-:W-:-:S03]  /*3e00*/  ISETP.GT.U32.AND P4, PT, R5, R0, PT ;  /* 0x000000000500720c */ /* 0x000fc60003f84070 */
[----:B------:R-:W-:-:S04]  /*3e10*/  IMAD.HI.U32 R17, R3, R16, RZ ;  /* 0x0000001003117227 */ /* 0x000fc800078e00ff */
[----:B-1----:R-:W-:Y:S02]  /*3e20*/  IMAD.MOV.U32 R7, RZ, RZ, R15 ;  /* 0x000000ffff077224 */ /* 0x002fe400078e000f */
[----:B------:R-:W-:-:S04]  /*3e30*/  IMAD.HI.U32 R14, R3, R8, RZ ;  /* 0x00000008030e7227 */ /* 0x000fc800078e00ff */
[----:B------:R-:W-:Y:S02]  /*3e40*/  IMAD.MOV R4, RZ, RZ, -R4 ;  /* 0x000000ffff047224 */ /* 0x000fe400078e0a04 */
[----:B------:R-:W-:Y:S02]  /*3e50*/  @!P1 IMAD.MOV R7, RZ, RZ, -R7 ;  /* 0x000000ffff079224 */ /* 0x000fe400078e0a07 */
[----:B------:R-:W-:Y:S02]  /*3e60*/  IMAD.MOV R17, RZ, RZ, -R17 ;  /* 0x000000ffff117224 */ /* 0x000fe400078e0a11 */
[----:B------:R-:W-:Y:S01]  /*3e70*/  IMAD.MOV R14, RZ, RZ, -R14 ;  /* 0x000000ffff0e7224 */ /* 0x000fe200078e0a0e */
[----:B------:R1:W-:Y:S01]  /*3e80*/  STL [R1+0x228], R7 ;  /* 0x0002280701007387 */ /* 0x0003e20000100800 */
[----:B------:R-:W-:Y:S02]  /*3e90*/  IMAD R13, R5, R4, R13 ;  /* 0x00000004050d7224 */ /* 0x000fe400078e020d */
[----:B------:R-:W-:-:S02]  /*3ea0*/  @!P0 IMAD.IADD R11, R11, 0x1, -R5 ;  /* 0x000000010b0b8824 */ /* 0x000fc400078e0a05 */
[----:B------:R-:W-:Y:S01]  /*3eb0*/  @!P5 IMAD.IADD R10, R10, 0x1, -R5 ;  /* 0x000000010a0ad824 */ /* 0x000fe200078e0a05 */
[----:B------:R-:W-:Y:S01]  /*3ec0*/  ISETP.GE.AND P5, PT, R12, RZ, PT ;  /* 0x000000ff0c00720c */ /* 0x000fe20003fa6270 */
[C---:B------:R-:W-:Y:S01]  /*3ed0*/  IMAD R12, R5.reuse, R17, R16 ;  /* 0x00000011050c7224 */ /* 0x040fe200078e0210 */
[C---:B------:R-:W-:Y:S01]  /*3ee0*/  ISETP.GT.U32.AND P0, PT, R5.reuse, R13, PT ;  /* 0x0000000d0500720c */ /* 0x040fe20003f04070 */
[C---:B------:R-:W-:Y:S02]  /*3ef0*/  IMAD R8, R5.reuse, R14, R8 ;  /* 0x0000000e05087224 */ /* 0x040fe400078e0208 */
[----:B-1----:R-:W-:Y:S01]  /*3f00*/  IMAD.MOV.U32 R7, RZ, RZ, R11 ;  /* 0x000000ffff077224 */ /* 0x002fe200078e000b */
[----:B------:R-:W-:Y:S01]  /*3f10*/  ISETP.GT.U32.AND P1, PT, R5, R12, PT ;  /* 0x0000000c0500720c */ /* 0x000fe20003f24070 */
[----:B------:R-:W-:Y:S02]  /*3f20*/  @!P4 IMAD.IADD R0, R0, 0x1, -R5 ;  /* 0x000000010000c824 */ /* 0x000fe400078e0a05 */
[----:B------:R-:W-:-:S02]  /*3f30*/  VIADD R4, R25, 0xb9 ;  /* 0x000000b919047836 */ /* 0x000fc40000000000 */
[----:B------:R-:W-:Y:S01]  /*3f40*/  IMAD.MOV.U32 R15, RZ, RZ, R10 ;  /* 0x000000ffff0f7224 */ /* 0x000fe200078e000a */
[C---:B------:R-:W-:Y:S01]  /*3f50*/  ISETP.GT.U32.AND P4, PT, R5.reuse, R0, PT ;  /* 0x000000000500720c */ /* 0x040fe20003f84070 */
[----:B------:R-:W-:Y:S01]  /*3f60*/  @!P6 IMAD.MOV R7, RZ, RZ, -R7 ;  /* 0x000000ffff07e224 */ /* 0x000fe200078e0a07 */
[----:B------:R-:W-:Y:S01]  /*3f70*/  ISETP.GT.U32.AND P6, PT, R5, R8, PT ;  /* 0x000000080500720c */ /* 0x000fe20003fc4070 */
[----:B------:R-:W-:Y:S01]  /*3f80*/  @!P3 IMAD.MOV R15, RZ, RZ, -R15 ;  /* 0x000000ffff0fb224 */ /* 0x000fe200078e0a0f */
[----:B------:R-:W-:Y:S01]  /*3f90*/  IABS R14, R4 ;  /* 0x00000004000e7213 */ /* 0x000fe20000000000 */
[----:B------:R-:W-:Y:S01]  /*3fa0*/  @!P0 IMAD.IADD R13, R13, 0x1, -R5 ;  /* 0x000000010d0d8824 */ /* 0x000fe200078e0a05 */
[----:B------:R-:W-:Y:S01]  /*3fb0*/  ISETP.GE.AND P3, PT, R9, RZ, PT ;  /* 0x000000ff0900720c */ /* 0x000fe20003f66270 */
[----:B------:R-:W-:Y:S01]  /*3fc0*/  VIADD R9, R25, 0xb8 ;  /* 0x000000b819097836 */ /* 0x000fe20000000000 */
[----:B------:R-:W-:Y:S01]  /*3fd0*/  STL [R1+0x22c], R15 ;  /* 0x00022c0f01007387 */ /* 0x000fe20000100800 */
[----:B------:R-:W-:-:S02]  /*3fe0*/  IMAD.MOV.U32 R10, RZ, RZ, R14 ;  /* 0x000000ffff0a7224 */ /* 0x000fc400078e000e */
[--C-:B------:R-:W-:Y:S01]  /*3ff0*/  @!P1 IMAD.IADD R12, R12, 0x1, -R5.reuse ;  /* 0x000000010c0c9824 */ /* 0x100fe200078e0a05 */
[----:B------:R-:W-:Y:S01]  /*4000*/  IABS R14, R9 ;  /* 0x00000009000e7213 */ /* 0x000fe20000000000 */
[--C-:B------:R-:W-:Y:S01]  /*4010*/  @!P4 IMAD.IADD R0, R0, 0x1, -R5.reuse ;  /* 0x000000010000c824 */ /* 0x100fe200078e0a05 */
[----:B------:R-:W-:Y:S01]  /*4020*/  ISETP.GE.AND P1, PT, R4, RZ, PT ;  /* 0x000000ff0400720c */ /* 0x000fe20003f26270 */
[----:B------:R-:W-:Y:S01]  /*4030*/  @!P6 IMAD.IADD R8, R8, 0x1, -R5 ;  /* 0x000000010808e824 */ /* 0x000fe200078e0a05 */
[----:B------:R-:W-:Y:S01]  /*4040*/  ISETP.GT.U32.AND P6, PT, R5, R13, PT ;  /* 0x0000000d0500720c */ /* 0x000fe20003fc4070 */
[----:B------:R-:W-:Y:S01]  /*4050*/  IMAD.HI.U32 R4, R3, R14, RZ ;  /* 0x0000000e03047227 */ /* 0x000fe200078e00ff */
[----:B------:R1:W-:Y:S01]  /*4060*/  STL [R1+0x230], R7 ;  /* 0x0002300701007387 */ /* 0x0003e20000100800 */
[----:B------:R-:W-:Y:S02]  /*4070*/  ISETP.GT.U32.AND P0, PT, R5, R12, PT ;  /* 0x0000000c0500720c */ /* 0x000fe40003f04070 */
[----:B------:R-:W-:Y:S01]  /*4080*/  IMAD.HI.U32 R11, R3, R10, RZ ;  /* 0x0000000a030b7227 */ /* 0x000fe200078e00ff */
[----:B------:R-:W-:-:S03]  /*4090*/  ISETP.GE.AND P4, PT, R2, RZ, PT ;  /* 0x000000ff0200720c */ /* 0x000fc60003f86270 */
[----:B------:R-:W-:Y:S02]  /*40a0*/  IMAD.MOV R4, RZ, RZ, -R4 ;  /* 0x000000ffff047224 */ /* 0x000fe400078e0a04 */
[----:B------:R-:W-:Y:S02]  /*40b0*/  IMAD.MOV R11, RZ, RZ, -R11 ;  /* 0x000000ffff0b7224 */ /* 0x000fe400078e0a0b */
[----:B-1----:R-:W-:Y:S02]  /*40c0*/  IMAD.MOV.U32 R7, RZ, RZ, R0 ;  /* 0x000000ffff077224 */ /* 0x002fe400078e0000 */
[C---:B------:R-:W-:Y:S02]  /*40d0*/  IMAD R14, R5.reuse, R4, R14 ;  /* 0x00000004050e7224 */ /* 0x040fe400078e020e */
[----:B------:R-:W-:Y:S01]  /*40e0*/  @!P2 IMAD.MOV R7, RZ, RZ, -R7 ;  /* 0x000000ffff07a224 */ /* 0x000fe200078e0a07 */
[C---:B------:R-:W-:Y:S01]  /*40f0*/  ISETP.GT.U32.AND P2, PT, R5.reuse, R8, PT ;  /* 0x000000080500720c */ /* 0x040fe20003f44070 */
[----:B------:R-:W-:-:S02]  /*4100*/  IMAD R10, R5, R11, R10 ;  /* 0x0000000b050a7224 */ /* 0x000fc400078e020a */
[--C-:B------:R-:W-:Y:S01]  /*4110*/  @!P6 IMAD.IADD R13, R13, 0x1, -R5.reuse ;  /* 0x000000010d0de824 */ /* 0x100fe200078e0a05 */
[----:B------:R-:W-:Y:S01]  /*4120*/  ISETP.GT.U32.AND P6, PT, R5, R14, PT ;  /* 0x0000000e0500720c */ /* 0x000fe20003fc4070 */
[C---:B------:R-:W-:Y:S01]  /*4130*/  VIADD R11, R25.reuse, 0xb5 ;  /* 0x000000b5190b7836 */ /* 0x040fe20000000000 */
[----:B------:R1:W-:Y:S01]  /*4140*/  STL [R1+0x238], R7 ;  /* 0x0002380701007387 */ /* 0x0003e20000100800 */
[----:B------:R-:W-:Y:S02]  /*4150*/  VIADD R2, R25, 0xb7 ;  /* 0x000000b719027836 */ /* 0x000fe40000000000 */
[--C-:B------:R-:W-:Y:S01]  /*4160*/  @!P0 IMAD.IADD R12, R12, 0x1, -R5.reuse ;  /* 0x000000010c0c8824 */ /* 0x100fe200078e0a05 */
[----:B------:R-:W-:Y:S01]  /*4170*/  ISETP.GT.U32.AND P0, PT, R5, R10, PT ;  /* 0x0000000a0500720c */ /* 0x000fe20003f04070 */
[----:B------:R-:W-:Y:S01]  /*4180*/  VIADD R0, R25, 0xb6 ;  /* 0x000000b619007836 */ /* 0x000fe20000000000 */
[----:B------:R-:W-:Y:S01]  /*4190*/  IABS R16, R11 ;  /* 0x0000000b00107213 */ /* 0x000fe20000000000 */
[----:B------:R-:W-:Y:S01]  /*41a0*/  @!P2 IMAD.IADD R8, R8, 0x1, -R5 ;  /* 0x000000010808a824 */ /* 0x000fe200078e0a05 */
[----:B------:R-:W-:Y:S01]  /*41b0*/  IABS R15, R2 ;  /* 0x00000002000f7213 */ /* 0x000fe20000000000 */
[----:B------:R-:W-:Y:S01]  /*41c0*/  @!P3 IMAD.MOV R13, RZ, RZ, -R13 ;  /* 0x000000ffff0db224 */ /* 0x000fe200078e0a0d */
[----:B------:R-:W-:Y:S01]  /*41d0*/  ISETP.GE.AND P2, PT, R9, RZ, PT ;  /* 0x000000ff0900720c */ /* 0x000fe20003f46270 */
[----:B------:R-:W-:Y:S01]  /*41e0*/  IMAD.MOV.U32 R9, RZ, RZ, R16 ;  /* 0x000000ffff097224 */ /* 0x000fe200078e0010 */
[----:B------:R-:W-:Y:S01]  /*41f0*/  IABS R4, R0 ;  /* 0x0000000000047213 */ /* 0x000fe20000000000 */
[----:B------:R-:W-:-:S04]  /*4200*/  IMAD.HI.U32 R16, R3, R15, RZ ;  /* 0x0000000f03107227 */ /* 0x000fc800078e00ff */
[----:B-1----:R-:W-:Y:S02]  /*4210*/  IMAD.MOV.U32 R7, RZ, RZ, R12 ;  /* 0x000000ffff077224 */ /* 0x002fe400078e000c */
[----:B------:R-:W-:Y:S02]  /*4220*/  @!P6 IMAD.IADD R14, R14, 0x1, -R5 ;  /* 0x000000010e0ee824 */ /* 0x000fe400078e0a05 */
[----:B------:R-:W-:-:S03]  /*4230*/  IMAD.HI.U32 R17, R3, R4, RZ ;  /* 0x0000000403117227 */ /* 0x000fc600078e00ff */
[----:B------:R-:W-:Y:S01]  /*4240*/  ISETP.GT.U32.AND P6, PT, R5, R14, PT ;  /* 0x0000000e0500720c */ /* 0x000fe20003fc4070 */
[----:B------:R-:W-:Y:S02]  /*4250*/  IMAD.MOV R16, RZ, RZ, -R16 ;  /* 0x000000ffff107224 */ /* 0x000fe400078e0a10 */
[----:B------:R-:W-:Y:S01]  /*4260*/  @!P0 IMAD.IADD R10, R10, 0x1, -R5 ;  /* 0x000000010a0a8824 */ /* 0x000fe200078e0a05 */
[----:B------:R-:W-:Y:S01]  /*4270*/  ISETP.GE.AND P0, PT, R2, RZ, PT ;  /* 0x000000ff0200720c */ /* 0x000fe20003f06270 */
[----:B------:R-:W-:Y:S02]  /*4280*/  @!P5 IMAD.MOV R7, RZ, RZ, -R7 ;  /* 0x000000ffff07d224 */ /* 0x000fe400078e0a07 */
[----:B------:R-:W-:Y:S01]  /*4290*/  IMAD.HI.U32 R2, R3, R9, RZ ;  /* 0x0000000903027227 */ /* 0x000fe200078e00ff */
[----:B------:R-:W-:Y:S02]  /*42a0*/  ISETP.GT.U32.AND P5, PT, R5, R10, PT ;  /* 0x0000000a0500720c */ /* 0x000fe40003fa4070 */
[----:B------:R1:W-:Y:S01]  /*42b0*/  STL [R1+0x23c], R7 ;  /* 0x00023c0701007387 */ /* 0x0003e20000100800 */
[----:B------:R-:W-:-:S02]  /*42c0*/  IMAD.MOV R12, RZ, RZ, -R17 ;  /* 0x000000ffff0c7224 */ /* 0x000fc400078e0a11 */
[C---:B------:R-:W-:Y:S01]  /*42d0*/  IMAD R15, R5.reuse, R16, R15 ;  /* 0x00000010050f7224 */ /* 0x040fe200078e020f */
[----:B------:R-:W-:Y:S01]  /*42e0*/  STL [R1+0x240], R13 ;  /* 0x0002400d01007387 */ /* 0x000fe20000100800 */
[----:B------:R-:W-:Y:S02]  /*42f0*/  IMAD.MOV R2, RZ, RZ, -R2 ;  /* 0x000000ffff027224 */ /* 0x000fe400078e0a02 */
[C---:B------:R-:W-:Y:S01]  /*4300*/  IMAD R4, R5.reuse, R12, R4 ;  /* 0x0000000c05047224 */ /* 0x040fe200078e0204 */
[C---:B------:R-:W-:Y:S01]  /*4310*/  ISETP.GT.U32.AND P3, PT, R5.reuse, R15, PT ;  /* 0x0000000f0500720c */ /* 0x040fe20003f64070 */
[C---:B------:R-:W-:Y:S02]  /*4320*/  IMAD R9, R5.reuse, R2, R9 ;  /* 0x0000000205097224 */ /* 0x040fe400078e0209 */
[----:B-1----:R-:W-:Y:S02]  /*4330*/  IMAD.MOV.U32 R7, RZ, RZ, R8 ;  /* 0x000000ffff077224 */ /* 0x002fe400078e0008 */
[----:B------:R-:W-:Y:S01]  /*4340*/  @!P6 IMAD.IADD R14, R14, 0x1, -R5 ;  /* 0x000000010e0ee824 */ /* 0x000fe200078e0a05 */
[C---:B------:R-:W-:Y:S01]  /*4350*/  ISETP.GT.U32.AND P6, PT, R5.reuse, R9, PT ;  /* 0x000000090500720c */ /* 0x040fe20003fc4070 */
[----:B------:R-:W-:Y:S01]  /*4360*/  @!P4 IMAD.MOV R7, RZ, RZ, -R7 ;  /* 0x000000ffff07c224 */ /* 0x000fe200078e0a07 */
[----:B------:R-:W-:Y:S01]  /*4370*/  ISETP.GT.U32.AND P4, PT, R5, R4, PT ;  /* 0x000000040500720c */ /* 0x000fe20003f84070 */
[----:B------:R-:W-:-:S02]  /*4380*/  VIADD R16, R25, 0xb4 ;  /* 0x000000b419107836 */ /* 0x000fc40000000000 */
[--C-:B------:R-:W-:Y:S01]  /*4390*/  @!P5 IMAD.IADD R10, R10, 0x1, -R5.reuse ;  /* 0x000000010a0ad824 */ /* 0x100fe200078e0a05 */
[----:B------:R-:W-:Y:S01]  /*43a0*/  ISETP.GE.AND P5, PT, R0, RZ, PT ;  /* 0x000000ff0000720c */ /* 0x000fe20003fa6270 */
[----:B------:R-:W-:Y:S01]  /*43b0*/  VIADD R0, R25, 0xb3 ;  /* 0x000000b319007836 */ /* 0x000fe20000000000 */
[----:B------:R-:W-:Y:S01]  /*43c0*/  IABS R2, R16 ;  /* 0x0000001000027213 */ /* 0x000fe20000000000 */
[----:B------:R-:W-:Y:S01]  /*43d0*/  @!P3 IMAD.IADD R15, R15, 0x1, -R5 ;  /* 0x000000010f0fb824 */ /* 0x000fe200078e0a05 */
[----:B------:R1:W-:Y:S01]  /*43e0*/  STL [R1+0x25c], R7 ;  /* 0x00025c0701007387 */ /* 0x0003e20000100800 */
[----:B------:R-:W-:Y:S01]  /*43f0*/  ISETP.GE.AND P3, PT, R11, RZ, PT ;  /* 0x000000ff0b00720c */ /* 0x000fe20003f66270 */
[----:B------:R-:W-:Y:S01]  /*4400*/  VIADD R11, R25, 0xb2 ;  /* 0x000000b2190b7836 */ /* 0x000fe20000000000 */
[----:B------:R-:W-:Y:S01]  /*4410*/  IABS R8, R0 ;  /* 0x0000000000087213 */ /* 0x000fe20000000000 */
[----:B------:R-:W-:-:S03]  /*4420*/  IMAD.HI.U32 R12, R3, R2, RZ ;  /* 0x00000002030c7227 */ /* 0x000fc600078e00ff */
[----:B------:R-:W-:Y:S01]  /*4430*/  IABS R18, R11 ;  /* 0x0000000b00127213 */ /* 0x000fe20000000000 */
[--C-:B------:R-:W-:Y:S01]  /*4440*/  @!P4 IMAD.IADD R4, R4, 0x1, -R5.reuse ;  /* 0x000000010404c824 */ /* 0x100fe200078e0a05 */
[----:B------:R-:W-:Y:S01]  /*4450*/  ISETP.GT.U32.AND P4, PT, R5, R15, PT ;  /* 0x0000000f0500720c */ /* 0x000fe20003f84070 */
[----:B------:R-:W-:Y:S02]  /*4460*/  @!P6 IMAD.IADD R9, R9, 0x1, -R5 ;  /* 0x000000010909e824 */ /* 0x000fe400078e0a05 */
[----:B-1----:R-:W-:Y:S01]  /*4470*/  IMAD.MOV.U32 R7, RZ, RZ, R10 ;  /* 0x000000ffff077224 */ /* 0x002fe200078e000a */
[----:B------:R-:W-:Y:S01]  /*4480*/  ISETP.GT.U32.AND P6, PT, R5, R4, PT ;  /* 0x000000040500720c */ /* 0x000fe20003fc4070 */
[----:B------:R-:W-:Y:S02]  /*4490*/  IMAD.MOV R12, RZ, RZ, -R12 ;  /* 0x000000ffff0c7224 */ /* 0x000fe400078e0a0c */
[----:B------:R-:W-:-:S04]  /*44a0*/  IMAD.HI.U32 R10, R3, R8, RZ ;  /* 0x00000008030a7227 */ /* 0x000fc800078e00ff */
[----:B------:R-:W-:Y:S02]  /*44b0*/  IMAD R2, R5, R12, R2 ;  /* 0x0000000c05027224 */ /* 0x000fe400078e0202 */
[----:B------:R-:W-:Y:S02]  /*44c0*/  IMAD.MOV R10, RZ, RZ, -R10 ;  /* 0x000000ffff0a7224 */ /* 0x000fe400078e0a0a */
[--C-:B------:R-:W-:Y:S01]  /*44d0*/  @!P4 IMAD.IADD R15, R15, 0x1, -R5.reuse ;  /* 0x000000010f0fc824 */ /* 0x100fe200078e0a05 */
[C---:B------:R-:W-:Y:S01]  /*44e0*/  ISETP.GT.U32.AND P4, PT, R5.reuse, R2, PT ;  /* 0x000000020500720c */ /* 0x040fe20003f84070 */
[C---:B------:R-:W-:Y:S02]  /*44f0*/  IMAD R8, R5.reuse, R10, R8 ;  /* 0x0000000a05087224 */ /* 0x040fe400078e0208 */
[----:B------:R-:W-:Y:S02]  /*4500*/  @!P6 IMAD.IADD R4, R4, 0x1, -R5 ;  /* 0x000000010404e824 */ /* 0x000fe400078e0a05 */
[----:B------:R-:W-:Y:S01]  /*4510*/  @!P1 IMAD.MOV R7, RZ, RZ, -R7 ;  /* 0x000000ffff079224 */ /* 0x000fe200078e0a07 */
[----:B------:R-:W-:Y:S01]  /*4520*/  ISETP.GT.U32.AND P6, PT, R5, R8, PT ;  /* 0x000000080500720c */ /* 0x000fe20003fc4070 */
[----:B------:R-:W-:Y:S01]  /*4530*/  VIADD R12, R25, 0xb1 ;  /* 0x000000b1190c7836 */ /* 0x000fe20000000000 */
[----:B------:R-:W-:Y:S01]  /*4540*/  ISETP.GT.U32.AND P1, PT, R5, R9, PT ;  /* 0x000000090500720c */ /* 0x000fe20003f24070 */
[----:B------:R-:W-:Y:S01]  /*4550*/  IMAD.HI.U32 R19, R3, R18, RZ ;  /* 0x0000001203137227 */ /* 0x000fe200078e00ff */
[----:B------:R1:W-:Y:S02]  /*4560*/  STL [R1+0x260], R7 ;  /* 0x0002600701007387 */ /* 0x0003e40000100800 */
[----:B------:R-:W-:Y:S01]  /*4570*/  IABS R10, R12 ;  /* 0x0000000c000a7213 */ /* 0x000fe20000000000 */
[----:B------:R-:W-:Y:S01]  /*4580*/  @!P4 IMAD.IADD R2, R2, 0x1, -R5 ;  /* 0x000000010202c824 */ /* 0x000fe200078e0a05 */
[----:B------:R-:W-:Y:S01]  /*4590*/  ISETP.GE.AND P4, PT, R0, RZ, PT ;  /* 0x000000ff0000720c */ /* 0x000fe20003f86270 */
[----:B------:R-:W-:-:S02]  /*45a0*/  @!P2 IMAD.MOV R14, RZ, RZ, -R14 ;  /* 0x000000ffff0ea224 */ /* 0x000fc400078e0a0e */
[----:B------:R-:W-:Y:S02]  /*45b0*/  IMAD.MOV R19, RZ, RZ, -R19 ;  /* 0x000000ffff137224 */ /* 0x000fe400078e0a13 */
[----:B------:R-:W-:Y:S01]  /*45c0*/  @!P6 IMAD.IADD R8, R8, 0x1, -R5 ;  /* 0x000000010808e824 */ /* 0x000fe200078e0a05 */
[----:B------:R-:W-:Y:S01]  /*45d0*/  ISETP.GT.U32.AND P6, PT, R5, R2, PT ;  /* 0x000000020500720c */ /* 0x000fe20003fc4070 */
[----:B-1----:R-:W-:Y:S01]  /*45e0*/  IMAD.MOV.U32 R7, RZ, RZ, R15 ;  /* 0x000000ffff077224 */ /* 0x002fe200078e000f */
[----:B------:R-:W-:Y:S01]  /*45f0*/  STL [R1+0x264], R14 ;  /* 0x0002640e01007387 */ /* 0x000fe20000100800 */
[----:B------:R-:W-:-:S04]  /*4600*/  IMAD.HI.U32 R17, R3, R10, RZ ;  /* 0x0000000a03117227 */ /* 0x000fc800078e00ff */
[----:B------:R-:W-:Y:S01]  /*4610*/  @!P0 IMAD.MOV R7, RZ, RZ, -R7 ;  /* 0x000000ffff078224 */ /* 0x000fe200078e0a07 */
[----:B------:R-:W-:Y:S01]  /*4620*/  ISETP.GT.U32.AND P0, PT, R5, R8, PT ;  /* 0x000000080500720c */ /* 0x000fe20003f04070 */
[----:B------:R-:W-:Y:S01]  /*4630*/  @!P1 IMAD.IADD R9, R9, 0x1, -R5 ;  /* 0x0000000109099824 */ /* 0x000fe200078e0a05 */
[----:B------:R-:W-:Y:S01]  /*4640*/  ISETP.GE.AND P1, PT, R16, RZ, PT ;  /* 0x000000ff1000720c */ /* 0x000fe20003f26270 */
[----:B------:R-:W-:Y:S01]  /*4650*/  IMAD R0, R5, R19, R18 ;  /* 0x0000001305007224 */ /* 0x000fe200078e0212 */
[----:B------:R1:W-:Y:S01]  /*4660*/  STL [R1+0x2c4], R7 ;  /* 0x0002c40701007387 */ /* 0x0003e20000100800 */
[----:B------:R-:W-:Y:S02]  /*4670*/  IMAD.MOV R17, RZ, RZ, -R17 ;  /* 0x000000ffff117224 */ /* 0x000fe400078e0a11 */
[----:B------:R-:W-:Y:S01]  /*4680*/  VIADD R13, R25, 0xb0 ;  /* 0x000000b0190d7836 */ /* 0x000fe20000000000 */
[----:B------:R-:W-:Y:S01]  /*4690*/  ISETP.GT.U32.AND P2, PT, R5, R0, PT ;  /* 0x000000000500720c */ /* 0x000fe20003f44070 */
[----:B------:R-:W-:Y:S01]  /*46a0*/  @!P5 IMAD.MOV R4, RZ, RZ, -R4 ;  /* 0x000000ffff04d224 */ /* 0x000fe200078e0a04 */
[----:B------:R-:W-:Y:S01]  /*46b0*/  ISETP.GE.AND P5, PT, R11, RZ, PT ;  /* 0x000000ff0b00720c */ /* 0x000fe20003fa6270 */
[--C-:B------:R-:W-:Y:S01]  /*46c0*/  @!P6 IMAD.IADD R2, R2, 0x1, -R5.reuse ;  /* 0x000000010202e824 */ /* 0x100fe200078e0a05 */
[----:B------:R-:W-:Y:S01]  /*46d0*/  IABS R16, R13 ;  /* 0x0000000d00107213 */ /* 0x000fe20000000000 */
[----:B------:R-:W-:Y:S01]  /*46e0*/  @!P0 IMAD.IADD R8, R8, 0x1, -R5 ;  /* 0x0000000108088824 */ /* 0x000fe200078e0a05 */
[----:B------:R2:W-:Y:S01]  /*46f0*/  STL [R1+0x2c8], R4 ;  /* 0x0002c80401007387 */ /* 0x0005e20000100800 */
[----:B-1----:R-:W-:Y:S01]  /*4700*/  IMAD.MOV.U32 R7, RZ, RZ, R9 ;  /* 0x000000ffff077224 */ /* 0x002fe200078e0009 */
[----:B------:R-:W-:Y:S01]  /*4710*/  ISETP.GE.AND P0, PT, R13, RZ, PT ;  /* 0x000000ff0d00720c */ /* 0x000fe20003f06270 */
[----:B------:R-:W-:-:S02]  /*4720*/  IMAD R9, R5, R17, R10 ;  /* 0x0000001105097224 */ /* 0x000fc400078e020a */
[----:B------:R-:W-:Y:S01]  /*4730*/  @!P3 IMAD.MOV R7, RZ, RZ, -R7 ;  /* 0x000000ffff07b224 */ /* 0x000fe200078e0a07 */
[----:B------:R-:W-:Y:S01]  /*4740*/  ISETP.GE.AND P3, PT, R12, RZ, PT ;  /* 0x000000ff0c00720c */ /* 0x000fe20003f66270 */
[----:B------:R-:W-:Y:S01]  /*4750*/  VIADD R10, R25, 0xaf ;  /* 0x000000af190a7836 */ /* 0x000fe20000000000 */
[----:B------:R-:W-:Y:S01]  /*4760*/  ISETP.GT.U32.AND P6, PT, R5, R9, PT ;  /* 0x000000090500720c */ /* 0x000fe20003fc4070 */
[----:B------:R-:W-:Y:S01]  /*4770*/  @!P2 IMAD.IADD R0, R0, 0x1, -R5 ;  /* 0x000000010000a824 */ /* 0x000fe200078e0a05 */
[----:B------:R1:W-:Y:S01]  /*4780*/  STL [R1+0x2cc], R7 ;  /* 0x0002cc0701007387 */ /* 0x0003e20000100800 */
[----:B--2---:R-:W-:Y:S01]  /*4790*/  IMAD.HI.U32 R4, R3, R16, RZ ;  /* 0x0000001003047227 */ /* 0x004fe200078e00ff */
[----:B------:R-:W-:Y:S02]  /*47a0*/  IABS R18, R10 ;  /* 0x0000000a00127213 */ /* 0x000fe40000000000 */
[----:B------:R-:W-:Y:S01]  /*47b0*/  ISETP.GE.AND P2, PT, R10, RZ, PT ;  /* 0x000000ff0a00720c */ /* 0x000fe20003f46270 */
[----:B------:R-:W-:-:S02]  /*47c0*/  IMAD.MOV R4, RZ, RZ, -R4 ;  /* 0x000000ffff047224 */ /* 0x000fc400078e0a04 */
[----:B------:R-:W-:Y:S02]  /*47d0*/  VIADD R11, R25, 0xae ;  /* 0x000000ae190b7836 */ /* 0x000fe40000000000 */
[----:B------:R-:W-:Y:S02]  /*47e0*/  IMAD R19, R5, R4, R16 ;  /* 0x0000000405137224 */ /* 0x000fe400078e0210 */
[----:B-1----:R-:W-:Y:S01]  /*47f0*/  IMAD.MOV.U32 R7, RZ, RZ, R2 ;  /* 0x000000ffff077224 */ /* 0x002fe200078e0002 */
[----:B------:R-:W-:Y:S01]  /*4800*/  IABS R14, R11 ;  /* 0x0000000b000e7213 */ /* 0x000fe20000000000 */
[----:B------:R-:W-:Y:S01]  /*4810*/  @!P6 IMAD.IADD R9, R9, 0x1, -R5 ;  /* 0x000000010909e824 */ /* 0x000fe200078e0a05 */
[----:B------:R-:W-:Y:S01]  /*4820*/  ISETP.GT.U32.AND P6, PT, R5, R0, PT ;  /* 0x000000000500720c */ /* 0x000fe20003fc4070 */
[----:B------:R-:W-:Y:S02]  /*4830*/  @!P1 IMAD.MOV R7, RZ, RZ, -R7 ;  /* 0x000000ffff079224 */ /* 0x000fe400078e0a07 */
[----:B------:R-:W-:Y:S01]  /*4840*/  IMAD.HI.U32 R2, R3, R18, RZ ;  /* 0x0000001203027227 */ /* 0x000fe200078e00ff */
[----:B------:R-:W-:-:S02]  /*4850*/  ISETP.GT.U32.AND P1, PT, R5, R9, PT ;  /* 0x000000090500720c */ /* 0x000fc40003f24070 */
[----:B------:R1:W-:Y:S01]  /*4860*/  STL [R1+0x2d0], R7 ;  /* 0x0002d00701007387 */ /* 0x0003e20000100800 */
[----:B------:R-:W-:Y:S02]  /*4870*/  IMAD.MOV R2, RZ, RZ, -R2 ;  /* 0x000000ffff027224 */ /* 0x000fe400078e0a02 */
[----:B------:R-:W-:Y:S02]  /*4880*/  VIADD R10, R25, 0xad ;  /* 0x000000ad190a7836 */ /* 0x000fe40000000000 */
[----:B------:R-:W-:Y:S02]  /*4890*/  IMAD R18, R5, R2, R18 ;  /* 0x0000000205127224 */ /* 0x000fe400078e0212 */
[----:B------:R-:W-:Y:S01]  /*48a0*/  @!P6 IMAD.IADD R0, R0, 0x1, -R5 ;  /* 0x000000010000e824 */ /* 0x000fe200078e0a05 */
[----:B------:R-:W-:Y:S01]  /*48b0*/  IABS R17, R10 ;  /* 0x0000000a00117213 */ /* 0x000fe20000000000 */
[----:B------:R-:W-:Y:S01]  /*48c0*/  IMAD.HI.U32 R2, R3, R14, RZ ;  /* 0x0000000e03027227 */ /* 0x000fe200078e00ff */
[----:B------:R-:W-:-:S03]  /*48d0*/  ISETP.GT.U32.AND P6, PT, R5, R18, PT ;  /* 0x000000120500720c */ /* 0x000fc60003fc4070 */
[----:B-1----:R-:W-:Y:S02]  /*48e0*/  IMAD.MOV.U32 R7, RZ, RZ, R8 ;  /* 0x000000ffff077224 */ /* 0x002fe400078e0008 */
[----:B------:R-:W-:Y:S01]  /*48f0*/  @!P1 IMAD.IADD R9, R9, 0x1, -R5 ;  /* 0x0000000109099824 */ /* 0x000fe200078e0a05 */
[----:B------:R-:W-:Y:S01]  /*4900*/  ISETP.GE.AND P1, PT, R11, RZ, PT ;  /* 0x000000ff0b00720c */ /* 0x000fe20003f26270 */
[----:B------:R-:W-:Y:S01]  /*4910*/  @!P4 IMAD.MOV R7, RZ, RZ, -R7 ;  /* 0x000000ffff07c224 */ /* 0x000fe200078e0a07 */
[----:B------:R-:W-:Y:S01]  /*4920*/  ISETP.GT.U32.AND P4, PT, R5, R19, PT ;  /* 0x000000130500720c */ /* 0x000fe20003f84070 */
[----:B------:R-:W-:-:S03]  /*4930*/  IMAD.HI.U32 R8, R3, R17, RZ ;  /* 0x0000001103087227 */ /* 0x000fc600078e00ff */
[----:B------:R1:W-:Y:S01]  /*4940*/  STL [R1+0x2d4], R7 ;  /* 0x0002d40701007387 */ /* 0x0003e20000100800 */
[----:B------:R-:W-:Y:S02]  /*4950*/  IMAD.MOV R11, RZ, RZ, -R2 ;  /* 0x000000ffff0b7224 */ /* 0x000fe400078e0a02 */
[----:B------:R-:W-:Y:S02]  /*4960*/  VIADD R4, R25, 0xac ;  /* 0x000000ac19047836 */ /* 0x000fe40000000000 */
[----:B------:R-:W-:Y:S02]  /*4970*/  IMAD.MOV R8, RZ, RZ, -R8 ;  /* 0x000000ffff087224 */ /* 0x000fe400078e0a08 */
[----:B------:R-:W-:Y:S01]  /*4980*/  IMAD R14, R5, R11, R14 ;  /* 0x0000000b050e7224 */ /* 0x000fe200078e020e */
[----:B------:R-:W-:Y:S01]  /*4990*/  IABS R16, R4 ;  /* 0x0000000400107213 */ /* 0x000fe20000000000 */
[----:B------:R-:W-:Y:S01]  /*49a0*/  @!P4 IMAD.IADD R19, R19, 0x1, -R5 ;  /* 0x000000011313c824 */ /* 0x000fe200078e0a05 */
[----:B------:R-:W-:Y:S01]  /*49b0*/  ISETP.GE.AND P4, PT, R10, RZ, PT ;  /* 0x000000ff0a00720c */ /* 0x000fe20003f86270 */
[----:B-1----:R-:W-:-:S02]  /*49c0*/  IMAD.MOV.U32 R7, RZ, RZ, R0 ;  /* 0x000000ffff077224 */ /* 0x002fc400078e0000 */
[----:B------:R-:W-:Y:S02]  /*49d0*/  IMAD.MOV.U32 R0, RZ, RZ, R9 ;  /* 0x000000ffff007224 */ /* 0x000fe400078e0009 */
[----:B------:R-:W-:Y:S01]  /*49e0*/  @!P5 IMAD.MOV R7, RZ, RZ, -R7 ;  /* 0x000000ffff07d224 */ /* 0x000fe200078e0a07 */
[C---:B------:R-:W-:Y:S01]  /*49f0*/  ISETP.GT.U32.AND P5, PT, R5.reuse, R19, PT ;  /* 0x000000130500720c */ /* 0x040fe20003fa4070 */
[----:B------:R-:W-:Y:S02]  /*4a00*/  @!P6 IMAD.IADD R18, R18, 0x1, -R5 ;  /* 0x000000011212e824 */ /* 0x000fe400078e0a05 */
[C---:B------:R-:W-:Y:S01]  /*4a10*/  IMAD R17, R5.reuse, R8, R17 ;  /* 0x0000000805117224 */ /* 0x040fe200078e0211 */
[----:B------:R-:W-:Y:S01]  /*4a20*/  STL [R1+0x2d8], R7 ;  /* 0x0002d80701007387 */ /* 0x000fe20000100800 */
[----:B------:R-:W-:Y:S01]  /*4a30*/  @!P3 IMAD.MOV R0, RZ, RZ, -R0 ;  /* 0x000000ffff00b224 */ /* 0x000fe200078e0a00 */
[----:B------:R-:W-:Y:S01]  /*4a40*/  ISETP.GT.U32.AND P3, PT, R5, R14, PT ;  /* 0x0000000e0500720c */ /* 0x000fe20003f64070 */
[----:B------:R-:W-:Y:S01]  /*4a50*/  IMAD.HI.U32 R2, R3, R16, RZ ;  /* 0x0000001003027227 */ /* 0x000fe200078e00ff */
[----:B------:R-:W-:-:S02]  /*4a60*/  ISETP.GT.U32.AND P6, PT, R5, R18, PT ;  /* 0x000000120500720c */ /* 0x000fc40003fc4070 */
[----:B------:R1:W-:Y:S01]  /*4a70*/  STL [R1+0x2dc], R0 ;  /* 0x0002dc0001007387 */ /* 0x0003e20000100800 */
[----:B------:R-:W-:Y:S02]  /*4a80*/  IMAD.MOV R2, RZ, RZ, -R2 ;  /* 0x000000ffff027224 */ /* 0x000fe400078e0a02 */
[--C-:B------:R-:W-:Y:S01]  /*4a90*/  @!P5 IMAD.IADD R19, R19, 0x1, -R5.reuse ;  /* 0x000000011313d824 */ /* 0x100fe200078e0a05 */
[----:B------:R-:W-:Y:S01]  /*4aa0*/  ISETP.GT.U32.AND P5, PT, R5, R17, PT ;  /* 0x000000110500720c */ /* 0x000fe20003fa4070 */
[----:B------:R-:W-:Y:S02]  /*4ab0*/  VIADD R10, R25, 0xab ;  /* 0x000000ab190a7836 */ /* 0x000fe40000000000 */
[C---:B------:R-:W-:Y:S02]  /*4ac0*/  IMAD R16, R5.reuse, R2, R16 ;  /* 0x0000000205107224 */ /* 0x040fe400078e0210 */
[--C-:B------:R-:W-:Y:S01]  /*4ad0*/  @!P3 IMAD.IADD R14, R14, 0x1, -R5.reuse ;  /* 0x000000010e0eb824 */ /* 0x100fe200078e0a05 */
[----:B------:R-:W-:Y:S01]  /*4ae0*/  IABS R12, R10 ;  /* 0x0000000a000c7213 */ /* 0x000fe20000000000 */
[----:B------:R-:W-:Y:S01]  /*4af0*/  @!P6 IMAD.IADD R18, R18, 0x1, -R5 ;  /* 0x000000011212e824 */ /* 0x000fe200078e0a05 */
[----:B------:R-:W-:Y:S01]  /*4b00*/  ISETP.GT.U32.AND P6, PT, R5, R16, PT ;  /* 0x000000100500720c */ /* 0x000fe20003fc4070 */
[----:B------:R-:W-:Y:S01]  /*4b10*/  VIADD R2, R25, 0xaa ;  /* 0x000000aa19027836 */ /* 0x000fe20000000000 */
[----:B------:R-:W-:Y:S01]  /*4b20*/  ISETP.GE.AND P3, PT, R4, RZ, PT ;  /* 0x000000ff0400720c */ /* 0x000fe20003f66270 */
[----:B------:R-:W-:-:S03]  /*4b30*/  IMAD.HI.U32 R15, R3, R12, RZ ;  /* 0x0000000c030f7227 */ /* 0x000fc600078e00ff */
[----:B-1----:R-:W-:Y:S01]  /*4b40*/  IABS R0, R2 ;  /* 0x0000000200007213 */ /* 0x002fe20000000000 */
[----:B------:R-:W-:Y:S01]  /*4b50*/  @!P5 IMAD.IADD R17, R17, 0x1, -R5 ;  /* 0x000000011111d824 */ /* 0x000fe200078e0a05 */
[----:B------:R-:W-:Y:S01]  /*4b60*/  ISETP.GT.U32.AND P5, PT, R5, R14, PT ;  /* 0x0000000e0500720c */ /* 0x000fe20003fa4070 */
[----:B------:R-:W-:Y:S02]  /*4b70*/  IMAD.MOV R15, RZ, RZ, -R15 ;  /* 0x000000ffff0f7224 */ /* 0x000fe400078e0a0f */
[----:B------:R-:W-:Y:S02]  /*4b80*/  VIADD R13, R25, 0xa8 ;  /* 0x000000a8190d7836 */ /* 0x000fe40000000000 */
[C---:B------:R-:W-:Y:S02]  /*4b90*/  IMAD R12, R5.reuse, R15, R12 ;  /* 0x0000000f050c7224 */ /* 0x040fe400078e020c */
[----:B------:R-:W-:Y:S01]  /*4ba0*/  @!P6 IMAD.IADD R16, R16, 0x1, -R5 ;  /* 0x000000011010e824 */ /* 0x000fe200078e0a05 */
[----:B------:R-:W-:Y:S01]  /*4bb0*/  ISETP.GT.U32.AND P6, PT, R5, R17, PT ;  /* 0x000000110500720c */ /* 0x000fe20003fc4070 */
[----:B------:R-:W-:Y:S01]  /*4bc0*/  IMAD.HI.U32 R4, R3, R0, RZ ;  /* 0x0000000003047227 */ /* 0x000fe200078e00ff */
[----:B------:R-:W-:-:S03]  /*4bd0*/  IABS R8, R13 ;  /* 0x0000000d00087213 */ /* 0x000fc60000000000 */
[----:B------:R-:W-:Y:S01]  /*4be0*/  @!P5 IMAD.IADD R14, R14, 0x1, -R5 ;  /* 0x000000010e0ed824 */ /* 0x000fe200078e0a05 */
[C---:B------:R-:W-:Y:S01]  /*4bf0*/  ISETP.GT.U32.AND P5, PT, R5.reuse, R12, PT ;  /* 0x0000000c0500720c */ /* 0x040fe20003fa4070 */
[----:B------:R-:W-:Y:S02]  /*4c00*/  IMAD.MOV.U32 R20, RZ, RZ, R19 ;  /* 0x000000ffff147224 */ /* 0x000fe400078e0013 */
[----:B------:R-:W-:Y:S02]  /*4c10*/  IMAD.MOV R4, RZ, RZ, -R4 ;  /* 0x000000ffff047224 */ /* 0x000fe400078e0a04 */
[----:B------:R-:W-:Y:S02]  /*4c20*/  IMAD.MOV.U32 R7, RZ, RZ, R18 ;  /* 0x000000ffff077224 */ /* 0x000fe400078e0012 */
[----:B------:R-:W-:Y:S01]  /*4c30*/  @!P0 IMAD.MOV R20, RZ, RZ, -R20 ;  /* 0x000000ffff148224 */ /* 0x000fe200078e0a14 */
[C---:B------:R-:W-:Y:S01]  /*4c40*/  ISETP.GT.U32.AND P0, PT, R5.reuse, R16, PT ;  /* 0x000000100500720c */ /* 0x040fe20003f04070 */
[----:B------:R-:W-:Y:S01]  /*4c50*/  @!P2 IMAD.MOV R7, RZ, RZ, -R7 ;  /* 0x000000ffff07a224 */ /* 0x000fe200078e0a07 */
[----:B------:R-:W-:Y:S01]  /*4c60*/  ISETP.GE.AND P2, PT, R10, RZ, PT ;  /* 0x000000ff0a00720c */ /* 0x000fe20003f46270 */
[----:B------:R-:W-:Y:S01]  /*4c70*/  IMAD R0, R5, R4, R0 ;  /* 0x0000000405007224 */ /* 0x000fe200078e0200 */
[----:B------:R-:W-:Y:S01]  /*4c80*/  STL [R1+0x2e0], R20 ;  /* 0x0002e01401007387 */ /* 0x000fe20000100800 */
[----:B------:R-:W-:-:S03]  /*4c90*/  IMAD.HI.U32 R10, R3, R8, RZ ;  /* 0x00000008030a7227 */ /* 0x000fc600078e00ff */
[----:B------:R1:W-:Y:S01]  /*4ca0*/  STL [R1+0x2e8], R7 ;  /* 0x0002e80701007387 */ /* 0x0003e20000100800 */
[--C-:B------:R-:W-:Y:S01]  /*4cb0*/  @!P6 IMAD.IADD R17, R17, 0x1, -R5.reuse ;  /* 0x000000011111e824 */ /* 0x100fe200078e0a05 */
[----:B------:R-:W-:Y:S01]  /*4cc0*/  ISETP.GT.U32.AND P6, PT, R5, R0, PT ;  /* 0x000000000500720c */ /* 0x000fe20003fc4070 */
[----:B------:R-:W-:Y:S02]  /*4cd0*/  VIADD R11, R25, 0xa9 ;  /* 0x000000a9190b7836 */ /* 0x000fe40000000000 */
[----:B------:R-:W-:Y:S02]  /*4ce0*/  IMAD.MOV R10, RZ, RZ, -R10 ;  /* 0x000000ffff0a7224 */ /* 0x000fe400078e0a0a */
[----:B------:R-:W-:Y:S01]  /*4cf0*/  @!P5 IMAD.IADD R12, R12, 0x1, -R5 ;  /* 0x000000010c0cd824 */ /* 0x000fe200078e0a05 */
[----:B------:R-:W-:Y:S01]  /*4d00*/  IABS R9, R11 ;  /* 0x0000000b00097213 */ /* 0x000fe20000000000 */
[----:B------:R-:W-:Y:S02]  /*4d10*/  IMAD R8, R5, R10, R8 ;  /* 0x0000000a05087224 */ /* 0x000fe400078e0208 */
[----:B-1----:R-:W-:-:S02]  /*4d20*/  IMAD.MOV.U32 R7, RZ, RZ, R14 ;  /* 0x000000ffff077224 */ /* 0x002fc400078e000e */
[----:B------:R-:W-:Y:S02]  /*4d30*/  VIADD R4, R25, 0xa7 ;  /* 0x000000a719047836 */ /* 0x000fe40000000000 */
[----:B------:R-:W-:Y:S01]  /*4d40*/  @!P1 IMAD.MOV R7, RZ, RZ, -R7 ;  /* 0x000000ffff079224 */ /* 0x000fe200078e0a07 */
[C---:B------:R-:W-:Y:S01]  /*4d50*/  ISETP.GT.U32.AND P1, PT, R5.reuse, R12, PT ;  /* 0x0000000c0500720c */ /* 0x040fe20003f24070 */
[----:B------:R-:W-:Y:S01]  /*4d60*/  @!P0 IMAD.IADD R16, R16, 0x1, -R5 ;  /* 0x0000000110108824 */ /* 0x000fe200078e0a05 */
[----:B------:R-:W-:Y:S01]  /*4d70*/  ISETP.GE.AND P0, PT, R2, RZ, PT ;  /* 0x000000ff0200720c */ /* 0x000fe20003f06270 */
[----:B------:R-:W-:Y:S01]  /*4d80*/  @!P4 IMAD.MOV R17, RZ, RZ, -R17 ;  /* 0x000000ffff11c224 */ /* 0x000fe200078e0a11 */
[----:B------:R-:W-:Y:S01]  /*4d90*/  ISETP.GT.U32.AND P4, PT, R5, R8, PT ;  /* 0x000000080500720c */ /* 0x000fe20003f84070 */
[----:B------:R-:W-:Y:S01]  /*4da0*/  IMAD.HI.U32 R15, R3, R9, RZ ;  /* 0x00000009030f7227 */ /* 0x000fe200078e00ff */
[----:B------:R1:W-:Y:S01]  /*4db0*/  STL [R1+0x2ec], R7 ;  /* 0x0002ec0701007387 */ /* 0x0003e20000100800 */
[----:B------:R-:W-:-:S02]  /*4dc0*/  IABS R2, R4 ;  /* 0x0000000400027213 */ /* 0x000fc40000000000 */
[----:B------:R-:W-:Y:S01]  /*4dd0*/  @!P6 IMAD.IADD R0, R0, 0x1, -R5 ;  /* 0x000000010000e824 */ /* 0x000fe200078e0a05 */
[----:B------:R-:W-:Y:S01]  /*4de0*/  STL [R1+0x2f0], R17 ;  /* 0x0002f01101007387 */ /* 0x000fe20000100800 */
[----:B------:R-:W-:Y:S02]  /*4df0*/  IMAD.MOV R15, RZ, RZ, -R15 ;  /* 0x000000ffff0f7224 */ /* 0x000fe400078e0a0f */
[----:B------:R-:W-:Y:S01]  /*4e00*/  VIADD R10, R25, 0xa6 ;  /* 0x000000a6190a7836 */ /* 0x000fe20000000000 */
[C---:B------:R-:W-:Y:S01]  /*4e10*/  ISETP.GT.U32.AND P6, PT, R5.reuse, R0, PT ;  /* 0x000000000500720c */ /* 0x040fe20003fc4070 */
[----:B------:R-:W-:Y:S02]  /*4e20*/  IMAD R9, R5, R15, R9 ;  /* 0x0000000f05097224 */ /* 0x000fe400078e0209 */
[----:B-1----:R-:W-:Y:S01]  /*4e30*/  IMAD.MOV.U32 R7, RZ, RZ, R16 ;  /* 0x000000ffff077224 */ /* 0x002fe200078e0010 */
[----:B------:R-:W-:Y:S01]  /*4e40*/  IABS R15, R10 ;  /* 0x0000000a000f7213 */ /* 0x000fe20000000000 */
[----:B------:R-:W-:Y:S01]  /*4e50*/  IMAD.HI.U32 R14, R3, R2, RZ ;  /* 0x00000002030e7227 */ /* 0x000fe200078e00ff */
[----:B------:R-:W-:-:S03]  /*4e60*/  ISETP.GT.U32.AND P5, PT, R5, R9, PT ;  /* 0x000000090500720c */ /* 0x000fc60003fa4070 */
[----:B------:R-:W-:Y:S01]  /*4e70*/  @!P3 IMAD.MOV R7, RZ, RZ, -R7 ;  /* 0x000000ffff07b224 */ /* 0x000fe200078e0a07 */
[----:B------:R-:W-:Y:S01]  /*4e80*/  ISETP.GE.AND P3, PT, R11, RZ, PT ;  /* 0x000000ff0b00720c */ /* 0x000fe20003f66270 */
[--C-:B------:R-:W-:Y:S01]  /*4e90*/  @!P1 IMAD.IADD R12, R12, 0x1, -R5.reuse ;  /* 0x000000010c0c9824 */ /* 0x100fe200078e0a05 */
[----:B------:R-:W-:Y:S01]  /*4ea0*/  ISETP.GE.AND P1, PT, R13, RZ, PT ;  /* 0x000000ff0d00720c */ /* 0x000fe20003f26270 */
[----:B------:R-:W-:Y:S01]  /*4eb0*/  IMAD.MOV R14, RZ, RZ, -R14 ;  /* 0x000000ffff0e7224 */ /* 0x000fe200078e0a0e */
[----:B------:R1:W-:Y:S01]  /*4ec0*/  STL [R1+0x2f8], R7 ;  /* 0x0002f80701007387 */ /* 0x0003e20000100800 */
[----:B------:R-:W-:Y:S01]  /*4ed0*/  @!P4 IMAD.IADD R8, R8, 0x1, -R5 ;  /* 0x000000010808c824 */ /* 0x000fe200078e0a05 */
[----:B------:R-:W-:Y:S01]  /*4ee0*/  ISETP.GE.AND P4, PT, R4, RZ, PT ;  /* 0x000000ff0400720c */ /* 0x000fe20003f86270 */
[----:B------:R-:W-:Y:S02]  /*4ef0*/  IMAD.MOV.U32 R11, RZ, RZ, R15 ;  /* 0x000000ffff0b7224 */ /* 0x000fe400078e000f */
[----:B------:R-:W-:-:S02]  /*4f00*/  IMAD R2, R5, R14, R2 ;  /* 0x0000000e05027224 */ /* 0x000fc400078e0202 */
[----:B------:R-:W-:-:S04]  /*4f10*/  IMAD.HI.U32 R13, R3, R11, RZ ;  /* 0x0000000b030d7227 */ /* 0x000fc800078e00ff */
[----:B-1----:R-:W-:Y:S02]  /*4f20*/  IMAD.MOV.U32 R7, RZ, RZ, R12 ;  /* 0x000000ffff077224 */ /* 0x002fe400078e000c */
[----:B------:R-:W-:Y:S01]  /*4f30*/  @!P6 IMAD.IADD R0, R0, 0x1, -R5 ;  /* 0x000000010000e824 */ /* 0x000fe200078e0a05 */
[C---:B------:R-:W-:Y:S01]  /*4f40*/  ISETP.GT.U32.AND P6, PT, R5.reuse, R2, PT ;  /* 0x000000020500720c */ /* 0x040fe20003fc4070 */
[----:B------:R-:W-:Y:S01]  /*4f50*/  @!P2 IMAD.MOV R7, RZ, RZ, -R7 ;  /* 0x000000ffff07a224 */ /* 0x000fe200078e0a07 */
[----:B------:R-:W-:Y:S01]  /*4f60*/  ISETP.GT.U32.AND P2, PT, R5, R8, PT ;  /* 0x000000080500720c */ /* 0x000fe20003f44070 */
[----:B------:R-:W-:Y:S02]  /*4f70*/  IMAD.MOV R13, RZ, RZ, -R13 ;  /* 0x000000ffff0d7224 */ /* 0x000fe400078e0a0d */
[----:B------:R-:W-:Y:S01]  /*4f80*/  @!P5 IMAD.IADD R9, R9, 0x1, -R5 ;  /* 0x000000010909d824 */ /* 0x000fe200078e0a05 */
[----:B------:R1:W-:Y:S01]  /*4f90*/  STL [R1+0x30c], R7 ;  /* 0x00030c0701007387 */ /* 0x0003e20000100800 */
[----:B------:R-:W-:-:S02]  /*4fa0*/  IMAD R4, R5, R13, R11 ;  /* 0x0000000d05047224 */ /* 0x000fc400078e020b */
[----:B------:R-:W-:Y:S01]  /*4fb0*/  VIADD R15, R25, 0xa5 ;  /* 0x000000a5190f7836 */ /* 0x000fe20000000000 */
[----:B------:R-:W-:Y:S01]  /*4fc0*/  ISETP.GT.U32.AND P5, PT, R5, R9, PT ;  /* 0x000000090500720c */ /* 0x000fe20003fa4070 */
[----:B------:R-:W-:Y:S02]  /*4fd0*/  VIADD R12, R25, 0xa4 ;  /* 0x000000a4190c7836 */ /* 0x000fe40000000000 */
[--C-:B------:R-:W-:Y:S02]  /*4fe0*/  @!P6 IMAD.IADD R2, R2, 0x1, -R5.reuse ;  /* 0x000000010202e824 */ /* 0x100fe400078e0a05 */
[----:B------:R-:W-:Y:S01]  /*4ff0*/  @!P2 IMAD.IADD R8, R8, 0x1, -R5 ;  /* 0x000000010808a824 */ /* 0x000fe200078e0a05 */
[C---:B------:R-:W-:Y:S01]  /*5000*/  ISETP.GT.U32.AND P2, PT, R5.reuse, R4, PT ;  /* 0x000000040500720c */ /* 0x040fe20003f44070 */
[----:B-1----:R-:W-:Y:S01]  /*5010*/  IMAD.MOV.U32 R7, RZ, RZ, R0 ;  /* 0x000000ffff077224 */ /* 0x002fe200078e0000 */
[----:B------:R-:W-:Y:S01]  /*5020*/  ISETP.GT.U32.AND P6, PT, R5, R2, PT ;  /* 0x000000020500720c */ /* 0x000fe20003fc4070 */
[----:B------:R-:W-:-:S02]  /*5030*/  VIADD R0, R25, 0xa3 ;  /* 0x000000a319007836 */ /* 0x000fc40000000000 */
[----:B------:R-:W-:Y:S01]  /*5040*/  @!P0 IMAD.MOV R7, RZ, RZ, -R7 ;  /* 0x000000ffff078224 */ /* 0x000fe200078e0a07 */
[----:B------:R-:W-:Y:S01]  /*5050*/  ISETP.GE.AND P0, PT, R15, RZ, PT ;  /* 0x000000ff0f00720c */ /* 0x000fe20003f06270 */
[----:B------:R-:W-:Y:S01]  /*5060*/  @!P5 IMAD.IADD R9, R9, 0x1, -R5 ;  /* 0x000000010909d824 */ /* 0x000fe200078e0a05 */
[----:B------:R-:W-:Y:S01]  /*5070*/  IABS R15, R15 ;  /* 0x0000000f000f7213 */ /* 0x000fe20000000000 */
[----:B------:R-:W-:Y:S01]  /*5080*/  VIADD R11, R25, 0xa2 ;  /* 0x000000a2190b7836 */ /* 0x000fe20000000000 */
[----:B------:R1:W-:Y:S01]  /*5090*/  STL [R1+0x310], R7 ;  /* 0x0003100701007387 */ /* 0x0003e20000100800 */
[----:B------:R-:W-:Y:S01]  /*50a0*/  ISETP.GE.AND P5, PT, R10, RZ, PT ;  /* 0x000000ff0a00720c */ /* 0x000fe20003fa6270 */
[----:B------:R-:W-:Y:S01]  /*50b0*/  @!P3 IMAD.MOV R9, RZ, RZ, -R9 ;  /* 0x000000ffff09b224 */ /* 0x000fe200078e0a09 */
[----:B------:R-:W-:Y:S01]  /*50c0*/  ISETP.GE.AND P3, PT, R12, RZ, PT ;  /* 0x000000ff0c00720c */ /* 0x000fe20003f66270 */
[----:B------:R-:W-:Y:S01]  /*50d0*/  @!P2 IMAD.IADD R4, R4, 0x1, -R5 ;  /* 0x000000010404a824 */ /* 0x000fe200078e0a05 */
[----:B------:R-:W-:Y:S01]  /*50e0*/  IABS R12, R12 ;  /* 0x0000000c000c7213 */ /* 0x000fe20000000000 */
[----:B------:R-:W-:Y:S01]  /*50f0*/  IMAD.HI.U32 R10, R3, R15, RZ ;  /* 0x0000000f030a7227 */ /* 0x000fe200078e00ff */
[----:B------:R2:W-:Y:S02]  /*5100*/  STL [R1+0x33c], R9 ;  /* 0x00033c0901007387 */ /* 0x0005e40000100800 */
[----:B------:R-:W-:Y:S01]  /*5110*/  ISETP.GT.U32.AND P2, PT, R5, R4, PT ;  /* 0x000000040500720c */ /* 0x000fe20003f44070 */
[----:B-1----:R-:W-:-:S02]  /*5120*/  IMAD.MOV.U32 R7, RZ, RZ, R8 ;  /* 0x000000ffff077224 */ /* 0x002fc400078e0008 */
[----:B------:R-:W-:Y:S01]  /*5130*/  @!P6 IMAD.IADD R2, R2, 0x1, -R5 ;  /* 0x000000010202e824 */ /* 0x000fe200078e0a05 */
[----:B------:R-:W-:Y:S01]  /*5140*/  ISETP.GE.AND P6, PT, R11, RZ, PT ;  /* 0x000000ff0b00720c */ /* 0x000fe20003fc6270 */
[----:B------:R-:W-:Y:S01]  /*5150*/  @!P1 IMAD.MOV R7, RZ, RZ, -R7 ;  /* 0x000000ffff079224 */ /* 0x000fe200078e0a07 */
[----:B------:R-:W-:Y:S01]  /*5160*/  ISETP.GE.AND P1, PT, R0, RZ, PT ;  /* 0x000000ff0000720c */ /* 0x000fe20003f26270 */
[----:B------:R-:W-:Y:S01]  /*5170*/  IMAD.MOV R10, RZ, RZ, -R10 ;  /* 0x000000ffff0a7224 */ /* 0x000fe200078e0a0a */
[----:B------:R-:W-:Y:S01]  /*5180*/  IABS R0, R0 ;  /* 0x0000000000007213 */ /* 0x000fe20000000000 */
[C---:B--2---:R-:W-:Y:S01]  /*5190*/  IMAD.HI.U32 R9, R3.reuse, R12, RZ ;  /* 0x0000000c03097227 */ /* 0x044fe200078e00ff */
[----:B------:R1:W-:Y:S01]  /*51a0*/  STL [R1+0x340], R7 ;  /* 0x0003400701007387 */ /* 0x0003e20000100800 */
[----:B------:R-:W-:Y:S02]  /*51b0*/  IABS R11, R11 ;  /* 0x0000000b000b7213 */ /* 0x000fe40000000000 */
[----:B------:R-:W-:-:S04]  /*51c0*/  IMAD.HI.U32 R8, R3, R0, RZ ;  /* 0x0000000003087227 */ /* 0x000fc800078e00ff */
[C---:B------:R-:W-:Y:S02]  /*51d0*/  IMAD R15, R5.reuse, R10, R15 ;  /* 0x0000000a050f7224 */ /* 0x040fe400078e020f */
[----:B------:R-:W-:Y:S02]  /*51e0*/  IMAD.MOV R8, RZ, RZ, -R8 ;  /* 0x000000ffff087224 */ /* 0x000fe400078e0a08 */
[----:B-1----:R-:W-:Y:S02]  /*51f0*/  IMAD.MOV.U32 R7, RZ, RZ, R2 ;  /* 0x000000ffff077224 */ /* 0x002fe400078e0002 */
[----:B------:R-:W-:Y:S02]  /*5200*/  @!P2 IMAD.IADD R4, R4, 0x1, -R5 ;  /* 0x000000010404a824 */ /* 0x000fe400078e0a05 */
[----:B------:R-:W-:Y:S01]  /*5210*/  @!P4 IMAD.MOV R7, RZ, RZ, -R7 ;  /* 0x000000ffff07c224 */ /* 0x000fe200078e0a07 */
[C---:B------:R-:W-:Y:S01]  /*5220*/  ISETP.GT.U32.AND P4, PT, R5.reuse, R15, PT ;  /* 0x0000000f0500720c */ /* 0x040fe20003f84070 */
[----:B------:R-:W-:-:S02]  /*5230*/  IMAD R0, R5, R8, R0 ;  /* 0x0000000805007224 */ /* 0x000fc400078e0200 */
[----:B------:R-:W-:Y:S01]  /*5240*/  IMAD.MOV R9, RZ, RZ, -R9 ;  /* 0x000000ffff097224 */ /* 0x000fe200078e0a09 */
[----:B------:R1:W-:Y:S01]  /*5250*/  STL [R1+0x338], R7 ;  /* 0x0003380701007387 */ /* 0x0003e20000100800 */
[----:B------:R-:W-:Y:S02]  /*5260*/  VIADD R14, R25, 0xa0 ;  /* 0x000000a0190e7836 */ /* 0x000fe40000000000 */
[----:B------:R-:W-:Y:S02]  /*5270*/  IMAD R12, R5, R9, R12 ;  /* 0x00000009050c7224 */ /* 0x000fe400078e020c */
[----:B------:R-:W-:Y:S01]  /*5280*/  IMAD.HI.U32 R2, R3, R11, RZ ;  /* 0x0000000b03027227 */ /* 0x000fe200078e00ff */
[----:B------:R-:W-:Y:S02]  /*5290*/  IABS R17, R14 ;  /* 0x0000000e00117213 */ /* 0x000fe40000000000 */
[----:B------:R-:W-:Y:S01]  /*52a0*/  ISETP.GT.U32.AND P2, PT, R5, R12, PT ;  /* 0x0000000c0500720c */ /* 0x000fe20003f44070 */
[----:B------:R-:W-:-:S02]  /*52b0*/  @!P4 IMAD.IADD R15, R15, 0x1, -R5 ;  /* 0x000000010f0fc824 */ /* 0x000fc400078e0a05 */
[----:B-1----:R-:W-:Y:S02]  /*52c0*/  IMAD.MOV.U32 R7, RZ, RZ, R4 ;  /* 0x000000ffff077224 */ /* 0x002fe400078e0004 */
[----:B------:R-:W-:Y:S01]  /*52d0*/  IMAD.MOV R2, RZ, RZ, -R2 ;  /* 0x000000ffff027224 */ /* 0x000fe200078e0a02 */
[C---:B------:R-:W-:Y:S01]  /*52e0*/  ISETP.GT.U32.AND P4, PT, R5.reuse, R15, PT ;  /* 0x0000000f0500720c */ /* 0x040fe20003f84070 */
[----:B------:R-:W-:Y:S01]  /*52f0*/  @!P5 IMAD.MOV R7, RZ, RZ, -R7 ;  /* 0x000000ffff07d224 */ /* 0x000fe200078e0a07 */
[C---:B------:R-:W-:Y:S01]  /*5300*/  ISETP.GT.U32.AND P5, PT, R5.reuse, R0, PT ;  /* 0x000000000500720c */ /* 0x040fe20003fa4070 */
[----:B------:R-:W-:Y:S02]  /*5310*/  IMAD R11, R5, R2, R11 ;  /* 0x00000002050b7224 */ /* 0x000fe400078e020b */
[----:B------:R-:W-:Y:S01]  /*5320*/  IMAD.HI.U32 R8, R3, R17, RZ ;  /* 0x0000001103087227 */ /* 0x000fe200078e00ff */
[----:B------:R1:W-:Y:S03]  /*5330*/  STL [R1+0x3b4], R7 ;  /* 0x0003b40701007387 */ /* 0x0003e60000100800 */
[----:B------:R-:W-:-:S02]  /*5340*/  VIADD R19, R25, 0xa1 ;  /* 0x000000a119137836 */ /* 0x000fc40000000000 */
[----:B------:R-:W-:Y:S02]  /*5350*/  IMAD.MOV R8, RZ, RZ, -R8 ;  /* 0x000000ffff087224 */ /* 0x000fe400078e0a08 */
[--C-:B------:R-:W-:Y:S01]  /*5360*/  @!P4 IMAD.IADD R15, R15, 0x1, -R5.reuse ;  /* 0x000000010f0fc824 */ /* 0x100fe200078e0a05 */
[C---:B------:R-:W-:Y:S01]  /*5370*/  ISETP.GT.U32.AND P4, PT, R5.reuse, R11, PT ;  /* 0x0000000b0500720c */ /* 0x040fe20003f84070 */
[--C-:B------:R-:W-:Y:S01]  /*5380*/  @!P5 IMAD.IADD R0, R0, 0x1, -R5.reuse ;  /* 0x000000010000d824 */ /* 0x100fe200078e0a05 */
[----:B------:R-:W-:Y:S01]  /*5390*/  IABS R2, R19 ;  /* 0x0000001300027213 */ /* 0x000fe20000000000 */
[----:B------:R-:W-:Y:S02]  /*53a0*/  @!P2 IMAD.IADD R12, R12, 0x1, -R5 ;  /* 0x000000010c0ca824 */ /* 0x000fe400078e0a05 */
[C---:B------:R-:W-:Y:S01]  /*53b0*/  IMAD R17, R5.reuse, R8, R17 ;  /* 0x0000000805117224 */ /* 0x040fe200078e0211 */
[----:B------:R-:W-:Y:S01]  /*53c0*/  ISETP.GT.U32.AND P5, PT, R5, R0, PT ;  /* 0x000000000500720c */ /* 0x000fe20003fa4070 */
[----:B------:R-:W-:Y:S01]  /*53d0*/  IMAD.HI.U32 R13, R3, R2, RZ ;  /* 0x00000002030d7227 */ /* 0x000fe200078e00ff */
[----:B------:R-:W-:-:S03]  /*53e0*/  ISETP.GT.U32.AND P2, PT, R5, R12, PT ;  /* 0x0000000c0500720c */ /* 0x000fc60003f44070 */
[----:B------:R-:W-:Y:S02]  /*53f0*/  IMAD.MOV R13, RZ, RZ, -R13 ;  /* 0x000000ffff0d7224 */ /* 0x000fe400078e0a0d */
[----:B------:R-:W-:Y:S02]  /*5400*/  VIADD R10, R25, 0x9f ;  /* 0x0000009f190a7836 */ /* 0x000fe40000000000 */
[----:B-1----:R-:W-:Y:S02]  /*5410*/  IMAD.MOV.U32 R7, RZ, RZ, R15 ;  /* 0x000000ffff077224 */ /* 0x002fe400078e000f */
[--C-:B------:R-:W-:Y:S01]  /*5420*/  @!P4 IMAD.IADD R11, R11, 0x1, -R5.reuse ;  /* 0x000000010b0bc824 */ /* 0x100fe200078e0a05 */
[----:B------:R-:W-:Y:S01]  /*5430*/  IABS R4, R10 ;  /* 0x0000000a00047213 */ /* 0x000fe20000000000 */
[----:B------:R-:W-:Y:S01]  /*5440*/  @!P5 IMAD.IADD R0, R0, 0x1, -R5 ;  /* 0x000000010000d824 */ /* 0x000fe200078e0a05 */
[C---:B------:R-:W-:Y:S01]  /*5450*/  ISETP.GT.U32.AND P5, PT, R5.reuse, R17, PT ;  /* 0x000000110500720c */ /* 0x040fe20003fa4070 */
[----:B------:R-:W-:Y:S01]  /*5460*/  IMAD R2, R5, R13, R2 ;  /* 0x0000000d05027224 */ /* 0x000fe200078e0202 */
[----:B------:R-:W-:Y:S01]  /*5470*/  ISETP.GE.AND P4, PT, R19, RZ, PT ;  /* 0x000000ff1300720c */ /* 0x000fe20003f86270 */
[----:B------:R-:W-:-:S02]  /*5480*/  VIADD R9, R25, 0x9e ;  /* 0x0000009e19097836 */ /* 0x000fc40000000000 */
[----:B------:R-:W-:Y:S02]  /*5490*/  VIADD R8, R25, 0x9d ;  /* 0x0000009d19087836 */ /* 0x000fe40000000000 */
[----:B------:R-:W-:Y:S01]  /*54a0*/  @!P0 IMAD.MOV R7, RZ, RZ, -R7 ;  /* 0x000000ffff078224 */ /* 0x000fe200078e0a07 */
[C---:B------:R-:W-:Y:S01]  /*54b0*/  ISETP.GT.U32.AND P0, PT, R5.reuse, R11, PT ;  /* 0x0000000b0500720c */ /* 0x040fe20003f04070 */
[--C-:B------:R-:W-:Y:S01]  /*54c0*/  @!P2 IMAD.IADD R12, R12, 0x1, -R5.reuse ;  /* 0x000000010c0ca824 */ /* 0x100fe200078e0a05 */
[----:B------:R-:W-:Y:S01]  /*54d0*/  ISETP.GT.U32.AND P2, PT, R5, R2, PT ;  /* 0x000000020500720c */ /* 0x000fe20003f44070 */
[----:B------:R-:W-:Y:S01]  /*54e0*/  IMAD.HI.U32 R18, R3, R4, RZ ;  /* 0x0000000403127227 */ /* 0x000fe200078e00ff */
[----:B------:R-:W-:Y:S01]  /*54f0*/  IABS R16, R9 ;  /* 0x0000000900107213 */ /* 0x000fe20000000000 */
[----:B------:R1:W-:Y:S01]  /*5500*/  STL [R1+0x36c], R7 ;  /* 0x00036c0701007387 */ /* 0x0003e20000100800 */
[----:B------:R-:W-:Y:S01]  /*5510*/  IABS R15, R8 ;  /* 0x00000008000f7213 */ /* 0x000fe20000000000 */
[----:B------:R-:W-:-:S02]  /*5520*/  @!P5 IMAD.IADD R17, R17, 0x1, -R5 ;  /* 0x000000011111d824 */ /* 0x000fc400078e0a05 */
[----:B------:R-:W-:-:S03]  /*5530*/  IMAD.HI.U32 R13, R3, R16, RZ ;  /* 0x00000010030d7227 */ /* 0x000fc600078e00ff */
[----:B------:R-:W-:Y:S01]  /*5540*/  ISETP.GT.U32.AND P5, PT, R5, R17, PT ;  /* 0x000000110500720c */ /* 0x000fe20003fa4070 */
[----:B------:R-:W-:Y:S02]  /*5550*/  IMAD.MOV R18, RZ, RZ, -R18 ;  /* 0x000000ffff127224 */ /* 0x000fe400078e0a12 */
[----:B-1----:R-:W-:Y:S02]  /*5560*/  IMAD.MOV.U32 R7, RZ, RZ, R12 ;  /* 0x000000ffff077224 */ /* 0x002fe400078e000c */
[----:B------:R-:W-:-:S04]  /*5570*/  IMAD.HI.U32 R12, R3, R15, RZ ;  /* 0x0000000f030c7227 */ /* 0x000fc800078e00ff */
[----:B------:R-:W-:Y:S02]  /*5580*/  @!P3 IMAD.MOV R7, RZ, RZ, -R7 ;  /* 0x000000ffff07b224 */ /* 0x000fe400078e0a07 */
[----:B------:R-:W-:Y:S02]  /*5590*/  IMAD.MOV R13, RZ, RZ, -R13 ;  /* 0x000000ffff0d7224 */ /* 0x000fe400078e0a0d */
[----:B------:R-:W-:Y:S01]  /*55a0*/  IMAD R4, R5, R18, R4 ;  /* 0x0000001205047224 */ /* 0x000fe200078e0204 */
[----:B------:R1:W-:Y:S01]  /*55b0*/  STL [R1+0x380], R7 ;  /* 0x0003800701007387 */ /* 0x0003e20000100800 */
[--C-:B------:R-:W-:Y:S02]  /*55c0*/  @!P0 IMAD.IADD R11, R11, 0x1, -R5.reuse ;  /* 0x000000010b0b8824 */ /* 0x100fe400078e0a05 */
[----:B------:R-:W-:Y:S01]  /*55d0*/  IMAD.MOV R12, RZ, RZ, -R12 ;  /* 0x000000ffff0c7224 */ /* 0x000fe200078e0a0c */
[C---:B------:R-:W-:Y:S01]  /*55e0*/  ISETP.GT.U32.AND P0, PT, R5.reuse, R4, PT ;  /* 0x000000040500720c */ /* 0x040fe20003f04070 */
[----:B------:R-:W-:Y:S01]  /*55f0*/  @!P2 IMAD.IADD R2, R2, 0x1, -R5 ;  /* 0x000000010202a824 */ /* 0x000fe200078e0a05 */
[----:B------:R-:W-:Y:S01]  /*5600*/  ISETP.GE.AND P2, PT, R14, RZ, PT ;  /* 0x000000ff0e00720c */ /* 0x000fe20003f46270 */
[----:B------:R-:W-:-:S02]  /*5610*/  IMAD R16, R5, R13, R16 ;  /* 0x0000000d05107224 */ /* 0x000fc400078e0210 */
[C---:B------:R-:W-:Y:S01]  /*5620*/  IMAD R15, R5.reuse, R12, R15 ;  /* 0x0000000c050f7224 */ /* 0x040fe200078e020f */
[C---:B------:R-:W-:Y:S01]  /*5630*/  ISETP.GT.U32.AND P3, PT, R5.reuse, R2, PT ;  /* 0x000000020500720c */ /* 0x040fe20003f64070 */
[----:B-1----:R-:W-:Y:S02]  /*5640*/  IMAD.MOV.U32 R7, RZ, RZ, R11 ;  /* 0x000000ffff077224 */ /* 0x002fe400078e000b */
[----:B------:R-:W-:Y:S01]  /*5650*/  @!P1 IMAD.MOV R0, RZ, RZ, -R0 ;  /* 0x000000ffff009224 */ /* 0x000fe200078e0a00 */
[----:B------:R-:W-:Y:S01]  /*5660*/  ISETP.GE.AND P1, PT, R10, RZ, PT ;  /* 0x000000ff0a00720c */ /* 0x000fe20003f26270 */
[----:B------:R-:W-:Y:S01]  /*5670*/  @!P6 IMAD.MOV R7, RZ, RZ, -R7 ;  /* 0x000000ffff07e224 */ /* 0x000fe200078e0a07 */
[----:B------:R-:W-:Y:S01]  /*5680*/  ISETP.GT.U32.AND P6, PT, R5, R16, PT ;  /* 0x000000100500720c */ /* 0x000fe20003fc4070 */
[----:B------:R-:W-:Y:S01]  /*5690*/  @!P5 IMAD.IADD R17, R17, 0x1, -R5 ;  /* 0x000000011111d824 */ /* 0x000fe200078e0a05 */
[----:B------:R-:W-:Y:S01]  /*56a0*/  ISETP.GT.U32.AND P5, PT, R5, R15, PT ;  /* 0x0000000f0500720c */ /* 0x000fe20003fa4070 */
[----:B------:R1:W-:Y:S01]  /*56b0*/  STL [R1+0x37c], R0 ;  /* 0x00037c0001007387 */ /* 0x0003e20000100800 */
[----:B------:R-:W-:-:S02]  /*56c0*/  VIADD R10, R25, 0x9b ;  /* 0x0000009b190a7836 */ /* 0x000fc40000000000 */
[--C-:B------:R-:W-:Y:S01]  /*56d0*/  @!P0 IMAD.IADD R4, R4, 0x1, -R5.reuse ;  /* 0x0000000104048824 */ /* 0x100fe200078e0a05 */
[----:B------:R-:W-:Y:S01]  /*56e0*/  ISETP.GE.AND P0, PT, R8, RZ, PT ;  /* 0x000000ff0800720c */ /* 0x000fe20003f06270 */
[--C-:B------:R-:W-:Y:S01]  /*56f0*/  @!P3 IMAD.IADD R2, R2, 0x1, -R5.reuse ;  /* 0x000000010202b824 */ /* 0x100fe200078e0a05 */
[----:B------:R-:W-:Y:S01]  /*5700*/  ISETP.GE.AND P3, PT, R9, RZ, PT ;  /* 0x000000ff0900720c */ /* 0x000fe20003f66270 */
[----:B------:R2:W-:Y:S01]  /*5710*/  STL [R1+0x378], R7 ;  /* 0x0003780701007387 */ /* 0x0005e20000100800 */
[----:B------:R-:W-:Y:S01]  /*5720*/  IABS R9, R10 ;  /* 0x0000000a00097213 */ /* 0x000fe20000000000 */
[C---:B------:R-:W-:Y:S02]  /*5730*/  VIADD R14, R25.reuse, 0x9a ;  /* 0x0000009a190e7836 */ /* 0x040fe40000000000 */
[----:B-1----:R-:W-:Y:S02]  /*5740*/  VIADD R0, R25, 0x9c ;  /* 0x0000009c19007836 */ /* 0x002fe40000000000 */
[--C-:B------:R-:W-:Y:S01]  /*5750*/  @!P6 IMAD.IADD R16, R16, 0x1, -R5.reuse ;  /* 0x000000011010e824 */ /* 0x100fe200078e0a05 */
[----:B------:R-:W-:Y:S01]  /*5760*/  ISETP.GT.U32.AND P6, PT, R5, R4, PT ;  /* 0x000000040500720c */ /* 0x000fe20003fc4070 */
[----:B------:R-:W-:Y:S01]  /*5770*/  @!P5 IMAD.IADD R15, R15, 0x1, -R5 ;  /* 0x000000010f0fd824 */ /* 0x000fe200078e0a05 */
[----:B------:R-:W-:Y:S01]  /*5780*/  IABS R11, R0 ;  /* 0x00000000000b7213 */ /* 0x000fe20000000000 */
[----:B--2---:R-:W-:Y:S01]  /*5790*/  IMAD.MOV.U32 R7, RZ, RZ, R2 ;  /* 0x000000ffff077224 */ /* 0x004fe200078e0002 */
[----:B------:R-:W-:Y:S01]  /*57a0*/  IABS R13, R14 ;  /* 0x0000000e000d7213 */ /* 0x000fe20000000000 */
[----:B------:R-:W-:Y:S01]  /*57b0*/  IMAD.HI.U32 R2, R3, R9, RZ ;  /* 0x0000000903027227 */ /* 0x000fe200078e00ff */
[----:B------:R-:W-:-:S03]  /*57c0*/  ISETP.GT.U32.AND P5, PT, R5, R15, PT ;  /* 0x0000000f0500720c */ /* 0x000fc60003fa4070 */
[----:B------:R-:W-:-:S04]  /*57d0*/  IMAD.HI.U32 R8, R3, R11, RZ ;  /* 0x0000000b03087227 */ /* 0x000fc800078e00ff */
[----:B------:R-:W-:Y:S02]  /*57e0*/  IMAD.MOV R8, RZ, RZ, -R8 ;  /* 0x000000ffff087224 */ /* 0x000fe400078e0a08 */
[----:B------:R-:W-:Y:S02]  /*57f0*/  IMAD.MOV R2, RZ, RZ, -R2 ;  /* 0x000000ffff027224 */ /* 0x000fe400078e0a02 */
[C---:B------:R-:W-:Y:S02]  /*5800*/  IMAD R11, R5.reuse, R8, R11 ;  /* 0x00000008050b7224 */ /* 0x040fe400078e020b */
[----:B------:R-:W-:Y:S02]  /*5810*/  @!P6 IMAD.IADD R4, R4, 0x1, -R5 ;  /* 0x000000010404e824 */ /* 0x000fe400078e0a05 */
[C---:B------:R-:W-:Y:S01]  /*5820*/  IMAD R9, R5.reuse, R2, R9 ;  /* 0x0000000205097224 */ /* 0x040fe200078e0209 */
[C---:B------:R-:W-:Y:S01]  /*5830*/  ISETP.GT.U32.AND P6, PT, R5.reuse, R11, PT ;  /* 0x0000000b0500720c */ /* 0x040fe20003fc4070 */
[----:B------:R-:W-:Y:S01]  /*5840*/  @!P4 IMAD.MOV R7, RZ, RZ, -R7 ;  /* 0x000000ffff07c224 */ /* 0x000fe200078e0a07 */
[----:B------:R-:W-:Y:S01]  /*5850*/  ISETP.GT.U32.AND P4, PT, R5, R16, PT ;  /* 0x000000100500720c */ /* 0x000fe20003f84070 */
[----:B------:R-:W-:Y:S01]  /*5860*/  @!P5 IMAD.IADD R15, R15, 0x1, -R5 ;  /* 0x000000010f0fd824 */ /* 0x000fe200078e0a05 */
[----:B------:R-:W-:Y:S01]  /*5870*/  ISETP.GT.U32.AND P5, PT, R5, R9, PT ;  /* 0x000000090500720c */ /* 0x000fe20003fa4070 */
[----:B------:R-:W-:Y:S01]  /*5880*/  VIADD R12, R25, 0x99 ;  /* 0x00000099190c7836 */ /* 0x000fe20000000000 */
[----:B------:R1:W-:Y:S01]  /*5890*/  STL [R1+0x388], R7 ;  /* 0x0003880701007387 */ /* 0x0003e20000100800 */
[----:B------:R-:W-:-:S03]  /*58a0*/  IMAD.HI.U32 R2, R3, R13, RZ ;  /* 0x0000000d03027227 */ /* 0x000fc600078e00ff */
[----:B------:R-:W-:Y:S01]  /*58b0*/  IABS R19, R12 ;  /* 0x0000000c00137213 */ /* 0x000fe20000000000 */
[----:B------:R-:W-:Y:S02]  /*58c0*/  IMAD.MOV R2, RZ, RZ, -R2 ;  /* 0x000000ffff027224 */ /* 0x000fe400078e0a02 */
[--C-:B------:R-:W-:Y:S01]  /*58d0*/  @!P6 IMAD.IADD R11, R11, 0x1, -R5.reuse ;  /* 0x000000010b0be824 */ /* 0x100fe200078e0a05 */
[----:B------:R-:W-:Y:S01]  /*58e0*/  ISETP.GE.AND P6, PT, R10, RZ, PT ;  /* 0x000000ff0a00720c */ /* 0x000fe20003fc6270 */
[----:B------:R-:W-:Y:S01]  /*58f0*/  @!P4 IMAD.IADD R16, R16, 0x1, -R5 ;  /* 0x000000011010c824 */ /* 0x000fe200078e0a05 */
[----:B------:R-:W-:Y:S01]  /*5900*/  ISETP.GE.AND P4, PT, R0, RZ, PT ;  /* 0x000000ff0000720c */ /* 0x000fe20003f86270 */
[----:B------:R-:W-:-:S04]  /*5910*/  IMAD.HI.U32 R8, R3, R19, RZ ;  /* 0x0000001303087227 */ /* 0x000fc800078e00ff */
[----:B------:R-:W-:Y:S02]  /*5920*/  VIADD R0, R25, 0x98 ;  /* 0x0000009819007836 */ /* 0x000fe40000000000 */
[----:B------:R-:W-:Y:S01]  /*5930*/  @!P5 IMAD.IADD R9, R9, 0x1, -R5 ;  /* 0x000000010909d824 */ /* 0x000fe200078e0a05 */
[----:B------:R-:W-:Y:S01]  /*5940*/  ISETP.GT.U32.AND P5, PT, R5, R11, PT ;  /* 0x0000000b0500720c */ /* 0x000fe20003fa4070 */
[----:B-1----:R-:W-:Y:S02]  /*5950*/  IMAD.MOV.U32 R7, RZ, RZ, R4 ;  /* 0x000000ffff077224 */ /* 0x002fe400078e0004 */
[----:B------:R-:W-:Y:S02]  /*5960*/  IMAD.MOV R8, RZ, RZ, -R8 ;  /* 0x000000ffff087224 */ /* 0x000fe400078e0a08 */
[----:B------:R-:W-:Y:S02]  /*5970*/  VIADD R10, R25, 0x97 ;  /* 0x00000097190a7836 */ /* 0x000fe40000000000 */
[C---:B------:R-:W-:Y:S01]  /*5980*/  IMAD R13, R5.reuse, R2, R13 ;  /* 0x00000002050d7224 */ /* 0x040fe200078e020d */
[----:B------:R-:W-:Y:S01]  /*5990*/  IABS R2, R0 ;  /* 0x0000000000027213 */ /* 0x000fe20000000000 */
[----:B------:R-:W-:Y:S01]  /*59a0*/  @!P2 IMAD.MOV R17, RZ, RZ, -R17 ;  /* 0x000000ffff11a224 */ /* 0x000fe200078e0a11 */
[C---:B------:R-:W-:Y:S01]  /*59b0*/  ISETP.GT.U32.AND P2, PT, R5.reuse, R9, PT ;  /* 0x000000090500720c */ /* 0x040fe20003f44070 */
[----:B------:R-:W-:Y:S01]  /*59c0*/  @!P1 IMAD.MOV R7, RZ, RZ, -R7 ;  /* 0x000000ffff079224 */ /* 0x000fe200078e0a07 */
[C---:B------:R-:W-:Y:S01]  /*59d0*/  ISETP.GT.U32.AND P1, PT, R5.reuse, R13, PT ;  /* 0x0000000d0500720c */ /* 0x040fe20003f24070 */
[----:B------:R-:W-:Y:S01]  /*59e0*/  IMAD R19, R5, R8, R19 ;  /* 0x0000000805137224 */ /* 0x000fe200078e0213 */
[----:B------:R-:W-:Y:S01]  /*59f0*/  IABS R8, R10 ;  /* 0x0000000a00087213 */ /* 0x000fe20000000000 */
[----:B------:R-:W-:Y:S01]  /*5a00*/  IMAD.HI.U32 R4, R3, R2, RZ ;  /* 0x0000000203047227 */ /* 0x000fe200078e00ff */
[----:B------:R-:W-:Y:S03]  /*5a10*/  STL [R1+0x39c], R17 ;  /* 0x00039c1101007387 */ /* 0x000fe60000100800 */
[----:B------:R-:W-:Y:S01]  /*5a20*/  @!P3 IMAD.MOV R16, RZ, RZ, -R16 ;  /* 0x000000ffff10b224 */ /* 0x000fe200078e0a10 */
[----:B------:R1:W-:Y:S01]  /*5a30*/  STL [R1+0x3b0], R7 ;  /* 0x0003b00701007387 */ /* 0x0003e20000100800 */
[----:B------:R-:W-:Y:S01]  /*5a40*/  ISETP.GT.U32.AND P3, PT, R5, R19, PT ;  /* 0x000000130500720c */ /* 0x000fe20003f64070 */
[--C-:B------:R-:W-:Y:S01]  /*5a50*/  @!P5 IMAD.IADD R11, R11, 0x1, -R5.reuse ;  /* 0x000000010b0bd824 */ /* 0x100fe200078e0a05 */
[----:B------:R-:W-:Y:S01]  /*5a60*/  ISETP.GE.AND P5, PT, R12, RZ, PT ;  /* 0x000000ff0c00720c */ /* 0x000fe20003fa6270 */
[----:B------:R-:W-:Y:S01]  /*5a70*/  IMAD.MOV R4, RZ, RZ, -R4 ;  /* 0x000000ffff047224 */ /* 0x000fe200078e0a04 */
[----:B------:R2:W-:Y:S01]  /*5a80*/  STL [R1+0x3a4], R16 ;  /* 0x0003a41001007387 */ /* 0x0005e20000100800 */
[----:B------:R-:W-:Y:S01]  /*5a90*/  @!P2 IMAD.IADD R9, R9, 0x1, -R5 ;  /* 0x000000010909a824 */ /* 0x000fe200078e0a05 */
[----:B------:R-:W-:Y:S01]  /*5aa0*/  ISETP.GE.AND P2, PT, R0, RZ, PT ;  /* 0x000000ff0000720c */ /* 0x000fe20003f46270 */
[----:B------:R-:W-:-:S02]  /*5ab0*/  IMAD R2, R5, R4, R2 ;  /* 0x0000000405027224 */ /* 0x000fc400078e0202 */
[----:B-1----:R-:W-:Y:S02]  /*5ac0*/  IMAD.MOV.U32 R7, RZ, RZ, R15 ;  /* 0x000000ffff077224 */ /* 0x002fe400078e000f */
[----:B------:R-:W-:-:S04]  /*5ad0*/  IMAD.HI.U32 R15, R3, R8, RZ ;  /* 0x00000008030f7227 */ /* 0x000fc800078e00ff */
[----:B------:R-:W-:Y:S01]  /*5ae0*/  @!P0 IMAD.MOV R7, RZ, RZ, -R7 ;  /* 0x000000ffff078224 */ /* 0x000fe200078e0a07 */
[----:B------:R-:W-:Y:S01]  /*5af0*/  ISETP.GE.AND P0, PT, R14, RZ, PT ;  /* 0x000000ff0e00720c */ /* 0x000fe20003f06270 */
[----:B------:R-:W-:Y:S02]  /*5b00*/  IMAD.MOV R15, RZ, RZ, -R15 ;  /* 0x000000ffff0f7224 */ /* 0x000fe400078e0a0f */
[----:B--2---:R-:W-:Y:S01]  /*5b10*/  IMAD.MOV.U32 R16, RZ, RZ, R11 ;  /* 0x000000ffff107224 */ /* 0x004fe200078e000b */
[----:B------:R1:W-:Y:S01]  /*5b20*/  STL [R1+0x3bc], R7 ;  /* 0x0003bc0701007387 */ /* 0x0003e20000100800 */
[C---:B------:R-:W-:Y:S02]  /*5b30*/  IMAD R8, R5.reuse, R15, R8 ;  /* 0x0000000f05087224 */ /* 0x040fe400078e0208 */
[----:B------:R-:W-:Y:S01]  /*5b40*/  @!P4 IMAD.MOV R16, RZ, RZ, -R16 ;  /* 0x000000ffff10c224 */ /* 0x000fe200078e0a10 */
[----:B------:R-:W-:Y:S01]  /*5b50*/  ISETP.GT.U32.AND P4, PT, R5, R2, PT ;  /* 0x000000020500720c */ /* 0x000fe20003f84070 */
[----:B------:R-:W-:-:S02]  /*5b60*/  @!P3 IMAD.IADD R19, R19, 0x1, -R5 ;  /* 0x000000011313b824 */ /* 0x000fc400078e0a05 */
[C---:B------:R-:W-:Y:S01]  /*5b70*/  VIADD R0, R25.reuse, 0x96 ;  /* 0x0000009619007836 */ /* 0x040fe20000000000 */
[----:B------:R-:W-:Y:S01]  /*5b80*/  STL [R1+0x3a8], R16 ;  /* 0x0003a81001007387 */ /* 0x000fe20000100800 */
[----:B------:R-:W-:Y:S01]  /*5b90*/  VIADD R4, R25, 0x95 ;  /* 0x0000009519047836 */ /* 0x000fe20000000000 */
[----:B------:R-:W-:Y:S01]  /*5ba0*/  ISETP.GT.U32.AND P3, PT, R5, R19, PT ;  /* 0x000000130500720c */ /* 0x000fe20003f64070 */
[----:B-1----:R-:W-:Y:S01]  /*5bb0*/  IMAD.MOV.U32 R7, RZ, RZ, R9 ;  /* 0x000000ffff077224 */ /* 0x002fe200078e0009 */
[----:B------:R-:W-:Y:S01]  /*5bc0*/  IABS R11, R0 ;  /* 0x00000000000b7213 */ /* 0x000fe20000000000 */
[----:B------:R-:W-:Y:S01]  /*5bd0*/  @!P1 IMAD.IADD R13, R13, 0x1, -R5 ;  /* 0x000000010d0d9824 */ /* 0x000fe200078e0a05 */
[----:B------:R-:W-:Y:S01]  /*5be0*/  IABS R9, R4 ;  /* 0x0000000400097213 */ /* 0x000fe20000000000 */
[----:B------:R-:W-:Y:S01]  /*5bf0*/  @!P6 IMAD.MOV R7, RZ, RZ, -R7 ;  /* 0x000000ffff07e224 */ /* 0x000fe200078e0a07 */
[C---:B------:R-:W-:Y:S01]  /*5c00*/  ISETP.GT.U32.AND P6, PT, R5.reuse, R8, PT ;  /* 0x000000080500720c */ /* 0x040fe20003fc4070 */
[--C-:B------:R-:W-:Y:S01]  /*5c10*/  @!P4 IMAD.IADD R2, R2, 0x1, -R5.reuse ;  /* 0x000000010202c824 */ /* 0x100fe200078e0a05 */
[----:B------:R-:W-:Y:S01]  /*5c20*/  ISETP.GT.U32.AND P1, PT, R5, R13, PT ;  /* 0x0000000d0500720c */ /* 0x000fe20003f24070 */
[----:B------:R-:W-:Y:S01]  /*5c30*/  IMAD.HI.U32 R12, R3, R11, RZ ;  /* 0x0000000b030c7227 */ /* 0x000fe200078e00ff */
[----:B------:R1:W-:Y:S02]  /*5c40*/  STL [R1+0x3b8], R7 ;  /* 0x0003b80701007387 */ /* 0x0003e40000100800 */
[----:B------:R-:W-:Y:S01]  /*5c50*/  ISETP.GT.U32.AND P4, PT, R5, R2, PT ;  /* 0x000000020500720c */ /* 0x000fe20003f84070 */
[----:B------:R-:W-:Y:S01]  /*5c60*/  @!P3 IMAD.IADD R19, R19, 0x1, -R5 ;  /* 0x000000011313b824 */ /* 0x000fe200078e0a05 */
[----:B------:R-:W-:Y:S01]  /*5c70*/  ISETP.GE.AND P3, PT, R0, RZ, PT ;  /* 0x000000ff0000720c */ /* 0x000fe20003f66270 */
[----:B------:R-:W-:-:S04]  /*5c80*/  IMAD.HI.U32 R0, R3, R9, RZ ;  /* 0x0000000903007227 */ /* 0x000fc800078e00ff */
[----:B------:R-:W-:Y:S02]  /*5c90*/  @!P6 IMAD.IADD R8, R8, 0x1, -R5 ;  /* 0x000000010808e824 */ /* 0x000fe400078e0a05 */
[----:B------:R-:W-:Y:S02]  /*5ca0*/  IMAD.MOV R12, RZ, RZ, -R12 ;  /* 0x000000ffff0c7224 */ /* 0x000fe400078e0a0c */
[----:B------:R-:W-:Y:S01]  /*5cb0*/  IMAD.MOV R0, RZ, RZ, -R0 ;  /* 0x000000ffff007224 */ /* 0x000fe200078e0a00 */
[C---:B------:R-:W-:Y:S01]  /*5cc0*/  ISETP.GT.U32.AND P6, PT, R5.reuse, R8, PT ;  /* 0x000000080500720c */ /* 0x040fe20003fc4070 */
[C---:B------:R-:W-:Y:S02]  /*5cd0*/  IMAD R11, R5.reuse, R12, R11 ;  /* 0x0000000c050b7224 */ /* 0x040fe400078e020b */
[C---:B------:R-:W-:Y:S02]  /*5ce0*/  IMAD R9, R5.reuse, R0, R9 ;  /* 0x0000000005097224 */ /* 0x040fe400078e0209 */
[--C-:B------:R-:W-:Y:S01]  /*5cf0*/  @!P4 IMAD.IADD R2, R2, 0x1, -R5.reuse ;  /* 0x000000010202c824 */ /* 0x100fe200078e0a05 */
[----:B------:R-:W-:Y:S01]  /*5d00*/  ISETP.GT.U32.AND P4, PT, R5, R11, PT ;  /* 0x0000000b0500720c */ /* 0x000fe20003f84070 */
[----:B------:R-:W-:Y:S01]  /*5d10*/  @!P1 IMAD.IADD R13, R13, 0x1, -R5 ;  /* 0x000000010d0d9824 */ /* 0x000fe200078e0a05 */
[----:B------:R-:W-:Y:S01]  /*5d20*/  ISETP.GE.AND P1, PT, R10, RZ, PT ;  /* 0x000000ff0a00720c */ /* 0x000fe20003f26270 */
[----:B------:R-:W-:-:S02]  /*5d30*/  VIADD R15, R25, 0x94 ;  /* 0x00000094190f7836 */ /* 0x000fc40000000000 */
[----:B-1----:R-:W-:Y:S02]  /*5d40*/  IMAD.MOV.U32 R7, RZ, RZ, R13 ;  /* 0x000000ffff077224 */ /* 0x002fe400078e000d */
[----:B------:R-:W-:Y:S01]  /*5d50*/  @!P6 IMAD.IADD R8, R8, 0x1, -R5 ;  /* 0x000000010808e824 */ /* 0x000fe200078e0a05 */
[----:B------:R-:W-:Y:S01]  /*5d60*/  ISETP.GT.U32.AND P6, PT, R5, R9, PT ;  /* 0x000000090500720c */ /* 0x000fe20003fc4070 */
[----:B------:R-:W-:Y:S01]  /*5d70*/  @!P0 IMAD.MOV R7, RZ, RZ, -R7 ;  /* 0x000000ffff078224 */ /* 0x000fe200078e0a07 */
[----:B------:R-:W-:Y:S01]  /*5d80*/  IABS R10, R15 ;  /* 0x0000000f000a7213 */ /* 0x000fe20000000000 */
[----:B------:R-:W-:Y:S01]  /*5d90*/  VIADD R12, R25, 0x93 ;  /* 0x00000093190c7836 */ /* 0x000fe20000000000 */
[----:B------:R-:W-:Y:S01]  /*5da0*/  ISETP.GE.AND P0, PT, R4, RZ, PT ;  /* 0x000000ff0400720c */ /* 0x000fe20003f06270 */
[----:B------:R-:W-:Y:S01]  /*5db0*/  @!P4 IMAD.IADD R11, R11, 0x1, -R5 ;  /* 0x000000010b0bc824 */ /* 0x000fe200078e0a05 */
[----:B------:R1:W-:Y:S01]  /*5dc0*/  STL [R1+0x3ac], R7 ;  /* 0x0003ac0701007387 */ /* 0x0003e20000100800 */
[----:B------:R-:W-:Y:S01]  /*5dd0*/  IMAD.HI.U32 R4, R3, R10, RZ ;  /* 0x0000000a03047227 */ /* 0x000fe200078e00ff */
[----:B------:R-:W-:-:S03]  /*5de0*/  IABS R17, R12 ;  /* 0x0000000c00117213 */ /* 0x000fc60000000000 */
[----:B------:R-:W-:Y:S02]  /*5df0*/  VIADD R14, R25, 0x92 ;  /* 0x00000092190e7836 */ /* 0x000fe40000000000 */
[----:B------:R-:W-:Y:S02]  /*5e00*/  IMAD.MOV R4, RZ, RZ, -R4 ;  /* 0x000000ffff047224 */ /* 0x000fe400078e0a04 */
[----:B------:R-:W-:Y:S01]  /*5e10*/  @!P6 IMAD.IADD R9, R9, 0x1, -R5 ;  /* 0x000000010909e824 */ /* 0x000fe200078e0a05 */
[----:B------:R-:W-:Y:S01]  /*5e20*/  ISETP.GT.U32.AND P6, PT, R5, R11, PT ;  /* 0x0000000b0500720c */ /* 0x000fe20003fc4070 */
[----:B-1----:R-:W-:Y:S01]  /*5e30*/  IMAD.MOV.U32 R7, RZ, RZ, R19 ;  /* 0x000000ffff077224 */ /* 0x002fe200078e0013 */
[----:B------:R-:W-:Y:S01]  /*5e40*/  IABS R16, R14 ;  /* 0x0000000e00107213 */ /* 0x000fe20000000000 */
[----:B------:R-:W-:Y:S02]  /*5e50*/  VIADD R0, R25, 0x91 ;  /* 0x0000009119007836 */ /* 0x000fe40000000000 */
[----:B------:R-:W-:-:S04]  /*5e60*/  IMAD.HI.U32 R20, R3, R17, RZ ;  /* 0x0000001103147227 */ /* 0x000fc800078e00ff */
[----:B------:R-:W-:Y:S01]  /*5e70*/  @!P5 IMAD.MOV R7, RZ, RZ, -R7 ;  /* 0x000000ffff07d224 */ /* 0x000fe200078e0a07 */
[----:B------:R-:W-:Y:S01]  /*5e80*/  ISETP.GE.AND P5, PT, R15, RZ, PT ;  /* 0x000000ff0f00720c */ /* 0x000fe20003fa6270 */
[----:B------:R-:W-:Y:S01]  /*5e90*/  IMAD R10, R5, R4, R10 ;  /* 0x00000004050a7224 */ /* 0x000fe200078e020a */
[----:B------:R-:W-:Y:S01]  /*5ea0*/  IABS R4, R0 ;  /* 0x0000000000047213 */ /* 0x000fe20000000000 */
[----:B------:R-:W-:Y:S01]  /*5eb0*/  IMAD.MOV R20, RZ, RZ, -R20 ;  /* 0x000000ffff147224 */ /* 0x000fe200078e0a14 */
[----:B------:R1:W-:Y:S01]  /*5ec0*/  STL [R1+0x3a0], R7 ;  /* 0x0003a00701007387 */ /* 0x0003e20000100800 */
[----:B------:R-:W-:Y:S01]  /*5ed0*/  IMAD.HI.U32 R18, R3, R16, RZ ;  /* 0x0000001003127227 */ /* 0x000fe200078e00ff */
[----:B------:R-:W-:-:S03]  /*5ee0*/  ISETP.GT.U32.AND P4, PT, R5, R10, PT ;  /* 0x0000000a0500720c */ /* 0x000fc60003f84070 */
[----:B------:R-:W-:Y:S02]  /*5ef0*/  IMAD R15, R5, R20, R17 ;  /* 0x00000014050f7224 */ /* 0x000fe400078e0211 */
[----:B------:R-:W-:Y:S02]  /*5f00*/  IMAD.MOV.U32 R19, RZ, RZ, R4 ;  /* 0x000000ffff137224 */ /* 0x000fe400078e0004 */
[----:B------:R-:W-:Y:S02]  /*5f10*/  IMAD.MOV R18, RZ, RZ, -R18 ;  /* 0x000000ffff127224 */ /* 0x000fe400078e0a12 */
[----:B-1----:R-:W-:Y:S02]  /*5f20*/  IMAD.MOV.U32 R7, RZ, RZ, R2 ;  /* 0x000000ffff077224 */ /* 0x002fe400078e0002 */
[----:B------:R-:W-:Y:S01]  /*5f30*/  @!P6 IMAD.IADD R11, R11, 0x1, -R5 ;  /* 0x000000010b0be824 */ /* 0x000fe200078e0a05 */
[C---:B------:R-:W-:Y:S01]  /*5f40*/  ISETP.GT.U32.AND P6, PT, R5.reuse, R15, PT ;  /* 0x0000000f0500720c */ /* 0x040fe20003fc4070 */
[----:B------:R-:W-:Y:S01]  /*5f50*/  @!P2 IMAD.MOV R7, RZ, RZ, -R7 ;  /* 0x000000ffff07a224 */ /* 0x000fe200078e0a07 */
[----:B------:R-:W-:Y:S01]  /*5f60*/  ISETP.GT.U32.AND P2, PT, R5, R9, PT ;  /* 0x000000090500720c */ /* 0x000fe20003f44070 */
[----:B------:R-:W-:-:S03]  /*5f70*/  IMAD.HI.U32 R2, R3, R19, RZ ;  /* 0x0000001303027227 */ /* 0x000fc600078e00ff */
[----:B------:R1:W-:Y:S01]  /*5f80*/  STL [R1+0x398], R7 ;  /* 0x0003980701007387 */ /* 0x0003e20000100800 */
[C---:B------:R-:W-:Y:S02]  /*5f90*/  IMAD R4, R5.reuse, R18, R16 ;  /* 0x0000001205047224 */ /* 0x040fe400078e0210 */
[----:B------:R-:W-:Y:S02]  /*5fa0*/  IMAD.MOV.U32 R16, RZ, RZ, R8 ;  /* 0x000000ffff107224 */ /* 0x000fe400078e0008 */
[----:B------:R-:W-:Y:S02]  /*5fb0*/  IMAD.MOV R2, RZ, RZ, -R2 ;  /* 0x000000ffff027224 */ /* 0x000fe400078e0a02 */
[----:B------:R-:W-:Y:S02]  /*5fc0*/  @!P4 IMAD.IADD R10, R10, 0x1, -R5 ;  /* 0x000000010a0ac824 */ /* 0x000fe400078e0a05 */
[----:B------:R-:W-:Y:S01]  /*5fd0*/  @!P1 IMAD.MOV R16, RZ, RZ, -R16 ;  /* 0x000000ffff109224 */ /* 0x000fe200078e0a10 */
[----:B------:R-:W-:Y:S01]  /*5fe0*/  ISETP.GE.AND P1, PT, R12, RZ, PT ;  /* 0x000000ff0c00720c */ /* 0x000fe20003f26270 */
[----:B-1----:R-:W-:Y:S01]  /*5ff0*/  IMAD.MOV.U32 R7, RZ, RZ, R11 ;  /* 0x000000ffff077224 */ /* 0x002fe200078e000b */
[----:B------:R-:W-:Y:S01]  /*6000*/  ISETP.GT.U32.AND P4, PT, R5, R10, PT ;  /* 0x0000000a0500720c */ /* 0x000fe20003f84070 */
[----:B------:R-:W-:Y:S01]  /*6010*/  VIADD R13, R25, 0x90 ;  /* 0x00000090190d7836 */ /* 0x000fe20000000000 */
[----:B------:R-:W-:Y:S01]  /*6020*/  STL [R1+0x394], R16 ;  /* 0x0003941001007387 */ /* 0x000fe20000100800 */
[----:B------:R-:W-:Y:S01]  /*6030*/  @!P3 IMAD.MOV R7, RZ, RZ, -R7 ;  /* 0x000000ffff07b224 */ /* 0x000fe200078e0a07 */
[C---:B------:R-:W-:Y:S01]  /*6040*/  ISETP.GT.U32.AND P3, PT, R5.reuse, R4, PT ;  /* 0x000000040500720c */ /* 0x040fe20003f64070 */
[----:B------:R-:W-:Y:S01]  /*6050*/  IMAD R12, R5, R2, R19 ;  /* 0x00000002050c7224 */ /* 0x000fe200078e0213 */
[----:B------:R-:W-:Y:S01]  /*6060*/  IABS R17, R13 ;  /* 0x0000000d00117213 */ /* 0x000fe20000000000 */
[--C-:B------:R-:W-:Y:S01]  /*6070*/  @!P6 IMAD.IADD R15, R15, 0x1, -R5.reuse ;  /* 0x000000010f0fe824 */ /* 0x100fe200078e0a05 */
[----:B------:R1:W-:Y:S01]  /*6080*/  STL [R1+0x390], R7 ;  /* 0x0003900701007387 */ /* 0x0003e20000100800 */
[----:B------:R-:W-:Y:S01]  /*6090*/  @!P2 IMAD.IADD R9, R9, 0x1, -R5 ;  /* 0x000000010909a824 */ /* 0x000fe200078e0a05 */
[----:B------:R-:W-:Y:S01]  /*60a0*/  ISETP.GT.U32.AND P6, PT, R5, R12, PT ;  /* 0x0000000c0500720c */ /* 0x000fe20003fc4070 */
[----:B------:R-:W-:Y:S01]  /*60b0*/  IMAD.HI.U32 R8, R3, R17, RZ ;  /* 0x0000001103087227 */ /* 0x000fe200078e00ff */
[----:B------:R-:W-:-:S03]  /*60c0*/  ISETP.GE.AND P2, PT, R14, RZ, PT ;  /* 0x000000ff0e00720c */ /* 0x000fc60003f46270 */
[----:B------:R-:W-:Y:S02]  /*60d0*/  IMAD.MOV R8, RZ, RZ, -R8 ;  /* 0x000000ffff087224 */ /* 0x000fe400078e0a08 */
[----:B------:R-:W-:Y:S02]  /*60e0*/  @!P3 IMAD.IADD R4, R4, 0x1, -R5 ;  /* 0x000000010404b824 */ /* 0x000fe400078e0a05 */
[----:B------:R-:W-:Y:S02]  /*60f0*/  VIADD R2, R25, 0x8f ;  /* 0x0000008f19027836 */ /* 0x000fe40000000000 */
[----:B-1----:R-:W-:Y:S01]  /*6100*/  IMAD.MOV.U32 R7, RZ, RZ, R9 ;  /* 0x000000ffff077224 */ /* 0x002fe200078e0009 */
[C---:B------:R-:W-:Y:S01]  /*6110*/  ISETP.GT.U32.AND P3, PT, R5.reuse, R4, PT ;  /* 0x000000040500720c */ /* 0x040fe20003f64070 */
[----:B------:R-:W-:Y:S01]  /*6120*/  @!P4 IMAD.IADD R10, R10, 0x1, -R5 ;  /* 0x000000010a0ac824 */ /* 0x000fe200078e0a05 */
[----:B------:R-:W-:Y:S01]  /*6130*/  ISETP.GE.AND P4, PT, R0, RZ, PT ;  /* 0x000000ff0000720c */ /* 0x000fe20003f86270 */
[C---:B------:R-:W-:Y:S01]  /*6140*/  IMAD R0, R5.reuse, R8, R17 ;  /* 0x0000000805007224 */ /* 0x040fe200078e0211 */
[----:B------:R-:W-:Y:S01]  /*6150*/  IABS R17, R2 ;  /* 0x0000000200117213 */ /* 0x000fe20000000000 */
[----:B------:R-:W-:Y:S01]  /*6160*/  @!P0 IMAD.MOV R7, RZ, RZ, -R7 ;  /* 0x000000ffff078224 */ /* 0x000fe200078e0a07 */
[----:B------:R-:W-:Y:S01]  /*6170*/  ISETP.GT.U32.AND P0, PT, R5, R15, PT ;  /* 0x0000000f0500720c */ /* 0x000fe20003f04070 */
[----:B------:R-:W-:-:S02]  /*6180*/  @!P6 IMAD.IADD R12, R12, 0x1, -R5 ;  /* 0x000000010c0ce824 */ /* 0x000fc400078e0a05 */
[----:B------:R-:W-:Y:S01]  /*6190*/  IMAD.HI.U32 R19, R3, R17, RZ ;  /* 0x0000001103137227 */ /* 0x000fe200078e00ff */
[----:B------:R1:W-:Y:S02]  /*61a0*/  STL [R1+0x38c], R7 ;  /* 0x00038c0701007387 */ /* 0x0003e40000100800 */
[----:B------:R-:W-:Y:S01]  /*61b0*/  ISETP.GT.U32.AND P6, PT, R5, R12, PT ;  /* 0x0000000c0500720c */ /* 0x000fe20003fc4070 */
[----:B------:R-:W-:Y:S02]  /*61c0*/  IMAD.MOV R19, RZ, RZ, -R19 ;  /* 0x000000ffff137224 */ /* 0x000fe400078e0a13 */
[----:B------:R-:W-:Y:S01]  /*61d0*/  @!P3 IMAD.IADD R4, R4, 0x1, -R5 ;  /* 0x000000010404b824 */ /* 0x000fe200078e0a05 */
[----:B------:R-:W-:Y:S01]  /*61e0*/  ISETP.GE.AND P3, PT, R13, RZ, PT ;  /* 0x000000ff0d00720c */ /* 0x000fe20003f66270 */
[----:B------:R-:W-:Y:S02]  /*61f0*/  IMAD R13, R5, R19, R17 ;  /* 0x00000013050d7224 */ /* 0x000fe400078e0211 */
[----:B------:R-:W-:Y:S01]  /*6200*/  @!P0 IMAD.IADD R15, R15, 0x1, -R5 ;  /* 0x000000010f0f8824 */ /* 0x000fe200078e0a05 */
[----:B------:R-:W-:Y:S01]  /*6210*/  ISETP.GT.U32.AND P0, PT, R5, R0, PT ;  /* 0x000000000500720c */ /* 0x000fe20003f04070 */
[----:B------:R-:W-:-:S02]  /*6220*/  VIADD R8, R25, 0x8e ;  /* 0x0000008e19087836 */ /* 0x000fc40000000000 */
[----:B------:R-:W-:Y:S02]  /*6230*/  VIADD R14, R25, 0x8d ;  /* 0x0000008d190e7836 */ /* 0x000fe40000000000 */
[----:B------:R-:W-:Y:S01]  /*6240*/  @!P6 IMAD.IADD R12, R12, 0x1, -R5 ;  /* 0x000000010c0ce824 */ /* 0x000fe200078e0a05 */
[----:B------:R-:W-:Y:S01]  /*6250*/  ISETP.GT.U32.AND P6, PT, R5, R13, PT ;  /* 0x0000000d0500720c */ /* 0x000fe20003fc4070 */
[----:B------:R-:W-:Y:S01]  /*6260*/  IMAD.MOV.U32 R21, RZ, RZ, R10 ;  /* 0x000000ffff157224 */ /* 0x000fe200078e000a */
[----:B------:R-:W-:Y:S01]  /*6270*/  IABS R18, R8 ;  /* 0x0000000800127213 */ /* 0x000fe20000000000 */
[----:B------:R-:W-:Y:S01]  /*6280*/  VIADD R11, R25, 0x8c ;  /* 0x0000008c190b7836 */ /* 0x000fe20000000000 */
[----:B------:R-:W-:Y:S01]  /*6290*/  IABS R9, R14 ;  /* 0x0000000e00097213 */ /* 0x000fe20000000000 */
[----:B-1----:R-:W-:Y:S02]  /*62a0*/  IMAD.MOV.U32 R7, RZ, RZ, R15 ;  /* 0x000000ffff077224 */ /* 0x002fe400078e000f */
[----:B------:R-:W-:Y:S01]  /*62b0*/  @!P0 IMAD.IADD R0, R0, 0x1, -R5 ;  /* 0x0000000100008824 */ /* 0x000fe200078e0a05 */
[----:B------:R-:W-:Y:S01]  /*62c0*/  IABS R16, R11 ;  /* 0x0000000b00107213 */ /* 0x000fe20000000000 */
[----:B------:R-:W-:Y:S01]  /*62d0*/  IMAD.HI.U32 R17, R3, R18, RZ ;  /* 0x0000001203117227 */ /* 0x000fe200078e00ff */
[----:B------:R-:W-:-:S03]  /*62e0*/  ISETP.GE.AND P0, PT, R2, RZ, PT ;  /* 0x000000ff0200720c */ /* 0x000fc60003f06270 */
[----:B------:R-:W-:Y:S01]  /*62f0*/  @!P6 IMAD.IADD R13, R13, 0x1, -R5 ;  /* 0x000000010d0de824 */ /* 0x000fe200078e0a05 */
[----:B------:R-:W-:Y:S01]  /*6300*/  ISETP.GT.U32.AND P6, PT, R5, R0, PT ;  /* 0x000000000500720c */ /* 0x000fe20003fc4070 */
[----:B------:R-:W-:Y:S02]  /*6310*/  @!P5 IMAD.MOV R21, RZ, RZ, -R21 ;  /* 0x000000ffff15d224 */ /* 0x000fe400078e0a15 */
[----:B------:R-:W-:-:S03]  /*6320*/  IMAD.HI.U32 R20, R3, R9, RZ ;  /* 0x0000000903147227 */ /* 0x000fc600078e00ff */
[----:B------:R-:W-:Y:S01]  /*6330*/  STL [R1+0x384], R21 ;  /* 0x0003841501007387 */ /* 0x000fe20000100800 */
[----:B------:R-:W-:Y:S02]  /*6340*/  IMAD.MOV R17, RZ, RZ, -R17 ;  /* 0x000000ffff117224 */ /* 0x000fe400078e0a11 */
[----:B------:R-:W-:Y:S01]  /*6350*/  @!P1 IMAD.MOV R7, RZ, RZ, -R7 ;  /* 0x000000ffff079224 */ /* 0x000fe200078e0a07 */
[C---:B------:R-:W-:Y:S01]  /*6360*/  ISETP.GT.U32.AND P1, PT, R5.reuse, R13, PT ;  /* 0x0000000d0500720c */ /* 0x040fe20003f24070 */
[----:B------:R-:W-:Y:S02]  /*6370*/  IMAD.MOV R20, RZ, RZ, -R20 ;  /* 0x000000ffff147224 */ /* 0x000fe400078e0a14 */
[----:B------:R-:W-:Y:S01]  /*6380*/  IMAD R17, R5, R17, R18 ;  /* 0x0000001105117224 */ /* 0x000fe200078e0212 */
[----:B------:R1:W-:Y:S01]  /*6390*/  STL [R1+0x374], R7 ;  /* 0x0003740701007387 */ /* 0x0003e20000100800 */
[----:B------:R-:W-:-:S03]  /*63a0*/  IMAD.HI.U32 R19, R3, R16, RZ ;  /* 0x0000001003137227 */ /* 0x000fc600078e00ff */
[C---:B------:R-:W-:Y:S01]  /*63b0*/  ISETP.GT.U32.AND P5, PT, R5.reuse, R17, PT ;  /* 0x000000110500720c */ /* 0x040fe20003fa4070 */
[----:B------:R-:W-:Y:S02]  /*63c0*/  IMAD R9, R5, R20, R9 ;  /* 0x0000001405097224 */ /* 0x000fe400078e0209 */
[----:B------:R-:W-:Y:S02]  /*63d0*/  VIADD R2, R25, 0x8b ;  /* 0x0000008b19027836 */ /* 0x000fe40000000000 */
[----:B------:R-:W-:Y:S01]  /*63e0*/  @!P2 IMAD.MOV R4, RZ, RZ, -R4 ;  /* 0x000000ffff04a224 */ /* 0x000fe200078e0a04 */
[----:B------:R-:W-:Y:S01]  /*63f0*/  ISETP.GT.U32.AND P2, PT, R5, R9, PT ;  /* 0x000000090500720c */ /* 0x000fe20003f44070 */
[----:B-1----:R-:W-:Y:S01]  /*6400*/  IMAD.MOV.U32 R7, RZ, RZ, R12 ;  /* 0x000000ffff077224 */ /* 0x002fe200078e000c */
[----:B------:R-:W-:Y:S01]  /*6410*/  IABS R10, R2 ;  /* 0x00000002000a7213 */ /* 0x000fe20000000000 */
[----:B------:R-:W-:Y:S01]  /*6420*/  IMAD.MOV R19, RZ, RZ, -R19 ;  /* 0x000000ffff137224 */ /* 0x000fe200078e0a13 */
[----:B------:R-:W-:Y:S01]  /*6430*/  STL [R1+0x370], R4 ;  /* 0x0003700401007387 */ /* 0x000fe20000100800 */
[----:B------:R-:W-:Y:S01]  /*6440*/  @!P4 IMAD.MOV R7, RZ, RZ, -R7 ;  /* 0x000000ffff07c224 */ /* 0x000fe200078e0a07 */
[----:B------:R-:W-:Y:S01]  /*6450*/  ISETP.GE.AND P4, PT, R8, RZ, PT ;  /* 0x000000ff0800720c */ /* 0x000fe20003f86270 */
[----:B------:R-:W-:-:S02]  /*6460*/  @!P6 IMAD.IADD R0, R0, 0x1, -R5 ;  /* 0x000000010000e824 */ /* 0x000fc400078e0a05 */
[----:B------:R-:W-:Y:S01]  /*6470*/  IMAD R16, R5, R19, R16 ;  /* 0x0000001305107224 */ /* 0x000fe200078e0210 */
[----:B------:R1:W-:Y:S01]  /*6480*/  STL [R1+0x368], R7 ;  /* 0x0003680701007387 */ /* 0x0003e20000100800 */
[----:B------:R-:W-:-:S03]  /*6490*/  IMAD.HI.U32 R12, R3, R10, RZ ;  /* 0x0000000a030c7227 */ /* 0x000fc600078e00ff */
[----:B------:R-:W-:Y:S01]  /*64a0*/  ISETP.GT.U32.AND P6, PT, R5, R16, PT ;  /* 0x000000100500720c */ /* 0x000fe20003fc4070 */
[----:B------:R-:W-:Y:S02]  /*64b0*/  VIADD R18, R25, 0x8a ;  /* 0x0000008a19127836 */ /* 0x000fe40000000000 */
[----:B------:R-:W-:Y:S02]  /*64c0*/  IMAD.MOV R12, RZ, RZ, -R12 ;  /* 0x000000ffff0c7224 */ /* 0x000fe400078e0a0c */
[--C-:B------:R-:W-:Y:S01]  /*64d0*/  @!P1 IMAD.IADD R13, R13, 0x1, -R5.reuse ;  /* 0x000000010d0d9824 */ /* 0x100fe200078e0a05 */
[----:B------:R-:W-:Y:S01]  /*64e0*/  IABS R15, R18 ;  /* 0x00000012000f7213 */ /* 0x000fe20000000000 */
[----:B-1----:R-:W-:Y:S01]  /*64f0*/  IMAD.MOV.U32 R7, RZ, RZ, R0 ;  /* 0x000000ffff077224 */ /* 0x002fe200078e0000 */
[----:B------:R-:W-:Y:S01]  /*6500*/  ISETP.GE.AND P1, PT, R14, RZ, PT ;  /* 0x000000ff0e00720c */ /* 0x000fe20003f26270 */
[----:B------:R-:W-:Y:S01]  /*6510*/  @!P5 IMAD.IADD R17, R17, 0x1, -R5 ;  /* 0x000000011111d824 */ /* 0x000fe200078e0a05 */
[----:B------:R-:W-:Y:S01]  /*6520*/  ISETP.GE.AND P5, PT, R11, RZ, PT ;  /* 0x000000ff0b00720c */ /* 0x000fe20003fa6270 */
[----:B------:R-:W-:-:S02]  /*6530*/  @!P3 IMAD.MOV R7, RZ, RZ, -R7 ;  /* 0x000000ffff07b224 */ /* 0x000fc400078e0a07 */
[----:B------:R-:W-:Y:S02]  /*6540*/  IMAD R10, R5, R12, R10 ;  /* 0x0000000c050a7224 */ /* 0x000fe400078e020a */
[----:B------:R-:W-:Y:S01]  /*6550*/  @!P2 IMAD.IADD R9, R9, 0x1, -R5 ;  /* 0x000000010909a824 */ /* 0x000fe200078e0a05 */
[----:B------:R1:W-:Y:S01]  /*6560*/  STL [R1+0x364], R7 ;  /* 0x0003640701007387 */ /* 0x0003e20000100800 */
[C---:B------:R-:W-:Y:S01]  /*6570*/  ISETP.GT.U32.AND P2, PT, R5.reuse, R17, PT ;  /* 0x000000110500720c */ /* 0x040fe20003f44070 */
[----:B------:R-:W-:Y:S02]  /*6580*/  IMAD.MOV.U32 R4, RZ, RZ, R15 ;  /* 0x000000ffff047224 */ /* 0x000fe400078e000f */
[----:B------:R-:W-:Y:S01]  /*6590*/  @!P6 IMAD.IADD R16, R16, 0x1, -R5 ;  /* 0x000000011010e824 */ /* 0x000fe200078e0a05 */
[----:B------:R-:W-:Y:S01]  /*65a0*/  ISETP.GT.U32.AND P6, PT, R5, R9, PT ;  /* 0x000000090500720c */ /* 0x000fe20003fc4070 */
[----:B------:R-:W-:-:S03]  /*65b0*/  IMAD.HI.U32 R8, R3, R4, RZ ;  /* 0x0000000403087227 */ /* 0x000fc600078e00ff */
[C---:B------:R-:W-:Y:S01]  /*65c0*/  ISETP.GT.U32.AND P3, PT, R5.reuse, R16, PT ;  /* 0x000000100500720c */ /* 0x040fe20003f64070 */
[----:B-1----:R-:W-:Y:S02]  /*65d0*/  IMAD.MOV.U32 R7, RZ, RZ, R13 ;  /* 0x000000ffff077224 */ /* 0x002fe400078e000d */
[----:B------:R-:W-:Y:S02]  /*65e0*/  IMAD.MOV R8, RZ, RZ, -R8 ;  /* 0x000000ffff087224 */ /* 0x000fe400078e0a08 */
[----:B------:R-:W-:Y:S01]  /*65f0*/  @!P0 IMAD.MOV R7, RZ, RZ, -R7 ;  /* 0x000000ffff078224 */ /* 0x000fe200078e0a07 */
[----:B------:R-:W-:Y:S01]  /*6600*/  ISETP.GT.U32.AND P0, PT, R5, R10, PT ;  /* 0x0000000a0500720c */ /* 0x000fe20003f04070 */
[----:B------:R-:W-:Y:S01]  /*6610*/  @!P2 IMAD.IADD R17, R17, 0x1, -R5 ;  /* 0x000000011111a824 */ /* 0x000fe200078e0a05 */
[----:B------:R-:W-:Y:S01]  /*6620*/  ISETP.GE.AND P2, PT, R2, RZ, PT ;  /* 0x000000ff0200720c */ /* 0x000fe20003f46270 */
[----:B------:R-:W-:Y:S01]  /*6630*/  IMAD R0, R5, R8, R4 ;  /* 0x0000000805007224 */ /* 0x000fe200078e0204 */
[----:B------:R1:W-:Y:S01]  /*6640*/  STL [R1+0x360], R7 ;  /* 0x0003600701007387 */ /* 0x0003e20000100800 */
[----:B------:R-:W-:-:S02]  /*6650*/  VIADD R11, R25, 0x89 ;  /* 0x00000089190b7836 */ /* 0x000fc40000000000 */
[--C-:B------:R-:W-:Y:S01]  /*6660*/  @!P6 IMAD.IADD R9, R9, 0x1, -R5.reuse ;  /* 0x000000010909e824 */ /* 0x100fe200078e0a05 */
[----:B------:R-:W-:Y:S01]  /*6670*/  ISETP.GT.U32.AND P6, PT, R5, R0, PT ;  /* 0x000000000500720c */ /* 0x000fe20003fc4070 */
[----:B------:R-:W-:Y:S01]  /*6680*/  VIADD R12, R25, 0x87 ;  /* 0x00000087190c7836 */ /* 0x000fe20000000000 */
[----:B------:R-:W-:Y:S01]  /*6690*/  IABS R8, R11 ;  /* 0x0000000b00087213 */ /* 0x000fe20000000000 */
[--C-:B------:R-:W-:Y:S01]  /*66a0*/  @!P3 IMAD.IADD R16, R16, 0x1, -R5.reuse ;  /* 0x000000011010b824 */ /* 0x100fe200078e0a05 */
[----:B------:R-:W-:Y:S01]  /*66b0*/  ISETP.GE.AND P3, PT, R18, RZ, PT ;  /* 0x000000ff1200720c */ /* 0x000fe20003f66270 */
[----:B------:R-:W-:Y:S01]  /*66c0*/  @!P0 IMAD.IADD R10, R10, 0x1, -R5 ;  /* 0x000000010a0a8824 */ /* 0x000fe200078e0a05 */
[----:B------:R-:W-:Y:S01]  /*66d0*/  ISETP.GE.AND P0, PT, R11, RZ, PT ;  /* 0x000000ff0b00720c */ /* 0x000fe20003f06270 */
[----:B-1----:R-:W-:Y:S01]  /*66e0*/  IMAD.MOV.U32 R7, RZ, RZ, R17 ;  /* 0x000000ffff077224 */ /* 0x002fe200078e0011 */
[----:B------:R-:W-:Y:S01]  /*66f0*/  IABS R11, R12 ;  /* 0x0000000c000b7213 */ /* 0x000fe20000000000 */
[----:B------:R-:W-:-:S02]  /*6700*/  VIADD R4, R25, 0x88 ;  /* 0x0000008819047836 */ /* 0x000fc40000000000 */
[----:B------:R-:W-:Y:S01]  /*6710*/  @!P4 IMAD.MOV R7, RZ, RZ, -R7 ;  /* 0x000000ffff07c224 */ /* 0x000fe200078e0a07 */
[----:B------:R-:W-:Y:S01]  /*6720*/  ISETP.GT.U32.AND P4, PT, R5, R10, PT ;  /* 0x0000000a0500720c */ /* 0x000fe20003f84070 */
[C---:B------:R-:W-:Y:S01]  /*6730*/  IMAD.HI.U32 R14, R3.reuse, R8, RZ ;  /* 0x00000008030e7227 */ /* 0x040fe200078e00ff */
[----:B------:R-:W-:Y:S02]  /*6740*/  IABS R2, R4 ;  /* 0x0000000400027213 */ /* 0x000fe40000000000 */
[----:B------:R1:W-:Y:S01]  /*6750*/  STL [R1+0x35c], R7 ;  /* 0x00035c0701007387 */ /* 0x0003e20000100800 */
[----:B------:R-:W-:Y:S02]  /*6760*/  IMAD.MOV.U32 R15, RZ, RZ, R9 ;  /* 0x000000ffff0f7224 */ /* 0x000fe400078e0009 */
[----:B------:R-:W-:-:S04]  /*6770*/  IMAD.HI.U32 R9, R3, R11, RZ ;  /* 0x0000000b03097227 */ /* 0x000fc800078e00ff */
[----:B------:R-:W-:Y:S02]  /*6780*/  IMAD.MOV R14, RZ, RZ, -R14 ;  /* 0x000000ffff0e7224 */ /* 0x000fe400078e0a0e */
[--C-:B------:R-:W-:Y:S02]  /*6790*/  @!P6 IMAD.IADD R0, R0, 0x1, -R5.reuse ;  /* 0x000000010000e824 */ /* 0x100fe400078e0a05 */
[----:B-1----:R-:W-:Y:S02]  /*67a0*/  IMAD.MOV.U32 R7, RZ, RZ, R16 ;  /* 0x000000ffff077224 */ /* 0x002fe400078e0010 */
[----:B------:R-:W-:Y:S01]  /*67b0*/  @!P4 IMAD.IADD R10, R10, 0x1, -R5 ;  /* 0x000000010a0ac824 */ /* 0x000fe200078e0a05 */
[----:B------:R-:W-:Y:S01]  /*67c0*/  ISETP.GT.U32.AND P6, PT, R5, R0, PT ;  /* 0x000000000500720c */ /* 0x000fe20003fc4070 */
[----:B------:R-:W-:Y:S01]  /*67d0*/  @!P5 IMAD.MOV R7, RZ, RZ, -R7 ;  /* 0x000000ffff07d224 */ /* 0x000fe200078e0a07 */
[----:B------:R-:W-:Y:S01]  /*67e0*/  ISETP.GE.AND P5, PT, R4, RZ, PT ;  /* 0x000000ff0400720c */ /* 0x000fe20003fa6270 */
[----:B------:R-:W-:-:S02]  /*67f0*/  IMAD.MOV R4, RZ, RZ, -R9 ;  /* 0x000000ffff047224 */ /* 0x000fc400078e0a09 */
[----:B------:R-:W-:-:S04]  /*6800*/  IMAD.HI.U32 R13, R3, R2, RZ ;  /* 0x00000002030d7227 */ /* 0x000fc800078e00ff */
[C---:B------:R-:W-:Y:S02]  /*6810*/  IMAD R8, R5.reuse, R14, R8 ;  /* 0x0000000e05087224 */ /* 0x040fe400078e0208 */
[C---:B------:R-:W-:Y:S02]  /*6820*/  IMAD R4, R5.reuse, R4, R11 ;  /* 0x0000000405047224 */ /* 0x040fe400078e020b */
[----:B------:R-:W-:Y:S02]  /*6830*/  IMAD.MOV.U32 R14, RZ, RZ, R10 ;  /* 0x000000ffff0e7224 */ /* 0x000fe400078e000a */
[----:B------:R-:W-:Y:S02]  /*6840*/  IMAD.MOV R13, RZ, RZ, -R13 ;  /* 0x000000ffff0d7224 */ /* 0x000fe400078e0a0d */
[----:B------:R-:W-:Y:S01]  /*6850*/  @!P1 IMAD.MOV R15, RZ, RZ, -R15 ;  /* 0x000000ffff0f9224 */ /* 0x000fe200078e0a0f */
[C---:B------:R-:W-:Y:S01]  /*6860*/  ISETP.GT.U32.AND P1, PT, R5.reuse, R8, PT ;  /* 0x000000080500720c */ /* 0x040fe20003f24070 */
[----:B------:R-:W-:Y:S01]  /*6870*/  @!P2 IMAD.MOV R14, RZ, RZ, -R14 ;  /* 0x000000ffff0ea224 */ /* 0x000fe200078e0a0e */
[C---:B------:R-:W-:Y:S01]  /*6880*/  ISETP.GT.U32.AND P2, PT, R5.reuse, R4, PT ;  /* 0x000000040500720c */ /* 0x040fe20003f44070 */
[----:B------:R-:W-:Y:S01]  /*6890*/  IMAD R2, R5, R13, R2 ;  /* 0x0000000d05027224 */ /* 0x000fe200078e0202 */
[----:B------:R-:W-:Y:S01]  /*68a0*/  STL [R1+0x334], R15 ;  /* 0x0003340f01007387 */ /* 0x000fe20000100800 */
[--C-:B------:R-:W-:Y:S01]  /*68b0*/  @!P6 IMAD.IADD R0, R0, 0x1, -R5.reuse ;  /* 0x000000010000e824 */ /* 0x100fe200078e0a05 */
[----:B------:R-:W-:Y:S01]  /*68c0*/  ISETP.GE.AND P6, PT, R12, RZ, PT ;  /* 0x000000ff0c00720c */ /* 0x000fe20003fc6270 */
[----:B------:R-:W-:Y:S01]  /*68d0*/  VIADD R12, R25, 0x85 ;  /* 0x00000085190c7836 */ /* 0x000fe20000000000 */
[----:B------:R-:W-:Y:S01]  /*68e0*/  ISETP.GT.U32.AND P4, PT, R5, R2, PT ;  /* 0x000000020500720c */ /* 0x000fe20003f84070 */
[C---:B------:R-:W-:Y:S01]  /*68f0*/  VIADD R13, R25.reuse, 0x86 ;  /* 0x00000086190d7836 */ /* 0x040fe20000000000 */
[----:B------:R1:W-:Y:S01]  /*6900*/  STL [R1+0x344], R7 ;  /* 0x0003440701007387 */ /* 0x0003e20000100800 */
[----:B------:R-:W-:Y:S01]  /*6910*/  VIADD R11, R25, 0x84 ;  /* 0x00000084190b7836 */ /* 0x000fe20000000000 */
[----:B------:R-:W-:Y:S01]  /*6920*/  IABS R21, R12 ;  /* 0x0000000c00157213 */ /* 0x000fe20000000000 */
[--C-:B------:R-:W-:Y:S01]  /*6930*/  @!P1 IMAD.IADD R8, R8, 0x1, -R5.reuse ;  /* 0x0000000108089824 */ /* 0x100fe200078e0a05 */
[----:B------:R-:W-:Y:S01]  /*6940*/  IABS R20, R13 ;  /* 0x0000000d00147213 */ /* 0x000fe20000000000 */
[----:B------:R-:W-:Y:S01]  /*6950*/  @!P2 IMAD.IADD R4, R4, 0x1, -R5 ;  /* 0x000000010404a824 */ /* 0x000fe200078e0a05 */
[----:B------:R2:W-:Y:S01]  /*6960*/  STL [R1+0x348], R14 ;  /* 0x0003480e01007387 */ /* 0x0005e20000100800 */
[----:B------:R-:W-:Y:S01]  /*6970*/  IMAD.HI.U32 R10, R3, R21, RZ ;  /* 0x00000015030a7227 */ /* 0x000fe200078e00ff */
[----:B------:R-:W-:-:S02]  /*6980*/  ISETP.GT.U32.AND P1, PT, R5, R8, PT ;  /* 0x000000080500720c */ /* 0x000fc40003f24070 */
[C---:B------:R-:W-:Y:S01]  /*6990*/  ISETP.GT.U32.AND P2, PT, R5.reuse, R4, PT ;  /* 0x000000040500720c */ /* 0x040fe20003f44070 */
[----:B------:R-:W-:Y:S01]  /*69a0*/  @!P4 IMAD.IADD R2, R2, 0x1, -R5 ;  /* 0x000000010202c824 */ /* 0x000fe200078e0a05 */
[----:B------:R-:W-:Y:S01]  /*69b0*/  IABS R9, R11 ;  /* 0x0000000b00097213 */ /* 0x000fe20000000000 */
[----:B-1----:R-:W-:Y:S02]  /*69c0*/  IMAD.MOV.U32 R7, RZ, RZ, R0 ;  /* 0x000000ffff077224 */ /* 0x002fe400078e0000 */
[----:B------:R-:W-:Y:S01]  /*69d0*/  IMAD.MOV R10, RZ, RZ, -R10 ;  /* 0x000000ffff0a7224 */ /* 0x000fe200078e0a0a */
[----:B------:R-:W-:Y:S01]  /*69e0*/  ISETP.GT.U32.AND P4, PT, R5, R2, PT ;  /* 0x000000020500720c */ /* 0x000fe20003f84070 */
[----:B------:R-:W-:Y:S01]  /*69f0*/  @!P3 IMAD.MOV R7, RZ, RZ, -R7 ;  /* 0x000000ffff07b224 */ /* 0x000fe200078e0a07 */
[----:B------:R-:W-:Y:S01]  /*6a00*/  ISETP.GE.AND P3, PT, R13, RZ, PT ;  /* 0x000000ff0d00720c */ /* 0x000fe20003f66270 */
[----:B------:R-:W-:-:S03]  /*6a10*/  IMAD.HI.U32 R13, R3, R20, RZ ;  /* 0x00000014030d7227 */ /* 0x000fc600078e00ff */
[----:B------:R1:W-:Y:S01]  /*6a20*/  STL [R1+0x350], R7 ;  /* 0x0003500701007387 */ /* 0x0003e20000100800 */
[C---:B------:R-:W-:Y:S02]  /*6a30*/  IMAD R21, R5.reuse, R10, R21 ;  /* 0x0000000a05157224 */ /* 0x040fe400078e0215 */
[----:B------:R-:W-:Y:S01]  /*6a40*/  @!P1 IMAD.IADD R8, R8, 0x1, -R5 ;  /* 0x0000000108089824 */ /* 0x000fe200078e0a05 */
[----:B------:R-:W-:Y:S01]  /*6a50*/  ISETP.GE.AND P1, PT, R12, RZ, PT ;  /* 0x000000ff0c00720c */ /* 0x000fe20003f26270 */
[----:B------:R-:W-:Y:S02]  /*6a60*/  IMAD.MOV R12, RZ, RZ, -R13 ;  /* 0x000000ffff0c7224 */ /* 0x000fe400078e0a0d */
[----:B------:R-:W-:Y:S01]  /*6a70*/  @!P2 IMAD.IADD R4, R4, 0x1, -R5 ;  /* 0x000000010404a824 */ /* 0x000fe200078e0a05 */
[C---:B------:R-:W-:Y:S01]  /*6a80*/  ISETP.GT.U32.AND P2, PT, R5.reuse, R21, PT ;  /* 0x000000150500720c */ /* 0x040fe20003f44070 */
[----:B------:R-:W-:Y:S02]  /*6a90*/  IMAD R20, R5, R12, R20 ;  /* 0x0000000c05147224 */ /* 0x000fe400078e0214 */
[----:B--2---:R-:W-:-:S02]  /*6aa0*/  IMAD.MOV.U32 R14, RZ, RZ, R8 ;  /* 0x000000ffff0e7224 */ /* 0x004fc400078e0008 */
[--C-:B------:R-:W-:Y:S01]  /*6ab0*/  @!P4 IMAD.IADD R2, R2, 0x1, -R5.reuse ;  /* 0x000000010202c824 */ /* 0x100fe200078e0a05 */
[----:B------:R-:W-:Y:S01]  /*6ac0*/  ISETP.GE.AND P4, PT, R11, RZ, PT ;  /* 0x000000ff0b00720c */ /* 0x000fe20003f86270 */
[----:B------:R-:W-:Y:S01]  /*6ad0*/  @!P0 IMAD.MOV R14, RZ, RZ, -R14 ;  /* 0x000000ffff0e8224 */ /* 0x000fe200078e0a0e */
[----:B------:R-:W-:Y:S01]  /*6ae0*/  ISETP.GT.U32.AND P0, PT, R5, R20, PT ;  /* 0x000000140500720c */ /* 0x000fe20003f04070 */
[----:B------:R-:W-:Y:S02]  /*6af0*/  VIADD R12, R25, 0x83 ;  /* 0x00000083190c7836 */ /* 0x000fe40000000000 */
[----:B-1----:R-:W-:Y:S01]  /*6b00*/  IMAD.MOV.U32 R7, RZ, RZ, R2 ;  /* 0x000000ffff077224 */ /* 0x002fe200078e0002 */
[----:B------:R-:W-:Y:S01]  /*6b10*/  STL [R1+0x354], R14 ;  /* 0x0003540e01007387 */ /* 0x000fe20000100800 */
[----:B------:R-:W-:Y:S02]  /*6b20*/  @!P2 IMAD.IADD R21, R21, 0x1, -R5 ;  /* 0x000000011515a824 */ /* 0x000fe400078e0a05 */
[----:B------:R-:W-:Y:S01]  /*6b30*/  @!P5 IMAD.MOV R7, RZ, RZ, -R7 ;  /* 0x000000ffff07d224 */ /* 0x000fe200078e0a07 */
[----:B------:R-:W-:Y:S01]  /*6b40*/  ISETP.GE.AND P5, PT, R12, RZ, PT ;  /* 0x000000ff0c00720c */ /* 0x000fe20003fa6270 */
[----:B------:R-:W-:Y:S01]  /*6b50*/  IMAD.HI.U32 R0, R3, R9, RZ ;  /* 0x0000000903007227 */ /* 0x000fe200078e00ff */
[----:B------:R-:W-:-:S02]  /*6b60*/  IABS R12, R12 ;  /* 0x0000000c000c7213 */ /* 0x000fc40000000000 */
[----:B------:R-:W-:Y:S01]  /*6b70*/  ISETP.GT.U32.AND P2, PT, R5, R21, PT ;  /* 0x000000150500720c */ /* 0x000fe20003f44070 */
[----:B------:R-:W-:Y:S01]  /*6b80*/  IMAD.MOV R0, RZ, RZ, -R0 ;  /* 0x000000ffff007224 */ /* 0x000fe200078e0a00 */
[----:B------:R1:W-:Y:S01]  /*6b90*/  STL [R1+0x358], R7 ;  /* 0x0003580701007387 */ /* 0x0003e20000100800 */
[----:B------:R-:W-:-:S04]  /*6ba0*/  IMAD.HI.U32 R11, R3, R12, RZ ;  /* 0x0000000c030b7227 */ /* 0x000fc800078e00ff */
[----:B------:R-:W-:Y:S02]  /*6bb0*/  VIADD R10, R25, 0x82 ;  /* 0x00000082190a7836 */ /* 0x000fe40000000000 */
[----:B------:R-:W-:Y:S02]  /*6bc0*/  @!P0 IMAD.IADD R20, R20, 0x1, -R5 ;  /* 0x0000000114148824 */ /* 0x000fe400078e0a05 */
[----:B------:R-:W-:Y:S01]  /*6bd0*/  IMAD.MOV R11, RZ, RZ, -R11 ;  /* 0x000000ffff0b7224 */ /* 0x000fe200078e0a0b */
[----:B------:R-:W-:Y:S01]  /*6be0*/  IABS R13, R10 ;  /* 0x0000000a000d7213 */ /* 0x000fe20000000000 */
[C---:B------:R-:W-:Y:S01]  /*6bf0*/  IMAD R0, R5.reuse, R0, R9 ;  /* 0x0000000005007224 */ /* 0x040fe200078e0209 */
[C---:B------:R-:W-:Y:S01]  /*6c00*/  ISETP.GT.U32.AND P0, PT, R5.reuse, R20, PT ;  /* 0x000000140500720c */ /* 0x040fe20003f04070 */
[----:B-1----:R-:W-:Y:S02]  /*6c10*/  IMAD.MOV.U32 R7, RZ, RZ, R4 ;  /* 0x000000ffff077224 */ /* 0x002fe400078e0004 */
[----:B------:R-:W-:-:S02]  /*6c20*/  IMAD R12, R5, R11, R12 ;  /* 0x0000000b050c7224 */ /* 0x000fc400078e020c */
[----:B------:R-:W-:Y:S01]  /*6c30*/  @!P6 IMAD.MOV R7, RZ, RZ, -R7 ;  /* 0x000000ffff07e224 */ /* 0x000fe200078e0a07 */
[----:B------:R-:W-:Y:S01]  /*6c40*/  ISETP.GT.U32.AND P6, PT, R5, R0, PT ;  /* 0x000000000500720c */ /* 0x000fe20003fc4070 */
[----:B------:R-:W-:-:S03]  /*6c50*/  IMAD.HI.U32 R9, R3, R13, RZ ;  /* 0x0000000d03097227 */ /* 0x000fc600078e00ff */
[----:B------:R1:W-:Y:S01]  /*6c60*/  STL [R1+0x34c], R7 ;  /* 0x00034c0701007387 */ /* 0x0003e20000100800 */
[----:B------:R-:W-:Y:S01]  /*6c70*/  @!P2 IMAD.IADD R21, R21, 0x1, -R5 ;  /* 0x000000011515a824 */ /* 0x000fe200078e0a05 */
[----:B------:R-:W-:Y:S01]  /*6c80*/  ISETP.GT.U32.AND P2, PT, R5, R12, PT ;  /* 0x0000000c0500720c */ /* 0x000fe20003f44070 */
[----:B------:R-:W-:Y:S02]  /*6c90*/  VIADD R17, R25, 0x81 ;  /* 0x0000008119117836 */ /* 0x000fe40000000000 */
[----:B------:R-:W-:Y:S02]  /*6ca0*/  IMAD.MOV R9, RZ, RZ, -R9 ;  /* 0x000000ffff097224 */ /* 0x000fe400078e0a09 */
[----:B------:R-:W-:Y:S01]  /*6cb0*/  @!P0 IMAD.IADD R20, R20, 0x1, -R5 ;  /* 0x0000000114148824 */ /* 0x000fe200078e0a05 */
[----:B------:R-:W-:Y:S01]  /*6cc0*/  IABS R8, R17 ;  /* 0x0000001100087213 */ /* 0x000fe20000000000 */
[----:B------:R-:W-:Y:S01]  /*6cd0*/  IMAD R13, R5, R9, R13 ;  /* 0x00000009050d7224 */ /* 0x000fe200078e020d */
[----:B------:R-:W-:Y:S01]  /*6ce0*/  ISETP.GE.AND P0, PT, R10, RZ, PT ;  /* 0x000000ff0a00720c */ /* 0x000fe20003f06270 */
[----:B------:R-:W-:-:S02]  /*6cf0*/  VIADD R14, R25, 0x80 ;  /* 0x00000080190e7836 */ /* 0x000fc40000000000 */
[----:B------:R-:W-:Y:S02]  /*6d00*/  VIADD R10, R25, 0x7f ;  /* 0x0000007f190a7836 */ /* 0x000fe40000000000 */
[--C-:B------:R-:W-:Y:S01]  /*6d10*/  @!P6 IMAD.IADD R0, R0, 0x1, -R5.reuse ;  /* 0x000000010000e824 */ /* 0x100fe200078e0a05 */
[----:B------:R-:W-:Y:S01]  /*6d20*/  ISETP.GT.U32.AND P6, PT, R5, R13, PT ;  /* 0x0000000d0500720c */ /* 0x000fe20003fc4070 */
[----:B------:R-:W-:Y:S01]  /*6d30*/  IMAD.HI.U32 R15, R3, R8, RZ ;  /* 0x00000008030f7227 */ /* 0x000fe200078e00ff */
[----:B------:R-:W-:Y:S02]  /*6d40*/  IABS R16, R14 ;  /* 0x0000000e00107213 */ /* 0x000fe40000000000 */
[----:B------:R-:W-:Y:S01]  /*6d50*/  IABS R11, R10 ;  /* 0x0000000a000b7213 */ /* 0x000fe20000000000 */
[----:B------:R-:W-:Y:S01]  /*6d60*/  @!P2 IMAD.IADD R12, R12, 0x1, -R5 ;  /* 0x000000010c0ca824 */ /* 0x000fe200078e0a05 */
[----:B------:R-:W-:Y:S01]  /*6d70*/  ISETP.GT.U32.AND P2, PT, R5, R0, PT ;  /* 0x000000000500720c */ /* 0x000fe20003f44070 */
[----:B-1----:R-:W-:-:S02]  /*6d80*/  IMAD.MOV.U32 R7, RZ, RZ, R20 ;  /* 0x000000ffff077224 */ /* 0x002fc400078e0014 */
[----:B------:R-:W-:Y:S02]  /*6d90*/  IMAD.MOV R4, RZ, RZ, -R15 ;  /* 0x000000ffff047224 */ /* 0x000fe400078e0a0f */
[----:B------:R-:W-:Y:S01]  /*6da0*/  @!P3 IMAD.MOV R7, RZ, RZ, -R7 ;  /* 0x000000ffff07b224 */ /* 0x000fe200078e0a07 */
[----:B------:R-:W-:Y:S01]  /*6db0*/  ISETP.GT.U32.AND P3, PT, R5, R12, PT ;  /* 0x0000000c0500720c */ /* 0x000fe20003f64070 */
[----:B------:R-:W-:-:S03]  /*6dc0*/  IMAD.HI.U32 R2, R3, R16, RZ ;  /* 0x0000001003027227 */ /* 0x000fc600078e00ff */
[----:B------:R1:W-:Y:S01]  /*6dd0*/  STL [R1+0x330], R7 ;  /* 0x0003300701007387 */ /* 0x0003e20000100800 */
[----:B------:R-:W-:-:S04]  /*6de0*/  IMAD.HI.U32 R22, R3, R11, RZ ;  /* 0x0000000b03167227 */ /* 0x000fc800078e00ff */
[----:B------:R-:W-:Y:S02]  /*6df0*/  IMAD R8, R5, R4, R8 ;  /* 0x0000000405087224 */ /* 0x000fe400078e0208 */
[----:B------:R-:W-:Y:S02]  /*6e00*/  VIADD R4, R25, 0x7e ;  /* 0x0000007e19047836 */ /* 0x000fe40000000000 */
[----:B------:R-:W-:Y:S02]  /*6e10*/  IMAD.MOV R2, RZ, RZ, -R2 ;  /* 0x000000ffff027224 */ /* 0x000fe400078e0a02 */
[----:B-1----:R-:W-:Y:S01]  /*6e20*/  IMAD.MOV.U32 R7, RZ, RZ, R21 ;  /* 0x000000ffff077224 */ /* 0x002fe200078e0015 */
[----:B------:R-:W-:Y:S01]  /*6e30*/  IABS R18, R4 ;  /* 0x0000000400127213 */ /* 0x000fe20000000000 */
[----:B------:R-:W-:Y:S02]  /*6e40*/  IMAD.MOV R22, RZ, RZ, -R22 ;  /* 0x000000ffff167224 */ /* 0x000fe400078e0a16 */
[----:B------:R-:W-:-:S02]  /*6e50*/  @!P6 IMAD.IADD R13, R13, 0x1, -R5 ;  /* 0x000000010d0de824 */ /* 0x000fc400078e0a05 */
[C---:B------:R-:W-:Y:S02]  /*6e60*/  IMAD R16, R5.reuse, R2, R16 ;  /* 0x0000000205107224 */ /* 0x040fe400078e0210 */
[----:B------:R-:W-:Y:S01]  /*6e70*/  @!P1 IMAD.MOV R7, RZ, RZ, -R7 ;  /* 0x000000ffff079224 */ /* 0x000fe200078e0a07 */
[C---:B------:R-:W-:Y:S01]  /*6e80*/  ISETP.GT.U32.AND P1, PT, R5.reuse, R8, PT ;  /* 0x000000080500720c */ /* 0x040fe20003f24070 */
[C---:B------:R-:W-:Y:S01]  /*6e90*/  IMAD R11, R5.reuse, R22, R11 ;  /* 0x00000016050b7224 */ /* 0x040fe200078e020b */
[C---:B------:R-:W-:Y:S01]  /*6ea0*/  ISETP.GT.U32.AND P6, PT, R5.reuse, R13, PT ;  /* 0x0000000d0500720c */ /* 0x040fe20003fc4070 */
[--C-:B------:R-:W-:Y:S01]  /*6eb0*/  @!P2 IMAD.IADD R0, R0, 0x1, -R5.reuse ;  /* 0x000000010000a824 */ /* 0x100fe200078e0a05 */
[----:B------:R-:W-:Y:S01]  /*6ec0*/  ISETP.GT.U32.AND P2, PT, R5, R16, PT ;  /* 0x000000100500720c */ /* 0x000fe20003f44070 */
[----:B------:R-:W-:Y:S01]  /*6ed0*/  IMAD.HI.U32 R20, R3, R18, RZ ;  /* 0x0000001203147227 */ /* 0x000fe200078e00ff */
[----:B------:R1:W-:Y:S03]  /*6ee0*/  STL [R1+0x32c], R7 ;  /* 0x00032c0701007387 */ /* 0x0003e60000100800 */
[----:B------:R-:W-:Y:S01]  /*6ef0*/  @!P3 IMAD.IADD R12, R12, 0x1, -R5 ;  /* 0x000000010c0cb824 */ /* 0x000fe200078e0a05 */
[----:B------:R-:W-:Y:S01]  /*6f00*/  ISETP.GT.U32.AND P3, PT, R5, R11, PT ;  /* 0x0000000b0500720c */ /* 0x000fe20003f64070 */
[----:B------:R-:W-:-:S02]  /*6f10*/  VIADD R2, R25, 0x7d ;  /* 0x0000007d19027836 */ /* 0x000fc40000000000 */
[----:B------:R-:W-:Y:S02]  /*6f20*/  IMAD.MOV R20, RZ, RZ, -R20 ;  /* 0x000000ffff147224 */ /* 0x000fe400078e0a14 */
[----:B------:R-:W-:Y:S01]  /*6f30*/  IMAD.MOV.U32 R23, RZ, RZ, R0 ;  /* 0x000000ffff177224 */ /* 0x000fe200078e0000 */
[----:B------:R-:W-:Y:S01]  /*6f40*/  IABS R19, R2 ;  /* 0x0000000200137213 */ /* 0x000fe20000000000 */
[----:B------:R-:W-:Y:S02]  /*6f50*/  IMAD R18, R5, R20, R18 ;  /* 0x0000001405127224 */ /* 0x000fe400078e0212 */
[----:B------:R-:W-:Y:S02]  /*6f60*/  VIADD R15, R25, 0x7c ;  /* 0x0000007c190f7836 */ /* 0x000fe40000000000 */
        /* <DEDUP_REMOVED lines=8> */
[----:B------:R-:W-:Y:S01]  /*6ff0*/  @!P2 IMAD.IADD R16, R16, 0x1, -R5 ;  /* 0x000000011010a824 */ /* 0x000fe200078e0a05 */
[----:B------:R-:W-:Y:S01]  /*7000*/  ISETP.GE.AND P2, PT, R14, RZ, PT ;  /* 0x000000ff0e00720c */ /* 0x000fe20003f46270 */
[----:B------:R-:W-:Y:S01]  /*7010*/  @!P5 IMAD.MOV R7, RZ, RZ, -R7 ;  /* 0x000000ffff07d224 */ /* 0x000fe200078e0a07 */
[----:B------:R-:W-:Y:S01]  /*7020*/  STL [R1+0x328], R23 ;  /* 0x0003281701007387 */ /* 0x000fe20000100800 */
[----:B------:R-:W-:Y:S01]  /*7030*/  @!P3 IMAD.IADD R11, R11, 0x1, -R5 ;  /* 0x000000010b0bb824 */ /* 0x000fe200078e0a05 */
[C---:B------:R-:W-:Y:S01]  /*7040*/  ISETP.GT.U32.AND P3, PT, R5.reuse, R8, PT ;  /* 0x000000080500720c */ /* 0x040fe20003f64070 */
[----:B------:R-:W-:Y:S01]  /*7050*/  IMAD.MOV R21, RZ, RZ, -R21 ;  /* 0x000000ffff157224 */ /* 0x000fe200078e0a15 */
[----:B------:R-:W-:Y:S01]  /*7060*/  ISETP.GT.U32.AND P4, PT, R5, R16, PT ;  /* 0x000000100500720c */ /* 0x000fe20003f84070 */
[----:B------:R1:W-:Y:S01]  /*7070*/  STL [R1+0x324], R7 ;  /* 0x0003240701007387 */ /* 0x0003e20000100800 */
[----:B------:R-:W-:Y:S01]  /*7080*/  IMAD.HI.U32 R22, R3, R9, RZ ;  /* 0x0000000903167227 */ /* 0x000fe200078e00ff */
[----:B------:R-:W-:-:S03]  /*7090*/  ISETP.GT.U32.AND P5, PT, R5, R11, PT ;  /* 0x0000000b0500720c */ /* 0x000fc60003fa4070 */
[----:B------:R-:W-:Y:S02]  /*70a0*/  IMAD R19, R5, R21, R19 ;  /* 0x0000001505137224 */ /* 0x000fe400078e0213 */
[----:B------:R-:W-:Y:S02]  /*70b0*/  VIADD R17, R25, 0x7b ;  /* 0x0000007b19117836 */ /* 0x000fe40000000000 */
[----:B------:R-:W-:Y:S02]  /*70c0*/  IMAD.MOV R22, RZ, RZ, -R22 ;  /* 0x000000ffff167224 */ /* 0x000fe400078e0a16 */
[----:B-1----:R-:W-:Y:S01]  /*70d0*/  IMAD.MOV.U32 R7, RZ, RZ, R13 ;  /* 0x000000ffff077224 */ /* 0x002fe200078e000d */
[----:B------:R-:W-:Y:S01]  /*70e0*/  IABS R12, R17 ;  /* 0x00000011000c7213 */ /* 0x000fe20000000000 */
[----:B------:R-:W-:Y:S02]  /*70f0*/  @!P6 IMAD.IADD R18, R18, 0x1, -R5 ;  /* 0x000000011212e824 */ /* 0x000fe400078e0a05 */
[----:B------:R-:W-:Y:S01]  /*7100*/  @!P0 IMAD.MOV R7, RZ, RZ, -R7 ;  /* 0x000000ffff078224 */ /* 0x000fe200078e0a07 */
[C---:B------:R-:W-:Y:S01]  /*7110*/  ISETP.GT.U32.AND P0, PT, R5.reuse, R19, PT ;  /* 0x000000130500720c */ /* 0x040fe20003f04070 */
[C---:B------:R-:W-:Y:S01]  /*7120*/  IMAD R9, R5.reuse, R22, R9 ;  /* 0x0000001605097224 */ /* 0x040fe200078e0209 */
[C---:B------:R-:W-:Y:S01]  /*7130*/  ISETP.GT.U32.AND P6, PT, R5.reuse, R18, PT ;  /* 0x000000120500720c */ /* 0x040fe20003fc4070 */
[--C-:B------:R-:W-:Y:S01]  /*7140*/  @!P3 IMAD.IADD R8, R8, 0x1, -R5.reuse ;  /* 0x000000010808b824 */ /* 0x100fe200078e0a05 */
[----:B------:R-:W-:Y:S01]  /*7150*/  ISETP.GE.AND P3, PT, R10, RZ, PT ;  /* 0x000000ff0a00720c */ /* 0x000fe20003f66270 */
[----:B------:R-:W-:Y:S01]  /*7160*/  IMAD.MOV.U32 R10, RZ, RZ, R12 ;  /* 0x000000ffff0a7224 */ /* 0x000fe200078e000c */
[----:B------:R1:W-:Y:S01]  /*7170*/  STL [R1+0x320], R7 ;  /* 0x0003200701007387 */ /* 0x0003e20000100800 */
[--C-:B------:R-:W-:Y:S01]  /*7180*/  @!P4 IMAD.IADD R16, R16, 0x1, -R5.reuse ;  /* 0x000000011010c824 */ /* 0x100fe200078e0a05 */
[----:B------:R-:W-:Y:S01]  /*7190*/  ISETP.GT.U32.AND P4, PT, R5, R9, PT ;  /* 0x000000090500720c */ /* 0x000fe20003f84070 */
[----:B------:R-:W-:Y:S01]  /*71a0*/  @!P5 IMAD.IADD R11, R11, 0x1, -R5 ;  /* 0x000000010b0bd824 */ /* 0x000fe200078e0a05 */
[----:B------:R-:W-:Y:S01]  /*71b0*/  ISETP.GE.AND P5, PT, R4, RZ, PT ;  /* 0x000000ff0400720c */ /* 0x000fe20003fa6270 */
[----:B------:R-:W-:-:S04]  /*71c0*/  IMAD.HI.U32 R4, R3, R10, RZ ;  /* 0x0000000a03047227 */ /* 0x000fc800078e00ff */
[----:B------:R-:W-:Y:S02]  /*71d0*/  VIADD R14, R25, 0x7a ;  /* 0x0000007a190e7836 */ /* 0x000fe40000000000 */
[----:B------:R-:W-:Y:S01]  /*71e0*/  @!P0 IMAD.IADD R19, R19, 0x1, -R5 ;  /* 0x0000000113138824 */ /* 0x000fe200078e0a05 */
[----:B------:R-:W-:Y:S01]  /*71f0*/  ISETP.GE.AND P0, PT, R15, RZ, PT ;  /* 0x000000ff0f00720c */ /* 0x000fe20003f06270 */
[----:B------:R-:W-:Y:S01]  /*7200*/  IMAD.MOV.U32 R13, RZ, RZ, R8 ;  /* 0x000000ffff0d7224 */ /* 0x000fe200078e0008 */
[----:B------:R-:W-:Y:S01]  /*7210*/  IABS R0, R14 ;  /* 0x0000000e00007213 */ /* 0x000fe20000000000 */
[----:B------:R-:W-:Y:S02]  /*7220*/  IMAD.MOV R4, RZ, RZ, -R4 ;  /* 0x000000ffff047224 */ /* 0x000fe400078e0a04 */
[----:B-1----:R-:W-:Y:S02]  /*7230*/  IMAD.MOV.U32 R7, RZ, RZ, R16 ;  /* 0x000000ffff077224 */ /* 0x002fe400078e0010 */
[----:B------:R-:W-:Y:S01]  /*7240*/  @!P1 IMAD.MOV R13, RZ, RZ, -R13 ;  /* 0x000000ffff0d9224 */ /* 0x000fe200078e0a0d */
[C---:B------:R-:W-:Y:S01]  /*7250*/  ISETP.GT.U32.AND P1, PT, R5.reuse, R19, PT ;  /* 0x000000130500720c */ /* 0x040fe20003f24070 */
[----:B------:R-:W-:-:S02]  /*7260*/  IMAD R8, R5, R4, R10 ;  /* 0x0000000405087224 */ /* 0x000fc400078e020a */
[----:B------:R-:W-:Y:S01]  /*7270*/  @!P2 IMAD.MOV R7, RZ, RZ, -R7 ;  /* 0x000000ffff07a224 */ /* 0x000fe200078e0a07 */
[----:B------:R-:W-:Y:S01]  /*7280*/  STL [R1+0x31c], R13 ;  /* 0x00031c0d01007387 */ /* 0x000fe20000100800 */
[--C-:B------:R-:W-:Y:S01]  /*7290*/  @!P6 IMAD.IADD R18, R18, 0x1, -R5.reuse ;  /* 0x000000011212e824 */ /* 0x100fe200078e0a05 */
[----:B------:R-:W-:Y:S01]  /*72a0*/  ISETP.GE.AND P6, PT, R2, RZ, PT ;  /* 0x000000ff0200720c */ /* 0x000fe20003fc6270 */
[----:B------:R-:W-:Y:S01]  /*72b0*/  @!P4 IMAD.IADD R9, R9, 0x1, -R5 ;  /* 0x000000010909c824 */ /* 0x000fe200078e0a05 */
[----:B------:R1:W-:Y:S01]  /*72c0*/  STL [R1+0x318], R7 ;  /* 0x0003180701007387 */ /* 0x0003e20000100800 */
[----:B------:R-:W-:Y:S01]  /*72d0*/  IMAD.HI.U32 R2, R3, R0, RZ ;  /* 0x0000000003027227 */ /* 0x000fe200078e00ff */
[----:B------:R-:W-:Y:S02]  /*72e0*/  ISETP.GE.AND P2, PT, R17, RZ, PT ;  /* 0x000000ff1100720c */ /* 0x000fe40003f46270 */
[C---:B------:R-:W-:Y:S01]  /*72f0*/  ISETP.GT.U32.AND P4, PT, R5.reuse, R9, PT ;  /* 0x000000090500720c */ /* 0x040fe20003f84070 */
[----:B------:R-:W-:Y:S01]  /*7300*/  @!P3 IMAD.MOV R11, RZ, RZ, -R11 ;  /* 0x000000ffff0bb224 */ /* 0x000fe200078e0a0b */
[----:B------:R-:W-:Y:S01]  /*7310*/  ISETP.GT.U32.AND P3, PT, R5, R8, PT ;  /* 0x000000080500720c */ /* 0x000fe20003f64070 */
[----:B------:R-:W-:-:S02]  /*7320*/  IMAD.MOV R2, RZ, RZ, -R2 ;  /* 0x000000ffff027224 */ /* 0x000fc400078e0a02 */
[----:B------:R-:W-:Y:S01]  /*7330*/  @!P1 IMAD.IADD R19, R19, 0x1, -R5 ;  /* 0x0000000113139824 */ /* 0x000fe200078e0a05 */
[----:B------:R-:W-:Y:S01]  /*7340*/  STL [R1+0x314], R11 ;  /* 0x0003140b01007387 */ /* 0x000fe20000100800 */
[----:B-1----:R-:W-:Y:S01]  /*7350*/  IMAD.MOV.U32 R7, RZ, RZ, R18 ;  /* 0x000000ffff077224 */ /* 0x002fe200078e0012 */
[----:B------:R-:W-:Y:S01]  /*7360*/  ISETP.GE.AND P1, PT, R14, RZ, PT ;  /* 0x000000ff0e00720c */ /* 0x000fe20003f26270 */
[----:B------:R-:W-:Y:S02]  /*7370*/  IMAD R0, R5, R2, R0 ;  /* 0x0000000205007224 */ /* 0x000fe400078e0200 */
[----:B------:R-:W-:Y:S02]  /*7380*/  @!P5 IMAD.MOV R7, RZ, RZ, -R7 ;  /* 0x000000ffff07d224 */ /* 0x000fe400078e0a07 */
[----:B------:R-:W-:Y:S01]  /*7390*/  VIADD R2, R25, 0x78 ;  /* 0x0000007819027836 */ /* 0x000fe20000000000 */
[----:B------:R-:W-:Y:S01]  /*73a0*/  ISETP.GT.U32.AND P5, PT, R5, R0, PT ;  /* 0x000000000500720c */ /* 0x000fe20003fa4070 */
[----:B------:R-:W-:Y:S01]  /*73b0*/  VIADD R4, R25, 0x79 ;  /* 0x0000007919047836 */ /* 0x000fe20000000000 */
[----:B------:R1:W-:Y:S01]  /*73c0*/  STL [R1+0x2bc], R7 ;  /* 0x0002bc0701007387 */ /* 0x0003e20000100800 */
[--C-:B------:R-:W-:Y:S01]  /*73d0*/  @!P3 IMAD.IADD R8, R8, 0x1, -R5.reuse ;  /* 0x000000010808b824 */ /* 0x100fe200078e0a05 */
[----:B------:R-:W-:Y:S01]  /*73e0*/  IABS R10, R2 ;  /* 0x00000002000a7213 */ /* 0x000fe20000000000 */
[----:B------:R-:W-:Y:S01]  /*73f0*/  @!P4 IMAD.IADD R9, R9, 0x1, -R5 ;  /* 0x000000010909c824 */ /* 0x000fe200078e0a05 */
[----:B------:R-:W-:Y:S01]  /*7400*/  IABS R14, R4 ;  /* 0x00000004000e7213 */ /* 0x000fe20000000000 */
[----:B------:R-:W-:Y:S01]  /*7410*/  VIADD R13, R25, 0x77 ;  /* 0x00000077190d7836 */ /* 0x000fe20000000000 */
[----:B------:R-:W-:Y:S01]  /*7420*/  ISETP.GE.AND P4, PT, R4, RZ, PT ;  /* 0x000000ff0400720c */ /* 0x000fe20003f86270 */
[----:B------:R-:W-:Y:S01]  /*7430*/  IMAD.MOV.U32 R4, RZ, RZ, R10 ;  /* 0x000000ffff047224 */ /* 0x000fe200078e000a */
[----:B------:R-:W-:Y:S01]  /*7440*/  ISETP.GE.AND P3, PT, R2, RZ, PT ;  /* 0x000000ff0200720c */ /* 0x000fe20003f66270 */
        /* <DEDUP_REMOVED lines=9> */
[----:B------:R-:W-:Y:S02]  /*74e0*/  VIADD R12, R25, 0x75 ;  /* 0x00000075190c7836 */ /* 0x000fe40000000000 */
[----:B------:R-:W-:Y:S02]  /*74f0*/  IMAD R4, R5, R2, R4 ;  /* 0x0000000205047224 */ /* 0x000fe400078e0204 */
[----:B------:R-:W-:Y:S02]  /*7500*/  VIADD R2, R25, 0x74 ;  /* 0x0000007419027836 */ /* 0x000fe40000000000 */
[----:B------:R-:W-:Y:S02]  /*7510*/  @!P6 IMAD.IADD R8, R8, 0x1, -R5 ;  /* 0x000000010808e824 */ /* 0x000fe400078e0a05 */
[----:B-1----:R-:W-:Y:S02]  /*7520*/  IMAD.MOV.U32 R7, RZ, RZ, R9 ;  /* 0x000000ffff077224 */ /* 0x002fe400078e0009 */
[----:B------:R-:W-:-:S02]  /*7530*/  IMAD.MOV R9, RZ, RZ, -R10 ;  /* 0x000000ffff097224 */ /* 0x000fc400078e0a0a */
[----:B------:R-:W-:Y:S02]  /*7540*/  IMAD.MOV.U32 R11, RZ, RZ, R8 ;  /* 0x000000ffff0b7224 */ /* 0x000fe400078e0008 */
        /* <DEDUP_REMOVED lines=13> */
[----:B------:R2:W-:Y:S01]  /*7620*/  STL [R1+0x2fc], R11 ;  /* 0x0002fc0b01007387 */ /* 0x0005e20000100800 */
[----:B------:R-:W-:Y:S02]  /*7630*/  IABS R10, R10 ;  /* 0x0000000a000a7213 */ /* 0x000fe40000000000 */
        /* <DEDUP_REMOVED lines=9> */
[----:B--2---:R-:W-:Y:S01]  /*76d0*/  IABS R11, R2 ;  /* 0x00000002000b7213 */ /* 0x004fe20000000000 */
[----:B------:R-:W-:Y:S01]  /*76e0*/  IMAD.HI.U32 R0, R3, R10, RZ ;  /* 0x0000000a03007227 */ /* 0x000fe200078e00ff */
[----:B------:R-:W-:Y:S01]  /*76f0*/  ISETP.GT.U32.AND P2, PT, R5, R4, PT ;  /* 0x000000040500720c */ /* 0x000fe20003f44070 */
[----:B------:R1:W-:Y:S02]  /*7700*/  STL [R1+0x308], R7 ;  /* 0x0003080701007387 */ /* 0x0003e40000100800 */
[----:B------:R-:W-:-:S04]  /*7710*/  IMAD.HI.U32 R8, R3, R12, RZ ;  /* 0x0000000c03087227 */ /* 0x000fc800078e00ff */
        /* <DEDUP_REMOVED lines=22> */
[--C-:B------:R-:W-:Y:S02]  /*7880*/  @!P2 IMAD.IADD R12, R12, 0x1, -R5.reuse ;  /* 0x000000010c0ca824 */ /* 0x100fe400078e0a05 */
[--C-:B------:R-:W-:Y:S01]  /*7890*/  @!P4 IMAD.IADD R10, R10, 0x1, -R5.reuse ;  /* 0x000000010a0ac824 */ /* 0x100fe200078e0a05 */
[----:B------:R-:W-:Y:S01]  /*78a0*/  ISETP.GT.U32.AND P4, PT, R5, R13, PT ;  /* 0x0000000d0500720c */ /* 0x000fe20003f84070 */
[----:B------:R-:W-:Y:S01]  /*78b0*/  @!P6 IMAD.IADD R11, R11, 0x1, -R5 ;  /* 0x000000010b0be824 */ /* 0x000fe200078e0a05 */
[C---:B------:R-:W-:Y:S01]  /*78c0*/  ISETP.GT.U32.AND P6, PT, R5.reuse, R12, PT ;  /* 0x0000000c0500720c */ /* 0x040fe20003fc4070 */
[----:B-1----:R-:W-:Y:S01]  /*78d0*/  IMAD.MOV.U32 R7, RZ, RZ, R4 ;  /* 0x000000ffff077224 */ /* 0x002fe200078e0004 */
[----:B------:R-:W-:Y:S01]  /*78e0*/  ISETP.GT.U32.AND P2, PT, R5, R10, PT ;  /* 0x0000000a0500720c */ /* 0x000fe20003f44070 */
[----:B------:R-:W-:-:S04]  /*78f0*/  IMAD.HI.U32 R4, R3, R14, RZ ;  /* 0x0000000e03047227 */ /* 0x000fc800078e00ff */
        /* <DEDUP_REMOVED lines=14> */
[----:B------:R-:W-:Y:S01]  /*79e0*/  @!P2 IMAD.IADD R10, R10, 0x1, -R5 ;  /* 0x000000010a0aa824 */ /* 0x000fe200078e0a05 */
[----:B------:R-:W-:Y:S01]  /*79f0*/  IABS R19, R4 ;  /* 0x0000000400137213 */ /* 0x000fe20000000000 */
[----:B------:R-:W-:Y:S01]  /*7a00*/  IMAD.MOV.U32 R20, RZ, RZ, R13 ;  /* 0x000000ffff147224 */ /* 0x000fe200078e000d */
[----:B------:R-:W-:Y:S01]  /*7a10*/  IABS R18, R9 ;  /* 0x0000000900127213 */ /* 0x000fe20000000000 */
[--C-:B------:R-:W-:Y:S01]  /*7a20*/  @!P4 IMAD.IADD R0, R0, 0x1, -R5.reuse ;  /* 0x000000010000c824 */ /* 0x100fe200078e0a05 */
[----:B------:R-:W-:Y:S01]  /*7a30*/  ISETP.GE.AND P4, PT, R16, RZ, PT ;  /* 0x000000ff1000720c */ /* 0x000fe20003f86270 */
[----:B------:R-:W-:Y:S01]  /*7a40*/  @!P6 IMAD.IADD R14, R14, 0x1, -R5 ;  /* 0x000000010e0ee824 */ /* 0x000fe200078e0a05 */
[----:B------:R-:W-:Y:S01]  /*7a50*/  ISETP.GE.AND P2, PT, R2, RZ, PT ;  /* 0x000000ff0200720c */ /* 0x000fe20003f46270 */
[----:B-1----:R-:W-:-:S02]  /*7a60*/  IMAD.MOV.U32 R7, RZ, RZ, R10 ;  /* 0x000000ffff077224 */ /* 0x002fc400078e000a */
[----:B------:R-:W-:Y:S02]  /*7a70*/  IMAD.MOV.U32 R16, RZ, RZ, R19 ;  /* 0x000000ffff107224 */ /* 0x000fe400078e0013 */
[----:B------:R-:W-:Y:S01]  /*7a80*/  @!P5 IMAD.MOV R7, RZ, RZ, -R7 ;  /* 0x000000ffff07d224 */ /* 0x000fe200078e0a07 */
[----:B------:R-:W-:Y:S01]  /*7a90*/  ISETP.GT.U32.AND P5, PT, R5, R14, PT ;  /* 0x0000000e0500720c */ /* 0x000fe20003fa4070 */
[----:B------:R-:W-:-:S04]  /*7aa0*/  IMAD.HI.U32 R15, R3, R18, RZ ;  /* 0x00000012030f7227 */ /* 0x000fc800078e00ff */
[----:B------:R-:W-:-:S04]  /*7ab0*/  IMAD.HI.U32 R13, R3, R16, RZ ;  /* 0x00000010030d7227 */ /* 0x000fc800078e00ff */
[----:B------:R-:W-:Y:S02]  /*7ac0*/  IMAD.MOV R15, RZ, RZ, -R15 ;  /* 0x000000ffff0f7224 */ /* 0x000fe400078e0a0f */
[----:B------:R-:W-:Y:S02]  /*7ad0*/  IMAD.MOV R10, RZ, RZ, -R13 ;  /* 0x000000ffff0a7224 */ /* 0x000fe400078e0a0d */
[----:B------:R-:W-:Y:S01]  /*7ae0*/  @!P0 IMAD.MOV R20, RZ, RZ, -R20 ;  /* 0x000000ffff148224 */ /* 0x000fe200078e0a14 */
[C---:B------:R-:W-:Y:S01]  /*7af0*/  ISETP.GT.U32.AND P0, PT, R5.reuse, R0, PT ;  /* 0x000000000500720c */ /* 0x040fe20003f04070 */
[----:B------:R-:W-:Y:S02]  /*7b00*/  IMAD R18, R5, R15, R18 ;  /* 0x0000000f05127224 */ /* 0x000fe400078e0212 */
[----:B------:R-:W-:Y:S01]  /*7b10*/  VIADD R8, R25, 0x70 ;  /* 0x0000007019087836 */ /* 0x000fe20000000000 */
[----:B------:R-:W-:Y:S01]  /*7b20*/  STL [R1+0x2a8], R20 ;  /* 0x0002a81401007387 */ /* 0x000fe20000100800 */
[C---:B------:R-:W-:Y:S01]  /*7b30*/  IMAD R16, R5.reuse, R10, R16 ;  /* 0x0000000a05107224 */ /* 0x040fe200078e0210 */
[C---:B------:R-:W-:Y:S01]  /*7b40*/  ISETP.GT.U32.AND P6, PT, R5.reuse, R18, PT ;  /* 0x000000120500720c */ /* 0x040fe20003fc4070 */
[----:B------:R-:W-:Y:S01]  /*7b50*/  @!P5 IMAD.IADD R14, R14, 0x1, -R5 ;  /* 0x000000010e0ed824 */ /* 0x000fe200078e0a05 */
[----:B------:R-:W-:Y:S01]  /*7b60*/  IABS R17, R8 ;  /* 0x0000000800117213 */ /* 0x000fe20000000000 */
[----:B------:R1:W-:Y:S01]  /*7b70*/  STL [R1+0x2ac], R7 ;  /* 0x0002ac0701007387 */ /* 0x0003e20000100800 */
[----:B------:R-:W-:Y:S01]  /*7b80*/  ISETP.GT.U32.AND P5, PT, R5, R16, PT ;  /* 0x000000100500720c */ /* 0x000fe20003fa4070 */
[----:B------:R-:W-:Y:S01]  /*7b90*/  @!P1 IMAD.MOV R12, RZ, RZ, -R12 ;  /* 0x000000ffff0c9224 */ /* 0x000fe200078e0a0c */
[----:B------:R-:W-:Y:S01]  /*7ba0*/  ISETP.GE.AND P1, PT, R9, RZ, PT ;  /* 0x000000ff0900720c */ /* 0x000fe20003f26270 */
[----:B------:R-:W-:-:S03]  /*7bb0*/  IMAD.HI.U32 R2, R3, R17, RZ ;  /* 0x0000001103027227 */ /* 0x000fc600078e00ff */
[----:B------:R-:W-:Y:S01]  /*7bc0*/  STL [R1+0x2b0], R12 ;  /* 0x0002b00c01007387 */ /* 0x000fe20000100800 */
[----:B------:R-:W-:Y:S01]  /*7bd0*/  @!P0 IMAD.IADD R0, R0, 0x1, -R5 ;  /* 0x0000000100008824 */ /* 0x000fe200078e0a05 */
[----:B------:R-:W-:Y:S01]  /*7be0*/  ISETP.GE.AND P0, PT, R8, RZ, PT ;  /* 0x000000ff0800720c */ /* 0x000fe20003f06270 */
[----:B-1----:R-:W-:Y:S02]  /*7bf0*/  IMAD.MOV.U32 R7, RZ, RZ, R11 ;  /* 0x000000ffff077224 */ /* 0x002fe400078e000b */
[----:B------:R-:W-:Y:S02]  /*7c00*/  IMAD.MOV R2, RZ, RZ, -R2 ;  /* 0x000000ffff027224 */ /* 0x000fe400078e0a02 */
[----:B------:R-:W-:Y:S02]  /*7c10*/  VIADD R8, R25, 0x6d ;  /* 0x0000006d19087836 */ /* 0x000fe40000000000 */
[----:B------:R-:W-:Y:S02]  /*7c20*/  @!P2 IMAD.MOV R7, RZ, RZ, -R7 ;  /* 0x000000ffff07a224 */ /* 0x000fe400078e0a07 */
[----:B------:R-:W-:Y:S01]  /*7c30*/  @!P6 IMAD.IADD R18, R18, 0x1, -R5 ;  /* 0x000000011212e824 */ /* 0x000fe200078e0a05 */
[----:B------:R-:W-:Y:S01]  /*7c40*/  ISETP.GE.AND P6, PT, R4, RZ, PT ;  /* 0x000000ff0400720c */ /* 0x000fe20003fc6270 */
[----:B------:R-:W-:Y:S01]  /*7c50*/  IMAD R17, R5, R2, R17 ;  /* 0x0000000205117224 */ /* 0x000fe200078e0211 */
[----:B------:R-:W-:Y:S01]  /*7c60*/  IABS R4, R8 ;  /* 0x0000000800047213 */ /* 0x000fe20000000000 */
[----:B------:R-:W-:Y:S01]  /*7c70*/  @!P5 IMAD.IADD R16, R16, 0x1, -R5 ;  /* 0x000000011010d824 */ /* 0x000fe200078e0a05 */
[----:B------:R1:W-:Y:S01]  /*7c80*/  STL [R1+0x2b4], R7 ;  /* 0x0002b40701007387 */ /* 0x0003e20000100800 */
[----:B------:R-:W-:Y:S01]  /*7c90*/  VIADD R2, R25, 0x6e ;  /* 0x0000006e19027836 */ /* 0x000fe20000000000 */
[----:B------:R-:W-:Y:S01]  /*7ca0*/  ISETP.GT.U32.AND P2, PT, R5, R17, PT ;  /* 0x000000110500720c */ /* 0x000fe20003f44070 */
[----:B------:R-:W-:Y:S01]  /*7cb0*/  IMAD.HI.U32 R9, R3, R4, RZ ;  /* 0x0000000403097227 */ /* 0x000fe200078e00ff */
[----:B------:R-:W-:-:S02]  /*7cc0*/  ISETP.GT.U32.AND P5, PT, R5, R16, PT ;  /* 0x000000100500720c */ /* 0x000fc40003fa4070 */
[----:B------:R-:W-:Y:S01]  /*7cd0*/  IABS R13, R2 ;  /* 0x00000002000d7213 */ /* 0x000fe20000000000 */
[----:B------:R-:W-:Y:S02]  /*7ce0*/  IMAD.MOV R9, RZ, RZ, -R9 ;  /* 0x000000ffff097224 */ /* 0x000fe400078e0a09 */
[----:B------:R-:W-:Y:S02]  /*7cf0*/  VIADD R10, R25, 0x6c ;  /* 0x0000006c190a7836 */ /* 0x000fe40000000000 */
[----:B-1----:R-:W-:Y:S02]  /*7d00*/  IMAD.MOV.U32 R7, RZ, RZ, R0 ;  /* 0x000000ffff077224 */ /* 0x002fe400078e0000 */
[----:B------:R-:W-:Y:S01]  /*7d10*/  IMAD.HI.U32 R11, R3, R13, RZ ;  /* 0x0000000d030b7227 */ /* 0x000fe200078e00ff */
[----:B------:R-:W-:-:S03]  /*7d20*/  IABS R15, R10 ;  /* 0x0000000a000f7213 */ /* 0x000fc60000000000 */
[----:B------:R-:W-:Y:S01]  /*7d30*/  @!P3 IMAD.MOV R7, RZ, RZ, -R7 ;  /* 0x000000ffff07b224 */ /* 0x000fe200078e0a07 */
[C---:B------:R-:W-:Y:S01]  /*7d40*/  ISETP.GT.U32.AND P3, PT, R5.reuse, R18, PT ;  /* 0x000000120500720c */ /* 0x040fe20003f64070 */
[C---:B------:R-:W-:Y:S02]  /*7d50*/  IMAD R4, R5.reuse, R9, R4 ;  /* 0x0000000905047224 */ /* 0x040fe400078e0204 */
[----:B------:R-:W-:Y:S01]  /*7d60*/  IMAD.MOV R11, RZ, RZ, -R11 ;  /* 0x000000ffff0b7224 */ /* 0x000fe200078e0a0b */
[----:B------:R1:W-:Y:S01]  /*7d70*/  STL [R1+0x2b8], R7 ;  /* 0x0002b80701007387 */ /* 0x0003e20000100800 */
[----:B------:R-:W-:Y:S01]  /*7d80*/  @!P5 IMAD.IADD R16, R16, 0x1, -R5 ;  /* 0x000000011010d824 */ /* 0x000fe200078e0a05 */
[C---:B------:R-:W-:Y:S01]  /*7d90*/  ISETP.GT.U32.AND P5, PT, R5.reuse, R4, PT ;  /* 0x000000040500720c */ /* 0x040fe20003fa4070 */
[----:B------:R-:W-:Y:S02]  /*7da0*/  IMAD R13, R5, R11, R13 ;  /* 0x0000000b050d7224 */ /* 0x000fe400078e020d */
[----:B------:R-:W-:-:S02]  /*7db0*/  VIADD R9, R25, 0x6a ;  /* 0x0000006a19097836 */ /* 0x000fc40000000000 */
[--C-:B------:R-:W-:Y:S02]  /*7dc0*/  @!P2 IMAD.IADD R17, R17, 0x1, -R5.reuse ;  /* 0x000000011111a824 */ /* 0x100fe400078e0a05 */
[--C-:B------:R-:W-:Y:S01]  /*7dd0*/  @!P3 IMAD.IADD R18, R18, 0x1, -R5.reuse ;  /* 0x000000011212b824 */ /* 0x100fe200078e0a05 */
[C---:B------:R-:W-:Y:S01]  /*7de0*/  ISETP.GT.U32.AND P3, PT, R5.reuse, R13, PT ;  /* 0x0000000d0500720c */ /* 0x040fe20003f64070 */
[----:B------:R-:W-:Y:S01]  /*7df0*/  IMAD.MOV.U32 R20, RZ, RZ, R14 ;  /* 0x000000ffff147224 */ /* 0x000fe200078e000e */
[----:B------:R-:W-:Y:S01]  /*7e00*/  IABS R12, R9 ;  /* 0x00000009000c7213 */ /* 0x000fe20000000000 */
[----:B-1----:R-:W-:Y:S01]  /*7e10*/  IMAD.MOV.U32 R7, RZ, RZ, R18 ;  /* 0x000000ffff077224 */ /* 0x002fe200078e0012 */
[----:B------:R-:W-:Y:S01]  /*7e20*/  ISETP.GT.U32.AND P2, PT, R5, R17, PT ;  /* 0x000000110500720c */ /* 0x000fe20003f44070 */
[----:B------:R-:W-:Y:S02]  /*7e30*/  @!P5 IMAD.IADD R4, R4, 0x1, -R5 ;  /* 0x000000010404d824 */ /* 0x000fe400078e0a05 */
[----:B------:R-:W-:-:S03]  /*7e40*/  IMAD.HI.U32 R14, R3, R12, RZ ;  /* 0x0000000c030e7227 */ /* 0x000fc600078e00ff */
[----:B------:R-:W-:Y:S01]  /*7e50*/  ISETP.GT.U32.AND P5, PT, R5, R4, PT ;  /* 0x000000040500720c */ /* 0x000fe20003fa4070 */
[----:B------:R-:W-:-:S04]  /*7e60*/  IMAD.HI.U32 R19, R3, R15, RZ ;  /* 0x0000000f03137227 */ /* 0x000fc800078e00ff */
[----:B------:R-:W-:Y:S01]  /*7e70*/  @!P3 IMAD.IADD R13, R13, 0x1, -R5 ;  /* 0x000000010d0db824 */ /* 0x000fe200078e0a05 */
[----:B------:R-:W-:Y:S01]  /*7e80*/  ISETP.GE.AND P3, PT, R8, RZ, PT ;  /* 0x000000ff0800720c */ /* 0x000fe20003f66270 */
[----:B------:R-:W-:Y:S02]  /*7e90*/  VIADD R0, R25, 0x6b ;  /* 0x0000006b19007836 */ /* 0x000fe40000000000 */
[----:B------:R-:W-:Y:S01]  /*7ea0*/  @!P4 IMAD.MOV R20, RZ, RZ, -R20 ;  /* 0x000000ffff14c224 */ /* 0x000fe200078e0a14 */
[----:B------:R-:W-:Y:S01]  /*7eb0*/  ISETP.GT.U32.AND P4, PT, R5, R13, PT ;  /* 0x0000000d0500720c */ /* 0x000fe20003f84070 */
[----:B------:R-:W-:Y:S01]  /*7ec0*/  IMAD.MOV R14, RZ, RZ, -R14 ;  /* 0x000000ffff0e7224 */ /* 0x000fe200078e0a0e */
[----:B------:R-:W-:Y:S01]  /*7ed0*/  IABS R11, R0 ;  /* 0x00000000000b7213 */ /* 0x000fe20000000000 */
[----:B------:R-:W-:Y:S01]  /*7ee0*/  @!P1 IMAD.MOV R7, RZ, RZ, -R7 ;  /* 0x000000ffff079224 */ /* 0x000fe200078e0a07 */
[----:B------:R-:W-:Y:S01]  /*7ef0*/  STL [R1+0x1d4], R20 ;  /* 0x0001d41401007387 */ /* 0x000fe20000100800 */
[----:B------:R-:W-:-:S02]  /*7f00*/  IMAD.MOV R19, RZ, RZ, -R19 ;  /* 0x000000ffff137224 */ /* 0x000fc400078e0a13 */
[----:B------:R-:W-:Y:S01]  /*7f10*/  IMAD R12, R5, R14, R12 ;  /* 0x0000000e050c7224 */ /* 0x000fe200078e020c */
[----:B------:R1:W-:Y:S01]  /*7f20*/  STL [R1+0x1c8], R7 ;  /* 0x0001c80701007387 */ /* 0x0003e20000100800 */
[----:B------:R-:W-:Y:S01]  /*7f30*/  @!P2 IMAD.IADD R17, R17, 0x1, -R5 ;  /* 0x000000011111a824 */ /* 0x000fe200078e0a05 */
[----:B------:R-:W-:Y:S01]  /*7f40*/  ISETP.GE.AND P2, PT, R2, RZ, PT ;  /* 0x000000ff0200720c */ /* 0x000fe20003f46270 */
[C---:B------:R-:W-:Y:S02]  /*7f50*/  IMAD R15, R5.reuse, R19, R15 ;  /* 0x00000013050f7224 */ /* 0x040fe400078e020f */
[----:B------:R-:W-:Y:S01]  /*7f60*/  @!P5 IMAD.IADD R4, R4, 0x1, -R5 ;  /* 0x000000010404d824 */ /* 0x000fe200078e0a05 */
[----:B------:R-:W-:Y:S01]  /*7f70*/  ISETP.GT.U32.AND P5, PT, R5, R12, PT ;  /* 0x0000000c0500720c */ /* 0x000fe20003fa4070 */
[----:B------:R-:W-:Y:S01]  /*7f80*/  IMAD.HI.U32 R2, R3, R11, RZ ;  /* 0x0000000b03027227 */ /* 0x000fe200078e00ff */
[----:B------:R-:W-:-:S03]  /*7f90*/  ISETP.GT.U32.AND P1, PT, R5, R15, PT ;  /* 0x0000000f0500720c */ /* 0x000fc60003f24070 */
[----:B-1----:R-:W-:Y:S02]  /*7fa0*/  IMAD.MOV.U32 R7, RZ, RZ, R16 ;  /* 0x000000ffff077224 */ /* 0x002fe400078e0010 */
[----:B------:R-:W-:Y:S01]  /*7fb0*/  @!P0 IMAD.MOV R17, RZ, RZ, -R17 ;  /* 0x000000ffff118224 */ /* 0x000fe200078e0a11 */
[----:B------:R-:W-:Y:S01]  /*7fc0*/  ISETP.GE.AND P0, PT, R10, RZ, PT ;  /* 0x000000ff0a00720c */ /* 0x000fe20003f06270 */
[----:B------:R-:W-:Y:S02]  /*7fd0*/  @!P6 IMAD.MOV R7, RZ, RZ, -R7 ;  /* 0x000000ffff07e224 */ /* 0x000fe400078e0a07 */
[----:B------:R-:W-:Y:S01]  /*7fe0*/  IMAD.MOV R2, RZ, RZ, -R2 ;  /* 0x000000ffff027224 */ /* 0x000fe200078e0a02 */
[----:B------:R-:W-:Y:S01]  /*7ff0*/  STL [R1+0x208], R17 ;  /* 0x0002081101007387 */ /* 0x000fe20000100800 */
[----:B------:R-:W-:Y:S01]  /*8000*/  @!P4 IMAD.IADD R13, R13, 0x1, -R5 ;  /* 0x000000010d0dc824 */ /* 0x000fe200078e0a05 */
[----:B------:R-:W-:Y:S01]  /*8010*/  ISETP.GE.AND P4, PT, R0, RZ, PT ;  /* 0x000000ff0000720c */ /* 0x000fe20003f86270 */
[----:B------:R-:W-:Y:S01]  /*8020*/  IMAD R11, R5, R2, R11 ;  /* 0x00000002050b7224 */ /* 0x000fe200078e020b */
[----:B------:R1:W-:Y:S01]  /*8030*/  STL [R1+0x298], R7 ;  /* 0x0002980701007387 */ /* 0x0003e20000100800 */
[----:B------:R-:W-:-:S02]  /*8040*/  VIADD R0, R25, 0x68 ;  /* 0x0000006819007836 */ /* 0x000fc40000000000 */
[----:B------:R-:W-:Y:S01]  /*8050*/  VIADD R8, R25, 0x69 ;  /* 0x0000006919087836 */ /* 0x000fe20000000000 */
[----:B------:R-:W-:Y:S01]  /*8060*/  ISETP.GT.U32.AND P6, PT, R5, R11, PT ;  /* 0x0000000b0500720c */ /* 0x000fe20003fc4070 */
[--C-:B------:R-:W-:Y:S01]  /*8070*/  @!P5 IMAD.IADD R12, R12, 0x1, -R5.reuse ;  /* 0x000000010c0cd824 */ /* 0x100fe200078e0a05 */
[----:B------:R-:W-:Y:S01]  /*8080*/  IABS R14, R0 ;  /* 0x00000000000e7213 */ /* 0x000fe20000000000 */
[----:B------:R-:W-:Y:S01]  /*8090*/  @!P1 IMAD.IADD R15, R15, 0x1, -R5 ;  /* 0x000000010f0f9824 */ /* 0x000fe200078e0a05 */
[----:B------:R-:W-:Y:S01]  /*80a0*/  IABS R2, R8 ;  /* 0x0000000800027213 */ /* 0x000fe20000000000 */
[----:B------:R-:W-:Y:S01]  /*80b0*/  VIADD R19, R25, 0x54 ;  /* 0x0000005419137836 */ /* 0x000fe20000000000 */
[----:B------:R-:W-:Y:S01]  /*80c0*/  ISETP.GT.U32.AND P5, PT, R5, R12, PT ;  /* 0x0000000c0500720c */ /* 0x000fe20003fa4070 */
[----:B-1----:R-:W-:Y:S01]  /*80d0*/  IMAD.MOV.U32 R7, RZ, RZ, R13 ;  /* 0x000000ffff077224 */ /* 0x002fe200078e000d */
[----:B------:R-:W-:Y:S01]  /*80e0*/  ISETP.GE.AND P1, PT, R9, RZ, PT ;  /* 0x000000ff0900720c */ /* 0x000fe20003f26270 */
[----:B------:R-:W-:Y:S01]  /*80f0*/  IMAD.HI.U32 R10, R3, R2, RZ ;  /* 0x00000002030a7227 */ /* 0x000fe200078e00ff */
[----:B------:R-:W-:-:S03]  /*8100*/  IABS R20, R19 ;  /* 0x0000001300147213 */ /* 0x000fc60000000000 */
[----:B------:R-:W-:Y:S01]  /*8110*/  @!P2 IMAD.MOV R7, RZ, RZ, -R7 ;  /* 0x000000ffff07a224 */ /* 0x000fe200078e0a07 */
[----:B------:R-:W-:Y:S01]  /*8120*/  ISETP.GT.U32.AND P2, PT, R5, R15, PT ;  /* 0x0000000f0500720c */ /* 0x000fe20003f44070 */
[----:B------:R-:W-:Y:S02]  /*8130*/  IMAD.MOV R10, RZ, RZ, -R10 ;  /* 0x000000ffff0a7224 */ /* 0x000fe400078e0a0a */
[--C-:B------:R-:W-:Y:S01]  /*8140*/  @!P6 IMAD.IADD R11, R11, 0x1, -R5.reuse ;  /* 0x000000010b0be824 */ /* 0x100fe200078e0a05 */
[----:B------:R1:W-:Y:S01]  /*8150*/  STL [R1+0x29c], R7 ;  /* 0x00029c0701007387 */ /* 0x0003e20000100800 */
[----:B------:R-:W-:Y:S02]  /*8160*/  IMAD R2, R5, R10, R2 ;  /* 0x0000000a05027224 */ /* 0x000fe400078e0202 */
[----:B------:R-:W-:Y:S01]  /*8170*/  VIADD R9, R25, 0x67 ;  /* 0x0000006719097836 */ /* 0x000fe20000000000 */
[----:B------:R-:W-:Y:S01]  /*8180*/  ISETP.GT.U32.AND P6, PT, R5, R11, PT ;  /* 0x0000000b0500720c */ /* 0x000fe20003fc4070 */
[----:B------:R-:W-:-:S02]  /*8190*/  @!P5 IMAD.IADD R12, R12, 0x1, -R5 ;  /* 0x000000010c0cd824 */ /* 0x000fc400078e0a05 */
[----:B------:R-:W-:Y:S01]  /*81a0*/  IMAD.HI.U32 R23, R3, R20, RZ ;  /* 0x0000001403177227 */ /* 0x000fe200078e00ff */
[----:B------:R-:W-:-:S03]  /*81b0*/  IABS R13, R9 ;  /* 0x00000009000d7213 */ /* 0x000fc60000000000 */
[----:B-1----:R-:W-:Y:S02]  /*81c0*/  IMAD.MOV.U32 R7, RZ, RZ, R4 ;  /* 0x000000ffff077224 */ /* 0x002fe400078e0004 */
[----:B------:R-:W-:-:S04]  /*81d0*/  IMAD.HI.U32 R4, R3, R14, RZ ;  /* 0x0000000e03047227 */ /* 0x000fc800078e00ff */
[----:B------:R-:W-:Y:S02]  /*81e0*/  IMAD.MOV R4, RZ, RZ, -R4 ;  /* 0x000000ffff047224 */ /* 0x000fe400078e0a04 */
[----:B------:R-:W-:Y:S01]  /*81f0*/  @!P2 IMAD.IADD R15, R15, 0x1, -R5 ;  /* 0x000000010f0fa824 */ /* 0x000fe200078e0a05 */
[C---:B------:R-:W-:Y:S01]  /*8200*/  ISETP.GT.U32.AND P2, PT, R5.reuse, R2, PT ;  /* 0x000000020500720c */ /* 0x040fe20003f44070 */
[----:B------:R-:W-:Y:S02]  /*8210*/  IMAD R14, R5, R4, R14 ;  /* 0x00000004050e7224 */ /* 0x000fe400078e020e */
[----:B------:R-:W-:Y:S01]  /*8220*/  @!P3 IMAD.MOV R7, RZ, RZ, -R7 ;  /* 0x000000ffff07b224 */ /* 0x000fe200078e0a07 */
[----:B------:R-:W-:Y:S01]  /*8230*/  ISETP.GE.AND P3, PT, R8, RZ, PT ;  /* 0x000000ff0800720c */ /* 0x000fe20003f66270 */
[----:B------:R-:W-:Y:S01]  /*8240*/  VIADD R4, R25, 0x66 ;  /* 0x0000006619047836 */ /* 0x000fe20000000000 */
[----:B------:R-:W-:Y:S01]  /*8250*/  ISETP.GT.U32.AND P5, PT, R5, R14, PT ;  /* 0x0000000e0500720c */ /* 0x000fe20003fa4070 */
[----:B------:R-:W-:Y:S01]  /*8260*/  IMAD.HI.U32 R16, R3, R13, RZ ;  /* 0x0000000d03107227 */ /* 0x000fe200078e00ff */
[----:B------:R1:W-:Y:S03]  /*8270*/  STL [R1+0x2a4], R7 ;  /* 0x0002a40701007387 */ /* 0x0003e60000100800 */
[--C-:B------:R-:W-:Y:S01]  /*8280*/  @!P6 IMAD.IADD R11, R11, 0x1, -R5.reuse ;  /* 0x000000010b0be824 */ /* 0x100fe200078e0a05 */
[----:B------:R-:W-:Y:S01]  /*8290*/  ISETP.GE.AND P6, PT, R0, RZ, PT ;  /* 0x000000ff0000720c */ /* 0x000fe20003fc6270 */
[----:B------:R-:W-:Y:S01]  /*82a0*/  IMAD.MOV R16, RZ, RZ, -R16 ;  /* 0x000000ffff107224 */ /* 0x000fe200078e0a10 */
[----:B------:R-:W-:Y:S01]  /*82b0*/  IABS R0, R4 ;  /* 0x0000000400007213 */ /* 0x000fe20000000000 */
[----:B------:R-:W-:Y:S01]  /*82c0*/  @!P2 IMAD.IADD R2, R2, 0x1, -R5 ;  /* 0x000000010202a824 */ /* 0x000fe200078e0a05 */
[----:B------:R-:W-:Y:S01]  /*82d0*/  ISETP.GE.AND P2, PT, R9, RZ, PT ;  /* 0x000000ff0900720c */ /* 0x000fe20003f46270 */
[----:B------:R-:W-:-:S02]  /*82e0*/  IMAD R13, R5, R16, R13 ;  /* 0x00000010050d7224 */ /* 0x000fc400078e020d */
[----:B------:R-:W-:Y:S02]  /*82f0*/  @!P5 IMAD.IADD R14, R14, 0x1, -R5 ;  /* 0x000000010e0ed824 */ /* 0x000fe400078e0a05 */
[----:B-1----:R-:W-:Y:S02]  /*8300*/  IMAD.MOV.U32 R7, RZ, RZ, R15 ;  /* 0x000000ffff077224 */ /* 0x002fe400078e000f */
[----:B------:R-:W-:Y:S01]  /*8310*/  IMAD.MOV.U32 R15, RZ, RZ, R11 ;  /* 0x000000ffff0f7224 */ /* 0x000fe200078e000b */
[----:B------:R-:W-:Y:S01]  /*8320*/  ISETP.GT.U32.AND P5, PT, R5, R14, PT ;  /* 0x0000000e0500720c */ /* 0x000fe20003fa4070 */
[----:B------:R-:W-:Y:S02]  /*8330*/  VIADD R8, R25, 0x65 ;  /* 0x0000006519087836 */ /* 0x000fe40000000000 */
[----:B------:R-:W-:Y:S01]  /*8340*/  @!P0 IMAD.MOV R7, RZ, RZ, -R7 ;  /* 0x000000ffff078224 */ /* 0x000fe200078e0a07 */
[----:B------:R-:W-:Y:S01]  /*8350*/  ISETP.GT.U32.AND P0, PT, R5, R2, PT ;  /* 0x000000020500720c */ /* 0x000fe20003f04070 */
[----:B------:R-:W-:Y:S01]  /*8360*/  IMAD.HI.U32 R9, R3, R0, RZ ;  /* 0x0000000003097227 */ /* 0x000fe200078e00ff */
[----:B------:R-:W-:-:S02]  /*8370*/  IABS R10, R8 ;  /* 0x00000008000a7213 */ /* 0x000fc40000000000 */
[----:B------:R1:W-:Y:S01]  /*8380*/  STL [R1+0x2a0], R7 ;  /* 0x0002a00701007387 */ /* 0x0003e20000100800 */
[----:B------:R-:W-:Y:S01]  /*8390*/  @!P4 IMAD.MOV R15, RZ, RZ, -R15 ;  /* 0x000000ffff0fc224 */ /* 0x000fe200078e0a0f */
[----:B------:R-:W-:Y:S01]  /*83a0*/  ISETP.GT.U32.AND P4, PT, R5, R13, PT ;  /* 0x0000000d0500720c */ /* 0x000fe20003f84070 */
[----:B------:R-:W-:Y:S02]  /*83b0*/  IMAD.MOV R9, RZ, RZ, -R9 ;  /* 0x000000ffff097224 */ /* 0x000fe400078e0a09 */
[----:B------:R-:W-:Y:S01]  /*83c0*/  IMAD.HI.U32 R11, R3, R10, RZ ;  /* 0x0000000a030b7227 */ /* 0x000fe200078e00ff */
[----:B------:R2:W-:Y:S03]  /*83d0*/  STL [R1+0x27c], R15 ;  /* 0x00027c0f01007387 */ /* 0x0005e60000100800 */
[----:B------:R-:W-:Y:S02]  /*83e0*/  IMAD R0, R5, R9, R0 ;  /* 0x0000000905007224 */ /* 0x000fe400078e0200 */
[----:B-1----:R-:W-:-:S02]  /*83f0*/  IMAD.MOV.U32 R7, RZ, RZ, R12 ;  /* 0x000000ffff077224 */ /* 0x002fc400078e000c */
[----:B------:R-:W-:Y:S01]  /*8400*/  @!P5 IMAD.IADD R14, R14, 0x1, -R5 ;  /* 0x000000010e0ed824 */ /* 0x000fe200078e0a05 */
[----:B------:R-:W-:Y:S01]  /*8410*/  ISETP.GT.U32.AND P5, PT, R5, R0, PT ;  /* 0x000000000500720c */ /* 0x000fe20003fa4070 */
[----:B------:R-:W-:Y:S01]  /*8420*/  @!P1 IMAD.MOV R7, RZ, RZ, -R7 ;  /* 0x000000ffff079224 */ /* 0x000fe200078e0a07 */
[----:B------:R-:W-:Y:S01]  /*8430*/  ISETP.GE.AND P1, PT, R4, RZ, PT ;  /* 0x000000ff0400720c */ /* 0x000fe20003f26270 */
[----:B------:R-:W-:Y:S02]  /*8440*/  IMAD.MOV R4, RZ, RZ, -R11 ;  /* 0x000000ffff047224 */ /* 0x000fe400078e0a0b */
[--C-:B------:R-:W-:Y:S01]  /*8450*/  @!P0 IMAD.IADD R2, R2, 0x1, -R5.reuse ;  /* 0x0000000102028824 */ /* 0x100fe200078e0a05 */
[----:B------:R1:W-:Y:S01]  /*8460*/  STL [R1+0x280], R7 ;  /* 0x0002800701007387 */ /* 0x0003e20000100800 */
[----:B------:R-:W-:Y:S01]  /*8470*/  @!P4 IMAD.IADD R13, R13, 0x1, -R5 ;  /* 0x000000010d0dc824 */ /* 0x000fe200078e0a05 */
[----:B------:R-:W-:Y:S01]  /*8480*/  ISETP.GE.AND P0, PT, R8, RZ, PT ;  /* 0x000000ff0800720c */ /* 0x000fe20003f06270 */
[----:B------:R-:W-:-:S02]  /*8490*/  IMAD R10, R5, R4, R10 ;  /* 0x00000004050a7224 */ /* 0x000fc400078e020a */
[----:B--2---:R-:W-:Y:S01]  /*84a0*/  IMAD.MOV.U32 R15, RZ, RZ, R2 ;  /* 0x000000ffff0f7224 */ /* 0x004fe200078e0002 */
[C---:B------:R-:W-:Y:S01]  /*84b0*/  ISETP.GT.U32.AND P4, PT, R5.reuse, R13, PT ;  /* 0x0000000d0500720c */ /* 0x040fe20003f84070 */
[----:B------:R-:W-:Y:S02]  /*84c0*/  @!P5 IMAD.IADD R0, R0, 0x1, -R5 ;  /* 0x000000010000d824 */ /* 0x000fe400078e0a05 */
[----:B------:R-:W-:Y:S01]  /*84d0*/  @!P3 IMAD.MOV R15, RZ, RZ, -R15 ;  /* 0x000000ffff0fb224 */ /* 0x000fe200078e0a0f */
[----:B------:R-:W-:Y:S01]  /*84e0*/  ISETP.GT.U32.AND P3, PT, R5, R10, PT ;  /* 0x0000000a0500720c */ /* 0x000fe20003f64070 */
[----:B------:R-:W-:Y:S01]  /*84f0*/  VIADD R11, R25, 0x64 ;  /* 0x00000064190b7836 */ /* 0x000fe20000000000 */
[----:B------:R-:W-:Y:S01]  /*8500*/  ISETP.GT.U32.AND P5, PT, R5, R0, PT ;  /* 0x000000000500720c */ /* 0x000fe20003fa4070 */
[----:B-1----:R-:W-:Y:S01]  /*8510*/  IMAD.MOV.U32 R7, RZ, RZ, R14 ;  /* 0x000000ffff077224 */ /* 0x002fe200078e000e */
[----:B------:R-:W-:Y:S01]  /*8520*/  STL [R1+0x294], R15 ;  /* 0x0002940f01007387 */ /* 0x000fe20000100800 */
[----:B------:R-:W-:Y:S01]  /*8530*/  VIADD R8, R25, 0x63 ;  /* 0x0000006319087836 */ /* 0x000fe20000000000 */
[----:B------:R-:W-:Y:S01]  /*8540*/  IABS R9, R11 ;  /* 0x0000000b00097213 */ /* 0x000fe20000000000 */
[----:B------:R-:W-:Y:S01]  /*8550*/  @!P6 IMAD.MOV R7, RZ, RZ, -R7 ;  /* 0x000000ffff07e224 */ /* 0x000fe200078e0a07 */
[----:B------:R-:W-:Y:S01]  /*8560*/  ISETP.GE.AND P6, PT, R11, RZ, PT ;  /* 0x000000ff0b00720c */ /* 0x000fe20003fc6270 */
[----:B------:R-:W-:Y:S01]  /*8570*/  @!P4 IMAD.IADD R13, R13, 0x1, -R5 ;  /* 0x000000010d0dc824 */ /* 0x000fe200078e0a05 */
[----:B------:R-:W-:Y:S01]  /*8580*/  IABS R12, R8 ;  /* 0x00000008000c7213 */ /* 0x000fe20000000000 */
[----:B------:R-:W-:Y:S01]  /*8590*/  IMAD.HI.U32 R14, R3, R9, RZ ;  /* 0x00000009030e7227 */ /* 0x000fe200078e00ff */
[----:B------:R1:W-:Y:S01]  /*85a0*/  STL [R1+0x290], R7 ;  /* 0x0002900701007387 */ /* 0x0003e20000100800 */
[----:B------:R-:W-:-:S02]  /*85b0*/  ISETP.GE.AND P4, PT, R8, RZ, PT ;  /* 0x000000ff0800720c */ /* 0x000fc40003f86270 */
[----:B------:R-:W-:Y:S02]  /*85c0*/  @!P3 IMAD.IADD R10, R10, 0x1, -R5 ;  /* 0x000000010a0ab824 */ /* 0x000fe400078e0a05 */
[----:B------:R-:W-:Y:S02]  /*85d0*/  VIADD R4, R25, 0x62 ;  /* 0x0000006219047836 */ /* 0x000fe40000000000 */
[----:B------:R-:W-:Y:S01]  /*85e0*/  IMAD.HI.U32 R8, R3, R12, RZ ;  /* 0x0000000c03087227 */ /* 0x000fe200078e00ff */
[----:B------:R-:W-:Y:S02]  /*85f0*/  ISETP.GT.U32.AND P3, PT, R5, R10, PT ;  /* 0x0000000a0500720c */ /* 0x000fe40003f64070 */
[----:B------:R-:W-:Y:S01]  /*8600*/  IABS R2, R4 ;  /* 0x0000000400027213 */ /* 0x000fe20000000000 */
[----:B-1----:R-:W-:Y:S02]  /*8610*/  IMAD.MOV.U32 R7, RZ, RZ, R13 ;  /* 0x000000ffff077224 */ /* 0x002fe400078e000d */
[----:B------:R-:W-:-:S02]  /*8620*/  IMAD.MOV R14, RZ, RZ, -R14 ;  /* 0x000000ffff0e7224 */ /* 0x000fc400078e0a0e */
[----:B------:R-:W-:Y:S01]  /*8630*/  @!P2 IMAD.MOV R7, RZ, RZ, -R7 ;  /* 0x000000ffff07a224 */ /* 0x000fe200078e0a07 */
[----:B------:R-:W-:Y:S01]  /*8640*/  ISETP.GE.AND P2, PT, R4, RZ, PT ;  /* 0x000000ff0400720c */ /* 0x000fe20003f46270 */
[----:B------:R-:W-:Y:S02]  /*8650*/  IMAD.MOV R8, RZ, RZ, -R8 ;  /* 0x000000ffff087224 */ /* 0x000fe400078e0a08 */
[----:B------:R-:W-:Y:S01]  /*8660*/  @!P5 IMAD.IADD R0, R0, 0x1, -R5 ;  /* 0x000000010000d824 */ /* 0x000fe200078e0a05 */
[----:B------:R1:W-:Y:S01]  /*8670*/  STL [R1+0x288], R7 ;  /* 0x0002880701007387 */ /* 0x0003e20000100800 */
[C---:B------:R-:W-:Y:S02]  /*8680*/  IMAD R9, R5.reuse, R14, R9 ;  /* 0x0000000e05097224 */ /* 0x040fe400078e0209 */
[----:B------:R-:W-:Y:S02]  /*8690*/  IMAD R12, R5, R8, R12 ;  /* 0x00000008050c7224 */ /* 0x000fe400078e020c */
[----:B------:R-:W-:Y:S01]  /*86a0*/  IMAD.HI.U32 R11, R3, R2, RZ ;  /* 0x00000002030b7227 */ /* 0x000fe200078e00ff */
[----:B------:R-:W-:-:S03]  /*86b0*/  ISETP.GT.U32.AND P5, PT, R5, R9, PT ;  /* 0x000000090500720c */ /* 0x000fc60003fa4070 */
[----:B------:R-:W-:Y:S02]  /*86c0*/  IMAD.MOV R11, RZ, RZ, -R11 ;  /* 0x000000ffff0b7224 */ /* 0x000fe400078e0a0b */
[----:B-1----:R-:W-:Y:S02]  /*86d0*/  IMAD.MOV.U32 R7, RZ, RZ, R0 ;  /* 0x000000ffff077224 */ /* 0x002fe400078e0000 */
[----:B------:R-:W-:Y:S02]  /*86e0*/  @!P3 IMAD.IADD R10, R10, 0x1, -R5 ;  /* 0x000000010a0ab824 */ /* 0x000fe400078e0a05 */
[----:B------:R-:W-:Y:S01]  /*86f0*/  @!P1 IMAD.MOV R7, RZ, RZ, -R7 ;  /* 0x000000ffff079224 */ /* 0x000fe200078e0a07 */
[C---:B------:R-:W-:Y:S01]  /*8700*/  ISETP.GT.U32.AND P1, PT, R5.reuse, R12, PT ;  /* 0x0000000c0500720c */ /* 0x040fe20003f24070 */
[----:B------:R-:W-:Y:S02]  /*8710*/  IMAD R2, R5, R11, R2 ;  /* 0x0000000b05027224 */ /* 0x000fe400078e0202 */
[----:B------:R-:W-:Y:S01]  /*8720*/  @!P5 IMAD.IADD R9, R9, 0x1, -R5 ;  /* 0x000000010909d824 */ /* 0x000fe200078e0a05 */
[----:B------:R1:W-:Y:S01]  /*8730*/  STL [R1+0x28c], R7 ;  /* 0x00028c0701007387 */ /* 0x0003e20000100800 */
[----:B------:R-:W-:-:S02]  /*8740*/  VIADD R16, R25, 0x61 ;  /* 0x0000006119107836 */ /* 0x000fc40000000000 */
[----:B------:R-:W-:Y:S01]  /*8750*/  VIADD R14, R25, 0x60 ;  /* 0x00000060190e7836 */ /* 0x000fe20000000000 */
[----:B------:R-:W-:Y:S01]  /*8760*/  ISETP.GT.U32.AND P5, PT, R5, R9, PT ;  /* 0x000000090500720c */ /* 0x000fe20003fa4070 */
[C---:B------:R-:W-:Y:S01]  /*8770*/  VIADD R11, R25.reuse, 0x5e ;  /* 0x0000005e190b7836 */ /* 0x040fe20000000000 */
[----:B------:R-:W-:Y:S01]  /*8780*/  ISETP.GE.AND P3, PT, R16, RZ, PT ;  /* 0x000000ff1000720c */ /* 0x000fe20003f66270 */
[----:B------:R-:W-:Y:S01]  /*8790*/  VIADD R4, R25, 0x5f ;  /* 0x0000005f19047836 */ /* 0x000fe20000000000 */
[----:B------:R-:W-:Y:S01]  /*87a0*/  IABS R16, R16 ;  /* 0x0000001000107213 */ /* 0x000fe20000000000 */
[----:B------:R-:W-:Y:S01]  /*87b0*/  @!P1 IMAD.IADD R12, R12, 0x1, -R5 ;  /* 0x000000010c0c9824 */ /* 0x000fe200078e0a05 */
[----:B------:R-:W-:Y:S01]  /*87c0*/  IABS R15, R14 ;  /* 0x0000000e000f7213 */ /* 0x000fe20000000000 */
[----:B-1----:R-:W-:Y:S01]  /*87d0*/  IMAD.MOV.U32 R7, RZ, RZ, R10 ;  /* 0x000000ffff077224 */ /* 0x002fe200078e000a */
[----:B------:R-:W-:Y:S01]  /*87e0*/  IABS R0, R11 ;  /* 0x0000000b00007213 */ /* 0x000fe20000000000 */
[----:B------:R-:W-:Y:S01]  /*87f0*/  IMAD.HI.U32 R17, R3, R16, RZ ;  /* 0x0000001003117227 */ /* 0x000fe200078e00ff */
[----:B------:R-:W-:-:S02]  /*8800*/  ISETP.GT.U32.AND P1, PT, R5, R12, PT ;  /* 0x0000000c0500720c */ /* 0x000fc40003f24070 */
[----:B------:R-:W-:Y:S01]  /*8810*/  IABS R8, R4 ;  /* 0x0000000400087213 */ /* 0x000fe20000000000 */
[----:B------:R-:W-:Y:S01]  /*8820*/  @!P0 IMAD.MOV R7, RZ, RZ, -R7 ;  /* 0x000000ffff078224 */ /* 0x000fe200078e0a07 */
[----:B------:R-:W-:Y:S01]  /*8830*/  ISETP.GT.U32.AND P0, PT, R5, R2, PT ;  /* 0x000000020500720c */ /* 0x000fe20003f04070 */
[----:B------:R-:W-:Y:S02]  /*8840*/  IMAD.MOV R17, RZ, RZ, -R17 ;  /* 0x000000ffff117224 */ /* 0x000fe400078e0a11 */
[----:B------:R-:W-:Y:S01]  /*8850*/  IMAD.HI.U32 R13, R3, R15, RZ ;  /* 0x0000000f030d7227 */ /* 0x000fe200078e00ff */
[----:B------:R1:W-:Y:S03]  /*8860*/  STL [R1+0x284], R7 ;  /* 0x0002840701007387 */ /* 0x0003e60000100800 */
[----:B------:R-:W-:Y:S01]  /*8870*/  @!P5 IMAD.IADD R9, R9, 0x1, -R5 ;  /* 0x000000010909d824 */ /* 0x000fe200078e0a05 */
[----:B------:R-:W-:Y:S01]  /*8880*/  ISETP.GE.AND P5, PT, R14, RZ, PT ;  /* 0x000000ff0e00720c */ /* 0x000fe20003fa6270 */
[----:B------:R-:W-:-:S02]  /*8890*/  IMAD R14, R5, R17, R16 ;  /* 0x00000011050e7224 */ /* 0x000fc400078e0210 */
[--C-:B------:R-:W-:Y:S02]  /*88a0*/  @!P1 IMAD.IADD R12, R12, 0x1, -R5.reuse ;  /* 0x000000010c0c9824 */ /* 0x100fe400078e0a05 */
[----:B------:R-:W-:Y:S01]  /*88b0*/  @!P0 IMAD.IADD R2, R2, 0x1, -R5 ;  /* 0x0000000102028824 */ /* 0x000fe200078e0a05 */
[C---:B------:R-:W-:Y:S01]  /*88c0*/  ISETP.GT.U32.AND P1, PT, R5.reuse, R14, PT ;  /* 0x0000000e0500720c */ /* 0x040fe20003f24070 */
[----:B------:R-:W-:Y:S02]  /*88d0*/  IMAD.MOV R13, RZ, RZ, -R13 ;  /* 0x000000ffff0d7224 */ /* 0x000fe400078e0a0d */
[----:B------:R-:W-:Y:S01]  /*88e0*/  IMAD.MOV.U32 R18, RZ, RZ, R9 ;  /* 0x000000ffff127224 */ /* 0x000fe200078e0009 */
[C---:B------:R-:W-:Y:S01]  /*88f0*/  ISETP.GT.U32.AND P0, PT, R5.reuse, R2, PT ;  /* 0x000000020500720c */ /* 0x040fe20003f04070 */
[----:B-1----:R-:W-:Y:S02]  /*8900*/  IMAD.MOV.U32 R7, RZ, RZ, R12 ;  /* 0x000000ffff077224 */ /* 0x002fe400078e000c */
[----:B------:R-:W-:-:S02]  /*8910*/  IMAD R15, R5, R13, R15 ;  /* 0x0000000d050f7224 */ /* 0x000fc400078e020f */
[----:B------:R-:W-:-:S04]  /*8920*/  IMAD.HI.U32 R13, R3, R0, RZ ;  /* 0x00000000030d7227 */ /* 0x000fc800078e00ff */
[----:B------:R-:W-:Y:S01]  /*8930*/  @!P6 IMAD.MOV R18, RZ, RZ, -R18 ;  /* 0x000000ffff12e224 */ /* 0x000fe200078e0a12 */
[C---:B------:R-:W-:Y:S01]  /*8940*/  ISETP.GT.U32.AND P6, PT, R5.reuse, R15, PT ;  /* 0x0000000f0500720c */ /* 0x040fe20003fc4070 */
[----:B------:R-:W-:Y:S01]  /*8950*/  @!P4 IMAD.MOV R7, RZ, RZ, -R7 ;  /* 0x000000ffff07c224 */ /* 0x000fe200078e0a07 */
[----:B------:R-:W-:Y:S01]  /*8960*/  ISETP.GE.AND P4, PT, R4, RZ, PT ;  /* 0x000000ff0400720c */ /* 0x000fe20003f86270 */
[----:B------:R-:W-:Y:S01]  /*8970*/  IMAD.MOV R9, RZ, RZ, -R13 ;  /* 0x000000ffff097224 */ /* 0x000fe200078e0a0d */
[----:B------:R-:W-:Y:S01]  /*8980*/  STL [R1+0x24c], R18 ;  /* 0x00024c1201007387 */ /* 0x000fe20000100800 */
[--C-:B------:R-:W-:Y:S02]  /*8990*/  @!P0 IMAD.IADD R2, R2, 0x1, -R5.reuse ;  /* 0x0000000102028824 */ /* 0x100fe400078e0a05 */
[----:B------:R-:W-:Y:S01]  /*89a0*/  IMAD R0, R5, R9, R0 ;  /* 0x0000000905007224 */ /* 0x000fe200078e0200 */
[----:B------:R1:W-:Y:S01]  /*89b0*/  STL [R1+0x274], R7 ;  /* 0x0002740701007387 */ /* 0x0003e20000100800 */
[----:B------:R-:W-:-:S02]  /*89c0*/  @!P1 IMAD.IADD R14, R14, 0x1, -R5 ;  /* 0x000000010e0e9824 */ /* 0x000fc400078e0a05 */
[----:B------:R-:W-:-:S03]  /*89d0*/  IMAD.HI.U32 R10, R3, R8, RZ ;  /* 0x00000008030a7227 */ /* 0x000fc600078e00ff */
[----:B------:R-:W-:Y:S01]  /*89e0*/  ISETP.GT.U32.AND P1, PT, R5, R14, PT ;  /* 0x0000000e0500720c */ /* 0x000fe20003f24070 */
[----:B------:R-:W-:Y:S02]  /*89f0*/  IMAD.MOV R10, RZ, RZ, -R10 ;  /* 0x000000ffff0a7224 */ /* 0x000fe400078e0a0a */
[----:B------:R-:W-:Y:S02]  /*8a00*/  VIADD R9, R25, 0x5c ;  /* 0x0000005c19097836 */ /* 0x000fe40000000000 */
[----:B-1----:R-:W-:Y:S02]  /*8a10*/  IMAD.MOV.U32 R7, RZ, RZ, R2 ;  /* 0x000000ffff077224 */ /* 0x002fe400078e0002 */
[C---:B------:R-:W-:Y:S01]  /*8a20*/  IMAD R4, R5.reuse, R10, R8 ;  /* 0x0000000a05047224 */ /* 0x040fe200078e0208 */
[----:B------:R-:W-:Y:S01]  /*8a30*/  IABS R12, R9 ;  /* 0x00000009000c7213 */ /* 0x000fe20000000000 */
[----:B------:R-:W-:Y:S01]  /*8a40*/  @!P2 IMAD.MOV R7, RZ, RZ, -R7 ;  /* 0x000000ffff07a224 */ /* 0x000fe200078e0a07 */
[----:B------:R-:W-:Y:S01]  /*8a50*/  ISETP.GT.U32.AND P2, PT, R5, R0, PT ;  /* 0x000000000500720c */ /* 0x000fe20003f44070 */
[----:B------:R-:W-:Y:S01]  /*8a60*/  VIADD R8, R25, 0x5d ;  /* 0x0000005d19087836 */ /* 0x000fe20000000000 */
[----:B------:R-:W-:Y:S01]  /*8a70*/  ISETP.GT.U32.AND P0, PT, R5, R4, PT ;  /* 0x000000040500720c */ /* 0x000fe20003f04070 */
[--C-:B------:R-:W-:Y:S01]  /*8a80*/  @!P1 IMAD.IADD R14, R14, 0x1, -R5.reuse ;  /* 0x000000010e0e9824 */ /* 0x100fe200078e0a05 */
[----:B------:R-:W-:Y:S01]  /*8a90*/  ISETP.GE.AND P1, PT, R11, RZ, PT ;  /* 0x000000ff0b00720c */ /* 0x000fe20003f26270 */
[----:B------:R-:W-:Y:S01]  /*8aa0*/  @!P6 IMAD.IADD R15, R15, 0x1, -R5 ;  /* 0x000000010f0fe824 */ /* 0x000fe200078e0a05 */
[----:B------:R-:W-:Y:S01]  /*8ab0*/  IABS R13, R8 ;  /* 0x00000008000d7213 */ /* 0x000fe20000000000 */
[----:B------:R-:W-:Y:S01]  /*8ac0*/  IMAD.HI.U32 R11, R3, R12, RZ ;  /* 0x0000000c030b7227 */ /* 0x000fe200078e00ff */
[----:B------:R1:W-:Y:S02]  /*8ad0*/  STL [R1+0x278], R7 ;  /* 0x0002780701007387 */ /* 0x0003e40000100800 */
[----:B------:R-:W-:Y:S01]  /*8ae0*/  ISETP.GT.U32.AND P6, PT, R5, R15, PT ;  /* 0x0000000f0500720c */ /* 0x000fe20003fc4070 */
[----:B------:R-:W-:-:S02]  /*8af0*/  IMAD.MOV R11, RZ, RZ, -R11 ;  /* 0x000000ffff0b7224 */ /* 0x000fc400078e0a0b */
[----:B------:R-:W-:Y:S02]  /*8b00*/  @!P2 IMAD.IADD R0, R0, 0x1, -R5 ;  /* 0x000000010000a824 */ /* 0x000fe400078e0a05 */
[----:B------:R-:W-:-:S03]  /*8b10*/  IMAD.HI.U32 R16, R3, R13, RZ ;  /* 0x0000000d03107227 */ /* 0x000fc600078e00ff */
[C---:B------:R-:W-:Y:S01]  /*8b20*/  ISETP.GT.U32.AND P2, PT, R5.reuse, R0, PT ;  /* 0x000000000500720c */ /* 0x040fe20003f44070 */
[C---:B------:R-:W-:Y:S02]  /*8b30*/  IMAD R12, R5.reuse, R11, R12 ;  /* 0x0000000b050c7224 */ /* 0x040fe400078e020c */
[----:B------:R-:W-:Y:S02]  /*8b40*/  IMAD.MOV R16, RZ, RZ, -R16 ;  /* 0x000000ffff107224 */ /* 0x000fe400078e0a10 */
[----:B------:R-:W-:Y:S02]  /*8b50*/  @!P0 IMAD.IADD R4, R4, 0x1, -R5 ;  /* 0x0000000104048824 */ /* 0x000fe400078e0a05 */
[C---:B------:R-:W-:Y:S02]  /*8b60*/  IMAD R13, R5.reuse, R16, R13 ;  /* 0x00000010050d7224 */ /* 0x040fe400078e020d */
[----:B------:R-:W-:Y:S01]  /*8b70*/  IMAD.MOV.U32 R17, RZ, RZ, R14 ;  /* 0x000000ffff117224 */ /* 0x000fe200078e000e */
[----:B------:R-:W-:Y:S01]  /*8b80*/  ISETP.GT.U32.AND P0, PT, R5, R4, PT ;  /* 0x000000040500720c */ /* 0x000fe20003f04070 */
[--C-:B------:R-:W-:Y:S01]  /*8b90*/  @!P6 IMAD.IADD R15, R15, 0x1, -R5.reuse ;  /* 0x000000010f0fe824 */ /* 0x100fe200078e0a05 */
[C---:B------:R-:W-:Y:S01]  /*8ba0*/  ISETP.GT.U32.AND P6, PT, R5.reuse, R13, PT ;  /* 0x0000000d0500720c */ /* 0x040fe20003fc4070 */
[----:B------:R-:W-:Y:S01]  /*8bb0*/  @!P2 IMAD.IADD R0, R0, 0x1, -R5 ;  /* 0x000000010000a824 */ /* 0x000fe200078e0a05 */
[----:B------:R-:W-:Y:S01]  /*8bc0*/  ISETP.GT.U32.AND P2, PT, R5, R12, PT ;  /* 0x0000000c0500720c */ /* 0x000fe20003f44070 */
[----:B------:R-:W-:Y:S01]  /*8bd0*/  @!P3 IMAD.MOV R17, RZ, RZ, -R17 ;  /* 0x000000ffff11b224 */ /* 0x000fe200078e0a11 */
[----:B------:R-:W-:Y:S01]  /*8be0*/  ISETP.GE.AND P3, PT, R8, RZ, PT ;  /* 0x000000ff0800720c */ /* 0x000fe20003f66270 */
[----:B-1----:R-:W-:-:S02]  /*8bf0*/  IMAD.MOV.U32 R7, RZ, RZ, R15 ;  /* 0x000000ffff077224 */ /* 0x002fc400078e000f */
[----:B------:R-:W-:Y:S01]  /*8c00*/  VIADD R8, R25, 0x5a ;  /* 0x0000005a19087836 */ /* 0x000fe20000000000 */
[----:B------:R-:W-:Y:S01]  /*8c10*/  STL [R1+0x250], R17 ;  /* 0x0002501101007387 */ /* 0x000fe20000100800 */
[----:B------:R-:W-:Y:S01]  /*8c20*/  @!P5 IMAD.MOV R7, RZ, RZ, -R7 ;  /* 0x000000ffff07d224 */ /* 0x000fe200078e0a07 */
[----:B------:R-:W-:Y:S01]  /*8c30*/  ISETP.GE.AND P5, PT, R9, RZ, PT ;  /* 0x000000ff0900720c */ /* 0x000fe20003fa6270 */
[--C-:B------:R-:W-:Y:S01]  /*8c40*/  @!P0 IMAD.IADD R4, R4, 0x1, -R5.reuse ;  /* 0x0000000104048824 */ /* 0x100fe200078e0a05 */
[----:B------:R-:W-:Y:S01]  /*8c50*/  IABS R9, R8 ;  /* 0x0000000800097213 */ /* 0x000fe20000000000 */
[--C-:B------:R-:W-:Y:S01]  /*8c60*/  @!P6 IMAD.IADD R13, R13, 0x1, -R5.reuse ;  /* 0x000000010d0de824 */ /* 0x100fe200078e0a05 */
[----:B------:R1:W-:Y:S01]  /*8c70*/  STL [R1+0x268], R7 ;  /* 0x0002680701007387 */ /* 0x0003e20000100800 */
[----:B------:R-:W-:Y:S02]  /*8c80*/  @!P2 IMAD.IADD R12, R12, 0x1, -R5 ;  /* 0x000000010c0ca824 */ /* 0x000fe400078e0a05 */
[----:B------:R-:W-:Y:S01]  /*8c90*/  IMAD.HI.U32 R11, R3, R9, RZ ;  /* 0x00000009030b7227 */ /* 0x000fe200078e00ff */
[----:B------:R-:W-:-:S02]  /*8ca0*/  ISETP.GT.U32.AND P6, PT, R5, R13, PT ;  /* 0x0000000d0500720c */ /* 0x000fc40003fc4070 */
[----:B------:R-:W-:Y:S01]  /*8cb0*/  ISETP.GT.U32.AND P2, PT, R5, R12, PT ;  /* 0x0000000c0500720c */ /* 0x000fe20003f44070 */
[----:B------:R-:W-:Y:S02]  /*8cc0*/  IMAD.MOV.U32 R15, RZ, RZ, R4 ;  /* 0x000000ffff0f7224 */ /* 0x000fe400078e0004 */
[C---:B------:R-:W-:Y:S02]  /*8cd0*/  VIADD R4, R25.reuse, 0x59 ;  /* 0x0000005919047836 */ /* 0x040fe40000000000 */
[----:B------:R-:W-:Y:S02]  /*8ce0*/  VIADD R10, R25, 0x5b ;  /* 0x0000005b190a7836 */ /* 0x000fe40000000000 */
[----:B------:R-:W-:Y:S01]  /*8cf0*/  IMAD.MOV R11, RZ, RZ, -R11 ;  /* 0x000000ffff0b7224 */ /* 0x000fe200078e0a0b */
[----:B------:R-:W-:Y:S01]  /*8d00*/  IABS R16, R4 ;  /* 0x0000000400107213 */ /* 0x000fe20000000000 */
[----:B-1----:R-:W-:Y:S01]  /*8d10*/  IMAD.MOV.U32 R7, RZ, RZ, R0 ;  /* 0x000000ffff077224 */ /* 0x002fe200078e0000 */
[----:B------:R-:W-:Y:S01]  /*8d20*/  IABS R2, R10 ;  /* 0x0000000a00027213 */ /* 0x000fe20000000000 */
[C---:B------:R-:W-:Y:S01]  /*8d30*/  IMAD R9, R5.reuse, R11, R9 ;  /* 0x0000000b05097224 */ /* 0x040fe200078e0209 */
[----:B------:R-:W-:Y:S01]  /*8d40*/  ISETP.GE.AND P0, PT, R10, RZ, PT ;  /* 0x000000ff0a00720c */ /* 0x000fe20003f06270 */
[----:B------:R-:W-:Y:S01]  /*8d50*/  @!P1 IMAD.MOV R7, RZ, RZ, -R7 ;  /* 0x000000ffff079224 */ /* 0x000fe200078e0a07 */
[----:B------:R-:W-:Y:S01]  /*8d60*/  ISETP.GE.AND P1, PT, R4, RZ, PT ;  /* 0x000000ff0400720c */ /* 0x000fe20003f26270 */
[----:B------:R-:W-:Y:S01]  /*8d70*/  @!P2 IMAD.IADD R12, R12, 0x1, -R5 ;  /* 0x000000010c0ca824 */ /* 0x000fe200078e0a05 */
[----:B------:R-:W-:Y:S01]  /*8d80*/  ISETP.GT.U32.AND P2, PT, R5, R9, PT ;  /* 0x000000090500720c */ /* 0x000fe20003f44070 */
[----:B------:R-:W-:-:S04]  /*8d90*/  IMAD.HI.U32 R4, R3, R16, RZ ;  /* 0x0000001003047227 */ /* 0x000fc800078e00ff */
[----:B------:R-:W-:-:S04]  /*8da0*/  IMAD.HI.U32 R14, R3, R2, RZ ;  /* 0x00000002030e7227 */ /* 0x000fc800078e00ff */
[----:B------:R-:W-:Y:S01]  /*8db0*/  @!P4 IMAD.MOV R15, RZ, RZ, -R15 ;  /* 0x000000ffff0fc224 */ /* 0x000fe200078e0a0f */
[----:B------:R-:W-:Y:S01]  /*8dc0*/  ISETP.GE.AND P4, PT, R8, RZ, PT ;  /* 0x000000ff0800720c */ /* 0x000fe20003f86270 */
[----:B------:R-:W-:Y:S02]  /*8dd0*/  @!P6 IMAD.IADD R13, R13, 0x1, -R5 ;  /* 0x000000010d0de824 */ /* 0x000fe400078e0a05 */
[----:B------:R-:W-:Y:S01]  /*8de0*/  IMAD.MOV R4, RZ, RZ, -R4 ;  /* 0x000000ffff047224 */ /* 0x000fe200078e0a04 */
[----:B------:R1:W-:Y:S01]  /*8df0*/  STL [R1+0x26c], R15 ;  /* 0x00026c0f01007387 */ /* 0x0003e20000100800 */
[----:B------:R-:W-:Y:S02]  /*8e00*/  IMAD.MOV R14, RZ, RZ, -R14 ;  /* 0x000000ffff0e7224 */ /* 0x000fe400078e0a0e */
[C---:B------:R-:W-:Y:S01]  /*8e10*/  IMAD R16, R5.reuse, R4, R16 ;  /* 0x0000000405107224 */ /* 0x040fe200078e0210 */
[----:B------:R2:W-:Y:S01]  /*8e20*/  STL [R1+0x270], R7 ;  /* 0x0002700701007387 */ /* 0x0005e20000100800 */
[----:B------:R-:W-:-:S02]  /*8e30*/  IMAD R2, R5, R14, R2 ;  /* 0x0000000e05027224 */ /* 0x000fc400078e0202 */
[----:B------:R-:W-:Y:S02]  /*8e40*/  VIADD R0, R25, 0x58 ;  /* 0x0000005819007836 */ /* 0x000fe40000000000 */
[----:B------:R-:W-:Y:S01]  /*8e50*/  @!P2 IMAD.IADD R9, R9, 0x1, -R5 ;  /* 0x000000010909a824 */ /* 0x000fe200078e0a05 */
[----:B------:R-:W-:Y:S01]  /*8e60*/  ISETP.GT.U32.AND P6, PT, R5, R2, PT ;  /* 0x000000020500720c */ /* 0x000fe20003fc4070 */
[----:B-1----:R-:W-:Y:S01]  /*8e70*/  IMAD.MOV.U32 R15, RZ, RZ, R13 ;  /* 0x000000ffff0f7224 */ /* 0x002fe200078e000d */
[----:B------:R-:W-:Y:S01]  /*8e80*/  IABS R8, R0 ;  /* 0x0000000000087213 */ /* 0x000fe20000000000 */
[----:B------:R-:W-:Y:S01]  /*8e90*/  VIADD R10, R25, 0x57 ;  /* 0x00000057190a7836 */ /* 0x000fe20000000000 */
[C---:B------:R-:W-:Y:S01]  /*8ea0*/  ISETP.GT.U32.AND P2, PT, R5.reuse, R9, PT ;  /* 0x000000090500720c */ /* 0x040fe20003f44070 */
[----:B------:R-:W-:Y:S01]  /*8eb0*/  @!P3 IMAD.MOV R15, RZ, RZ, -R15 ;  /* 0x000000ffff0fb224 */ /* 0x000fe200078e0a0f */
[----:B------:R-:W-:Y:S01]  /*8ec0*/  ISETP.GT.U32.AND P3, PT, R5, R16, PT ;  /* 0x000000100500720c */ /* 0x000fe20003f64070 */
[----:B------:R-:W-:Y:S01]  /*8ed0*/  IMAD.HI.U32 R11, R3, R8, RZ ;  /* 0x00000008030b7227 */ /* 0x000fe200078e00ff */
[----:B------:R-:W-:-:S02]  /*8ee0*/  IABS R14, R10 ;  /* 0x0000000a000e7213 */ /* 0x000fc40000000000 */
[----:B------:R1:W-:Y:S01]  /*8ef0*/  STL [R1+0x254], R15 ;  /* 0x0002540f01007387 */ /* 0x0003e20000100800 */
[----:B--2---:R-:W-:Y:S02]  /*8f00*/  IMAD.MOV.U32 R7, RZ, RZ, R12 ;  /* 0x000000ffff077224 */ /* 0x004fe400078e000c */
[----:B------:R-:W-:Y:S02]  /*8f10*/  IMAD.MOV R11, RZ, RZ, -R11 ;  /* 0x000000ffff0b7224 */ /* 0x000fe400078e0a0b */
[----:B------:R-:W-:Y:S02]  /*8f20*/  VIADD R17, R25, 0x56 ;  /* 0x0000005619117836 */ /* 0x000fe40000000000 */
[----:B------:R-:W-:Y:S01]  /*8f30*/  @!P5 IMAD.MOV R7, RZ, RZ, -R7 ;  /* 0x000000ffff07d224 */ /* 0x000fe200078e0a07 */
[----:B------:R-:W-:Y:S01]  /*8f40*/  ISETP.GE.AND P5, PT, R0, RZ, PT ;  /* 0x000000ff0000720c */ /* 0x000fe20003fa6270 */
[--C-:B------:R-:W-:Y:S02]  /*8f50*/  @!P3 IMAD.IADD R16, R16, 0x1, -R5.reuse ;  /* 0x000000011010b824 */ /* 0x100fe400078e0a05 */
[----:B------:R-:W-:Y:S01]  /*8f60*/  @!P6 IMAD.IADD R2, R2, 0x1, -R5 ;  /* 0x000000010202e824 */ /* 0x000fe200078e0a05 */
[----:B------:R2:W-:Y:S01]  /*8f70*/  STL [R1+0x258], R7 ;  /* 0x0002580701007387 */ /* 0x0005e20000100800 */
[----:B------:R-:W-:Y:S01]  /*8f80*/  IMAD.HI.U32 R4, R3, R14, RZ ;  /* 0x0000000e03047227 */ /* 0x000fe200078e00ff */
[----:B------:R-:W-:-:S02]  /*8f90*/  ISETP.GT.U32.AND P3, PT, R5, R16, PT ;  /* 0x000000100500720c */ /* 0x000fc40003f64070 */
[C---:B------:R-:W-:Y:S01]  /*8fa0*/  ISETP.GT.U32.AND P6, PT, R5.reuse, R2, PT ;  /* 0x000000020500720c */ /* 0x040fe20003fc4070 */
[----:B------:R-:W-:Y:S01]  /*8fb0*/  IMAD R0, R5, R11, R8 ;  /* 0x0000000b05007224 */ /* 0x000fe200078e0208 */
[----:B------:R-:W-:Y:S01]  /*8fc0*/  IABS R11, R17 ;  /* 0x00000011000b7213 */ /* 0x000fe20000000000 */
[----:B------:R-:W-:Y:S02]  /*8fd0*/  IMAD.MOV R4, RZ, RZ, -R4 ;  /* 0x000000ffff047224 */ /* 0x000fe400078e0a04 */
[----:B------:R-:W-:Y:S01]  /*8fe0*/  @!P2 IMAD.IADD R9, R9, 0x1, -R5 ;  /* 0x000000010909a824 */ /* 0x000fe200078e0a05 */
[----:B------:R-:W-:Y:S01]  /*8ff0*/  ISETP.GT.U32.AND P2, PT, R5, R0, PT ;  /* 0x000000000500720c */ /* 0x000fe20003f44070 */
[----:B-1----:R-:W-:-:S04]  /*9000*/  IMAD.HI.U32 R15, R3, R11, RZ ;  /* 0x0000000b030f7227 */ /* 0x002fc800078e00ff */
[----:B------:R-:W-:Y:S02]  /*9010*/  IMAD R14, R5, R4, R14 ;  /* 0x00000004050e7224 */ /* 0x000fe400078e020e */
[----:B------:R-:W-:Y:S02]  /*9020*/  VIADD R4, R25, 0x55 ;  /* 0x0000005519047836 */ /* 0x000fe40000000000 */
[----:B------:R-:W-:Y:S02]  /*9030*/  IMAD.MOV R15, RZ, RZ, -R15 ;  /* 0x000000ffff0f7224 */ /* 0x000fe400078e0a0f */
[----:B------:R-:W-:Y:S01]  /*9040*/  @!P3 IMAD.IADD R16, R16, 0x1, -R5 ;  /* 0x000000011010b824 */ /* 0x000fe200078e0a05 */
[----:B------:R-:W-:Y:S01]  /*9050*/  IABS R22, R4 ;  /* 0x0000000400167213 */ /* 0x000fe20000000000 */
[C---:B------:R-:W-:Y:S01]  /*9060*/  IMAD R11, R5.reuse, R15, R11 ;  /* 0x0000000f050b7224 */ /* 0x040fe200078e020b */
[C---:B------:R-:W-:Y:S01]  /*9070*/  ISETP.GT.U32.AND P3, PT, R5.reuse, R14, PT ;  /* 0x0000000e0500720c */ /* 0x040fe20003f64070 */
[--C-:B------:R-:W-:Y:S01]  /*9080*/  @!P6 IMAD.IADD R2, R2, 0x1, -R5.reuse ;  /* 0x000000010202e824 */ /* 0x100fe200078e0a05 */
[----:B------:R-:W-:Y:S01]  /*9090*/  ISETP.GE.AND P6, PT, R10, RZ, PT ;  /* 0x000000ff0a00720c */ /* 0x000fe20003fc6270 */
[----:B------:R-:W-:Y:S01]  /*90a0*/  @!P2 IMAD.IADD R0, R0, 0x1, -R5 ;  /* 0x000000010000a824 */ /* 0x000fe200078e0a05 */
[----:B------:R-:W-:Y:S01]  /*90b0*/  ISETP.GT.U32.AND P2, PT, R5, R11, PT ;  /* 0x0000000b0500720c */ /* 0x000fe20003f44070 */
[----:B------:R-:W-:-:S04]  /*90c0*/  IMAD.HI.U32 R21, R3, R22, RZ ;  /* 0x0000001603157227 */ /* 0x000fc800078e00ff */
[----:B--2---:R-:W-:Y:S02]  /*90d0*/  IMAD.MOV.U32 R7, RZ, RZ, R2 ;  /* 0x000000ffff077224 */ /* 0x004fe400078e0002 */
[----:B------:R-:W-:Y:S02]  /*90e0*/  IMAD.MOV R21, RZ, RZ, -R21 ;  /* 0x000000ffff157224 */ /* 0x000fe400078e0a15 */
[----:B------:R-:W-:Y:S02]  /*90f0*/  VIADD R8, R25, 0x53 ;  /* 0x0000005319087836 */ /* 0x000fe40000000000 */
[----:B------:R-:W-:Y:S02]  /*9100*/  @!P0 IMAD.MOV R7, RZ, RZ, -R7 ;  /* 0x000000ffff078224 */ /* 0x000fe400078e0a07 */
[----:B------:R-:W-:Y:S01]  /*9110*/  IMAD R21, R5, R21, R22 ;  /* 0x0000001505157224 */ /* 0x000fe200078e0216 */
[----:B------:R-:W-:Y:S01]  /*9120*/  IABS R10, R8 ;  /* 0x00000008000a7213 */ /* 0x000fe20000000000 */
[----:B------:R-:W-:Y:S01]  /*9130*/  VIADD R13, R25, 0x52 ;  /* 0x00000052190d7836 */ /* 0x000fe20000000000 */
[----:B------:R1:W-:Y:S01]  /*9140*/  STL [R1+0x248], R7 ;  /* 0x0002480701007387 */ /* 0x0003e20000100800 */
[--C-:B------:R-:W-:Y:S01]  /*9150*/  @!P3 IMAD.IADD R14, R14, 0x1, -R5.reuse ;  /* 0x000000010e0eb824 */ /* 0x100fe200078e0a05 */
[----:B------:R-:W-:Y:S01]  /*9160*/  ISETP.GT.U32.AND P3, PT, R5, R21, PT ;  /* 0x000000150500720c */ /* 0x000fe20003f64070 */
[----:B------:R-:W-:Y:S01]  /*9170*/  @!P2 IMAD.IADD R11, R11, 0x1, -R5 ;  /* 0x000000010b0ba824 */ /* 0x000fe200078e0a05 */
[----:B------:R-:W-:Y:S01]  /*9180*/  IABS R12, R13 ;  /* 0x0000000d000c7213 */ /* 0x000fe20000000000 */
[----:B------:R-:W-:Y:S01]  /*9190*/  IMAD.HI.U32 R18, R3, R10, RZ ;  /* 0x0000000a03127227 */ /* 0x000fe200078e00ff */
[----:B------:R-:W-:-:S02]  /*91a0*/  ISETP.GT.U32.AND P2, PT, R5, R0, PT ;  /* 0x000000000500720c */ /* 0x000fc40003f44070 */
[----:B------:R-:W-:Y:S01]  /*91b0*/  ISETP.GT.U32.AND P0, PT, R5, R14, PT ;  /* 0x0000000e0500720c */ /* 0x000fe20003f04070 */
[----:B------:R-:W-:-:S04]  /*91c0*/  IMAD.HI.U32 R15, R3, R12, RZ ;  /* 0x0000000c030f7227 */ /* 0x000fc800078e00ff */
[----:B-1----:R-:W-:Y:S02]  /*91d0*/  IMAD.MOV.U32 R7, RZ, RZ, R9 ;  /* 0x000000ffff077224 */ /* 0x002fe400078e0009 */
[----:B------:R-:W-:Y:S02]  /*91e0*/  IMAD.MOV R23, RZ, RZ, -R23 ;  /* 0x000000ffff177224 */ /* 0x000fe400078e0a17 */
[----:B------:R-:W-:Y:S01]  /*91f0*/  @!P4 IMAD.MOV R7, RZ, RZ, -R7 ;  /* 0x000000ffff07c224 */ /* 0x000fe200078e0a07 */
[C---:B------:R-:W-:Y:S01]  /*9200*/  ISETP.GT.U32.AND P4, PT, R5.reuse, R11, PT ;  /* 0x0000000b0500720c */ /* 0x040fe20003f84070 */
[----:B------:R-:W-:Y:S02]  /*9210*/  IMAD.MOV R18, RZ, RZ, -R18 ;  /* 0x000000ffff127224 */ /* 0x000fe400078e0a12 */
[----:B------:R-:W-:Y:S01]  /*9220*/  IMAD R20, R5, R23, R20 ;  /* 0x0000001705147224 */ /* 0x000fe200078e0214 */
[----:B------:R1:W-:Y:S01]  /*9230*/  STL [R1+0x244], R7 ;  /* 0x0002440701007387 */ /* 0x0003e20000100800 */
[----:B------:R-:W-:-:S02]  /*9240*/  IMAD.MOV R15, RZ, RZ, -R15 ;  /* 0x000000ffff0f7224 */ /* 0x000fc400078e0a0f */
[----:B------:R-:W-:Y:S02]  /*9250*/  IMAD R18, R5, R18, R10 ;  /* 0x0000001205127224 */ /* 0x000fe400078e020a */
[--C-:B------:R-:W-:Y:S02]  /*9260*/  @!P3 IMAD.IADD R21, R21, 0x1, -R5.reuse ;  /* 0x000000011515b824 */ /* 0x100fe400078e0a05 */
[C---:B------:R-:W-:Y:S02]  /*9270*/  IMAD R10, R5.reuse, R15, R12 ;  /* 0x0000000f050a7224 */ /* 0x040fe400078e020c */
[----:B------:R-:W-:Y:S01]  /*9280*/  @!P2 IMAD.IADD R0, R0, 0x1, -R5 ;  /* 0x000000010000a824 */ /* 0x000fe200078e0a05 */
[C---:B------:R-:W-:Y:S01]  /*9290*/  ISETP.GT.U32.AND P2, PT, R5.reuse, R18, PT ;  /* 0x000000120500720c */ /* 0x040fe20003f44070 */
[----:B-1----:R-:W-:Y:S01]  /*92a0*/  IMAD.MOV.U32 R7, RZ, RZ, R16 ;  /* 0x000000ffff077224 */ /* 0x002fe200078e0010 */
[----:B------:R-:W-:Y:S01]  /*92b0*/  ISETP.GT.U32.AND P3, PT, R5, R21, PT ;  /* 0x000000150500720c */ /* 0x000fe20003f64070 */
[----:B------:R-:W-:-:S02]  /*92c0*/  VIADD R22, R25, 0x51 ;  /* 0x0000005119167836 */ /* 0x000fc40000000000 */
[----:B------:R-:W-:Y:S01]  /*92d0*/  @!P1 IMAD.MOV R7, RZ, RZ, -R7 ;  /* 0x000000ffff079224 */ /* 0x000fe200078e0a07 */
[----:B------:R-:W-:Y:S01]  /*92e0*/  ISETP.GT.U32.AND P1, PT, R5, R20, PT ;  /* 0x000000140500720c */ /* 0x000fe20003f24070 */
[--C-:B------:R-:W-:Y:S01]  /*92f0*/  @!P4 IMAD.IADD R11, R11, 0x1, -R5.reuse ;  /* 0x000000010b0bc824 */ /* 0x100fe200078e0a05 */
[----:B------:R-:W-:Y:S01]  /*9300*/  ISETP.GT.U32.AND P4, PT, R5, R10, PT ;  /* 0x0000000a0500720c */ /* 0x000fe20003f84070 */
[----:B------:R-:W-:Y:S01]  /*9310*/  VIADD R12, R25, 0x50 ;  /* 0x00000050190c7836 */ /* 0x000fe20000000000 */
[----:B------:R-:W-:Y:S01]  /*9320*/  IABS R2, R22 ;  /* 0x0000001600027213 */ /* 0x000fe20000000000 */
[--C-:B------:R-:W-:Y:S01]  /*9330*/  @!P0 IMAD.IADD R14, R14, 0x1, -R5.reuse ;  /* 0x000000010e0e8824 */ /* 0x100fe200078e0a05 */
[----:B------:R-:W-:Y:S01]  /*9340*/  ISETP.GE.AND P0, PT, R17, RZ, PT ;  /* 0x000000ff1100720c */ /* 0x000fe20003f06270 */
[----:B------:R-:W-:Y:S01]  /*9350*/  @!P2 IMAD.IADD R18, R18, 0x1, -R5 ;  /* 0x000000011212a824 */ /* 0x000fe200078e0a05 */
[----:B------:R-:W-:Y:S01]  /*9360*/  IABS R9, R12 ;  /* 0x0000000c00097213 */ /* 0x000fe20000000000 */
[----:B------:R-:W-:Y:S01]  /*9370*/  IMAD.HI.U32 R16, R3, R2, RZ ;  /* 0x0000000203107227 */ /* 0x000fe200078e00ff */
[----:B------:R1:W-:Y:S01]  /*9380*/  STL [R1+0x234], R7 ;  /* 0x0002340701007387 */ /* 0x0003e20000100800 */
[----:B------:R-:W-:-:S02]  /*9390*/  ISETP.GE.AND P2, PT, R8, RZ, PT ;  /* 0x000000ff0800720c */ /* 0x000fc40003f46270 */
[----:B------:R-:W-:Y:S01]  /*93a0*/  @!P1 IMAD.IADD R20, R20, 0x1, -R5 ;  /* 0x0000000114149824 */ /* 0x000fe200078e0a05 */
[----:B------:R-:W-:Y:S01]  /*93b0*/  ISETP.GE.AND P1, PT, R19, RZ, PT ;  /* 0x000000ff1300720c */ /* 0x000fe20003f26270 */
[----:B------:R-:W-:-:S04]  /*93c0*/  IMAD.HI.U32 R15, R3, R9, RZ ;  /* 0x00000009030f7227 */ /* 0x000fc800078e00ff */
[----:B------:R-:W-:Y:S02]  /*93d0*/  IMAD.MOV.U32 R23, RZ, RZ, R0 ;  /* 0x000000ffff177224 */ /* 0x000fe400078e0000 */
[--C-:B------:R-:W-:Y:S01]  /*93e0*/  @!P3 IMAD.IADD R21, R21, 0x1, -R5.reuse ;  /* 0x000000011515b824 */ /* 0x100fe200078e0a05 */
[----:B------:R-:W-:Y:S01]  /*93f0*/  ISETP.GE.AND P3, PT, R4, RZ, PT ;  /* 0x000000ff0400720c */ /* 0x000fe20003f66270 */
[----:B-1----:R-:W-:Y:S02]  /*9400*/  IMAD.MOV.U32 R7, RZ, RZ, R14 ;  /* 0x000000ffff077224 */ /* 0x002fe400078e000e */
[----:B------:R-:W-:Y:S02]  /*9410*/  IMAD.MOV R16, RZ, RZ, -R16 ;  /* 0x000000ffff107224 */ /* 0x000fe400078e0a10 */
[----:B------:R-:W-:Y:S01]  /*9420*/  @!P4 IMAD.IADD R10, R10, 0x1, -R5 ;  /* 0x000000010a0ac824 */ /* 0x000fe200078e0a05 */
[----:B------:R-:W-:Y:S01]  /*9430*/  ISETP.GT.U32.AND P4, PT, R5, R20, PT ;  /* 0x000000140500720c */ /* 0x000fe20003f84070 */
[----:B------:R-:W-:-:S02]  /*9440*/  IMAD.MOV R15, RZ, RZ, -R15 ;  /* 0x000000ffff0f7224 */ /* 0x000fc400078e0a0f */
[----:B------:R-:W-:Y:S01]  /*9450*/  @!P5 IMAD.MOV R23, RZ, RZ, -R23 ;  /* 0x000000ffff17d224 */ /* 0x000fe200078e0a17 */
[C---:B------:R-:W-:Y:S01]  /*9460*/  ISETP.GT.U32.AND P5, PT, R5.reuse, R18, PT ;  /* 0x000000120500720c */ /* 0x040fe20003fa4070 */
[----:B------:R-:W-:Y:S01]  /*9470*/  @!P6 IMAD.MOV R7, RZ, RZ, -R7 ;  /* 0x000000ffff07e224 */ /* 0x000fe200078e0a07 */
[C---:B------:R-:W-:Y:S01]  /*9480*/  ISETP.GT.U32.AND P6, PT, R5.reuse, R10, PT ;  /* 0x0000000a0500720c */ /* 0x040fe20003fc4070 */
[C---:B------:R-:W-:Y:S01]  /*9490*/  IMAD R4, R5.reuse, R16, R2 ;  /* 0x0000001005047224 */ /* 0x040fe200078e0202 */
[----:B------:R-:W-:Y:S01]  /*94a0*/  STL [R1+0x1c4], R23 ;  /* 0x0001c41701007387 */ /* 0x000fe20000100800 */
[----:B------:R-:W-:Y:S02]  /*94b0*/  IMAD R2, R5, R15, R9 ;  /* 0x0000000f05027224 */ /* 0x000fe400078e0209 */
[----:B------:R-:W-:Y:S01]  /*94c0*/  IMAD.MOV.U32 R9, RZ, RZ, R11 ;  /* 0x000000ffff097224 */ /* 0x000fe200078e000b */
[----:B------:R1:W-:Y:S01]  /*94d0*/  STL [R1+0x1a8], R7 ;  /* 0x0001a80701007387 */ /* 0x0003e20000100800 */
[----:B------:R-:W-:-:S02]  /*94e0*/  VIADD R0, R25, 0x4f ;  /* 0x0000004f19007836 */ /* 0x000fc40000000000 */
[----:B------:R-:W-:Y:S01]  /*94f0*/  @!P0 IMAD.MOV R9, RZ, RZ, -R9 ;  /* 0x000000ffff098224 */ /* 0x000fe200078e0a09 */
[C---:B------:R-:W-:Y:S01]  /*9500*/  ISETP.GT.U32.AND P0, PT, R5.reuse, R4, PT ;  /* 0x000000040500720c */ /* 0x040fe20003f04070 */
[--C-:B------:R-:W-:Y:S01]  /*9510*/  @!P4 IMAD.IADD R20, R20, 0x1, -R5.reuse ;  /* 0x000000011414c824 */ /* 0x100fe200078e0a05 */
[----:B------:R-:W-:Y:S01]  /*9520*/  ISETP.GT.U32.AND P4, PT, R5, R2, PT ;  /* 0x000000020500720c */ /* 0x000fe20003f84070 */
[----:B------:R-:W-:Y:S01]  /*9530*/  @!P5 IMAD.IADD R18, R18, 0x1, -R5 ;  /* 0x000000011212d824 */ /* 0x000fe200078e0a05 */
[----:B------:R2:W-:Y:S01]  /*9540*/  STL [R1+0x1a0], R9 ;  /* 0x0001a00901007387 */ /* 0x0005e20000100800 */
[----:B------:R-:W-:Y:S01]  /*9550*/  IMAD.MOV.U32 R14, RZ, RZ, R20 ;  /* 0x000000ffff0e7224 */ /* 0x000fe200078e0014 */
[----:B------:R-:W-:Y:S01]  /*9560*/  ISETP.GE.AND P5, PT, R22, RZ, PT ;  /* 0x000000ff1600720c */ /* 0x000fe20003fa6270 */
[----:B-1----:R-:W-:Y:S02]  /*9570*/  IMAD.MOV.U32 R7, RZ, RZ, R21 ;  /* 0x000000ffff077224 */ /* 0x002fe400078e0015 */
[----:B------:R-:W-:-:S02]  /*9580*/  @!P1 IMAD.MOV R14, RZ, RZ, -R14 ;  /* 0x000000ffff0e9224 */ /* 0x000fc400078e0a0e */
[----:B------:R-:W-:Y:S01]  /*9590*/  @!P3 IMAD.MOV R7, RZ, RZ, -R7 ;  /* 0x000000ffff07b224 */ /* 0x000fe200078e0a07 */
[----:B------:R-:W-:Y:S01]  /*95a0*/  ISETP.GE.AND P3, PT, R13, RZ, PT ;  /* 0x000000ff0d00720c */ /* 0x000fe20003f66270 */
[--C-:B------:R-:W-:Y:S01]  /*95b0*/  @!P6 IMAD.IADD R10, R10, 0x1, -R5.reuse ;  /* 0x000000010a0ae824 */ /* 0x100fe200078e0a05 */
[----:B--2---:R-:W-:Y:S01]  /*95c0*/  IABS R9, R0 ;  /* 0x0000000000097213 */ /* 0x004fe20000000000 */
[----:B------:R-:W-:Y:S01]  /*95d0*/  @!P0 IMAD.IADD R4, R4, 0x1, -R5 ;  /* 0x0000000104048824 */ /* 0x000fe200078e0a05 */
[----:B------:R1:W-:Y:S01]  /*95e0*/  STL [R1+0x198], R7 ;  /* 0x0001980701007387 */ /* 0x0003e20000100800 */
[----:B------:R-:W-:Y:S01]  /*95f0*/  VIADD R8, R25, 0x4e ;  /* 0x0000004e19087836 */ /* 0x000fe20000000000 */
[----:B------:R-:W-:Y:S01]  /*9600*/  ISETP.GE.AND P6, PT, R12, RZ, PT ;  /* 0x000000ff0c00720c */ /* 0x000fe20003fc6270 */
[----:B------:R-:W-:Y:S01]  /*9610*/  IMAD.HI.U32 R11, R3, R9, RZ ;  /* 0x00000009030b7227 */ /* 0x000fe200078e00ff */
[----:B------:R2:W-:Y:S01]  /*9620*/  STL [R1+0xa0], R14 ;  /* 0x0000a00e01007387 */ /* 0x0005e20000100800 */
[----:B------:R-:W-:-:S02]  /*9630*/  ISETP.GT.U32.AND P1, PT, R5, R4, PT ;  /* 0x000000040500720c */ /* 0x000fc40003f24070 */
[----:B------:R-:W-:Y:S01]  /*9640*/  IMAD.MOV R11, RZ, RZ, -R11 ;  /* 0x000000ffff0b7224 */ /* 0x000fe200078e0a0b */
[----:B------:R-:W-:Y:S01]  /*9650*/  IABS R17, R8 ;  /* 0x0000000800117213 */ /* 0x000fe20000000000 */
[----:B------:R-:W-:Y:S01]  /*9660*/  @!P4 IMAD.IADD R2, R2, 0x1, -R5 ;  /* 0x000000010202c824 */ /* 0x000fe200078e0a05 */
[----:B------:R-:W-:Y:S01]  /*9670*/  ISETP.GE.AND P0, PT, R0, RZ, PT ;  /* 0x000000ff0000720c */ /* 0x000fe20003f06270 */
[----:B-1----:R-:W-:Y:S01]  /*9680*/  IMAD.MOV.U32 R7, RZ, RZ, R18 ;  /* 0x000000ffff077224 */ /* 0x002fe200078e0012 */
[----:B------:R-:W-:Y:S01]  /*9690*/  ISETP.GE.AND P4, PT, R8, RZ, PT ;  /* 0x000000ff0800720c */ /* 0x000fe20003f86270 */
[C---:B------:R-:W-:Y:S02]  /*96a0*/  IMAD R12, R5.reuse, R11, R9 ;  /* 0x0000000b050c7224 */ /* 0x040fe400078e0209 */
[----:B------:R-:W-:Y:S01]  /*96b0*/  @!P2 IMAD.MOV R7, RZ, RZ, -R7 ;  /* 0x000000ffff07a224 */ /* 0x000fe200078e0a07 */
[----:B------:R-:W-:Y:S01]  /*96c0*/  ISETP.GT.U32.AND P2, PT, R5, R2, PT ;  /* 0x000000020500720c */ /* 0x000fe20003f44070 */
[----:B------:R-:W-:-:S03]  /*96d0*/  IMAD.HI.U32 R0, R3, R17, RZ ;  /* 0x0000001103007227 */ /* 0x000fc600078e00ff */
[----:B------:R1:W-:Y:S01]  /*96e0*/  STL [R1+0x78], R7 ;  /* 0x0000780701007387 */ /* 0x0003e20000100800 */
[----:B------:R-:W-:Y:S02]  /*96f0*/  IMAD.MOV R0, RZ, RZ, -R0 ;  /* 0x000000ffff007224 */ /* 0x000fe400078e0a00 */
[----:B--2---:R-:W-:Y:S02]  /*9700*/  VIADD R14, R25, 0x4d ;  /* 0x0000004d190e7836 */ /* 0x004fe40000000000 */
[----:B------:R-:W-:Y:S02]  /*9710*/  @!P1 IMAD.IADD R4, R4, 0x1, -R5 ;  /* 0x0000000104049824 */ /* 0x000fe400078e0a05 */
[C---:B------:R-:W-:Y:S01]  /*9720*/  IMAD R17, R5.reuse, R0, R17 ;  /* 0x0000000005117224 */ /* 0x040fe200078e0211 */
[----:B------:R-:W-:Y:S01]  /*9730*/  ISETP.GE.AND P1, PT, R14, RZ, PT ;  /* 0x000000ff0e00720c */ /* 0x000fe20003f26270 */
[----:B------:R-:W-:Y:S01]  /*9740*/  @!P2 IMAD.IADD R2, R2, 0x1, -R5 ;  /* 0x000000010202a824 */ /* 0x000fe200078e0a05 */
[----:B------:R-:W-:Y:S01]  /*9750*/  IABS R14, R14 ;  /* 0x0000000e000e7213 */ /* 0x000fe20000000000 */
[----:B-1----:R-:W-:Y:S01]  /*9760*/  IMAD.MOV.U32 R7, RZ, RZ, R10 ;  /* 0x000000ffff077224 */ /* 0x002fe200078e000a */
[----:B------:R-:W-:Y:S01]  /*9770*/  ISETP.GT.U32.AND P2, PT, R5, R17, PT ;  /* 0x000000110500720c */ /* 0x000fe20003f44070 */
[----:B------:R-:W-:-:S02]  /*9780*/  VIADD R0, R25, 0x4b ;  /* 0x0000004b19007836 */ /* 0x000fc40000000000 */
[----:B------:R-:W-:Y:S01]  /*9790*/  @!P3 IMAD.MOV R7, RZ, RZ, -R7 ;  /* 0x000000ffff07b224 */ /* 0x000fe200078e0a07 */
[----:B------:R-:W-:Y:S01]  /*97a0*/  ISETP.GT.U32.AND P3, PT, R5, R12, PT ;  /* 0x0000000c0500720c */ /* 0x000fe20003f64070 */
[----:B------:R-:W-:Y:S01]  /*97b0*/  IMAD.HI.U32 R11, R3, R14, RZ ;  /* 0x0000000e030b7227 */ /* 0x000fe200078e00ff */
[----:B------:R-:W-:Y:S02]  /*97c0*/  IABS R9, R0 ;  /* 0x0000000000097213 */ /* 0x000fe40000000000 */
[----:B------:R1:W-:Y:S01]  /*97d0*/  STL [R1+0x74], R7 ;  /* 0x0000740701007387 */ /* 0x0003e20000100800 */
[----:B------:R-:W-:Y:S02]  /*97e0*/  IMAD.MOV R11, RZ, RZ, -R11 ;  /* 0x000000ffff0b7224 */ /* 0x000fe400078e0a0b */
[----:B------:R-:W-:Y:S02]  /*97f0*/  VIADD R8, R25, 0x4c ;  /* 0x0000004c19087836 */ /* 0x000fe40000000000 */
[----:B------:R-:W-:-:S02]  /*9800*/  IMAD R14, R5, R11, R14 ;  /* 0x0000000b050e7224 */ /* 0x000fc400078e020e */
[--C-:B------:R-:W-:Y:S01]  /*9810*/  @!P2 IMAD.IADD R17, R17, 0x1, -R5.reuse ;  /* 0x000000011111a824 */ /* 0x100fe200078e0a05 */
[----:B------:R-:W-:Y:S01]  /*9820*/  IABS R10, R8 ;  /* 0x00000008000a7213 */ /* 0x000fe20000000000 */
[----:B------:R-:W-:Y:S01]  /*9830*/  @!P3 IMAD.IADD R12, R12, 0x1, -R5 ;  /* 0x000000010c0cb824 */ /* 0x000fe200078e0a05 */
[----:B------:R-:W-:Y:S01]  /*9840*/  ISETP.GE.AND P3, PT, R8, RZ, PT ;  /* 0x000000ff0800720c */ /* 0x000fe20003f66270 */
[----:B-1----:R-:W-:Y:S01]  /*9850*/  IMAD.MOV.U32 R7, RZ, RZ, R4 ;  /* 0x000000ffff077224 */ /* 0x002fe200078e0004 */
[----:B------:R-:W-:Y:S01]  /*9860*/  ISETP.GT.U32.AND P2, PT, R5, R17, PT ;  /* 0x000000110500720c */ /* 0x000fe20003f44070 */
[----:B------:R-:W-:-:S04]  /*9870*/  IMAD.HI.U32 R4, R3, R9, RZ ;  /* 0x0000000903047227 */ /* 0x000fc800078e00ff */
[----:B------:R-:W-:Y:S01]  /*9880*/  @!P5 IMAD.MOV R7, RZ, RZ, -R7 ;  /* 0x000000ffff07d224 */ /* 0x000fe200078e0a07 */
[----:B------:R-:W-:Y:S01]  /*9890*/  ISETP.GT.U32.AND P5, PT, R5, R12, PT ;  /* 0x0000000c0500720c */ /* 0x000fe20003fa4070 */
[----:B------:R-:W-:-:S03]  /*98a0*/  IMAD.HI.U32 R8, R3, R10, RZ ;  /* 0x0000000a03087227 */ /* 0x000fc600078e00ff */
[----:B------:R1:W-:Y:S01]  /*98b0*/  STL [R1+0x68], R7 ;  /* 0x0000680701007387 */ /* 0x0003e20000100800 */
[----:B------:R-:W-:Y:S02]  /*98c0*/  IMAD.MOV R4, RZ, RZ, -R4 ;  /* 0x000000ffff047224 */ /* 0x000fe400078e0a04 */
[----:B------:R-:W-:Y:S02]  /*98d0*/  IMAD.MOV R8, RZ, RZ, -R8 ;  /* 0x000000ffff087224 */ /* 0x000fe400078e0a08 */
[C---:B------:R-:W-:Y:S02]  /*98e0*/  IMAD R9, R5.reuse, R4, R9 ;  /* 0x0000000405097224 */ /* 0x040fe400078e0209 */
[C---:B------:R-:W-:Y:S02]  /*98f0*/  IMAD R10, R5.reuse, R8, R10 ;  /* 0x00000008050a7224 */ /* 0x040fe400078e020a */
[--C-:B------:R-:W-:Y:S01]  /*9900*/  @!P5 IMAD.IADD R12, R12, 0x1, -R5.reuse ;  /* 0x000000010c0cd824 */ /* 0x100fe200078e0a05 */
[----:B------:R-:W-:Y:S01]  /*9910*/  ISETP.GT.U32.AND P5, PT, R5, R14, PT ;  /* 0x0000000e0500720c */ /* 0x000fe20003fa4070 */
[----:B------:R-:W-:Y:S01]  /*9920*/  @!P2 IMAD.IADD R17, R17, 0x1, -R5 ;  /* 0x000000011111a824 */ /* 0x000fe200078e0a05 */
[----:B------:R-:W-:Y:S01]  /*9930*/  ISETP.GT.U32.AND P2, PT, R5, R10, PT ;  /* 0x0000000a0500720c */ /* 0x000fe20003f44070 */
[----:B------:R-:W-:Y:S01]  /*9940*/  @!P6 IMAD.MOV R2, RZ, RZ, -R2 ;  /* 0x000000ffff02e224 */ /* 0x000fe200078e0a02 */
[----:B------:R-:W-:Y:S01]  /*9950*/  ISETP.GE.AND P6, PT, R0, RZ, PT ;  /* 0x000000ff0000720c */ /* 0x000fe20003fc6270 */
[----:B-1----:R-:W-:-:S02]  /*9960*/  IMAD.MOV.U32 R7, RZ, RZ, R12 ;  /* 0x000000ffff077224 */ /* 0x002fc400078e000c */
[C---:B------:R-:W-:Y:S01]  /*9970*/  VIADD R0, R25.reuse, 0x4a ;  /* 0x0000004a19007836 */ /* 0x040fe20000000000 */
[----:B------:R1:W-:Y:S01]  /*9980*/  STL [R1+0x144], R2 ;  /* 0x0001440201007387 */ /* 0x0003e20000100800 */
[----:B------:R-:W-:Y:S02]  /*9990*/  @!P0 IMAD.MOV R7, RZ, RZ, -R7 ;  /* 0x000000ffff078224 */ /* 0x000fe400078e0a07 */
[----:B------:R-:W-:Y:S01]  /*99a0*/  VIADD R4, R25, 0x48 ;  /* 0x0000004819047836 */ /* 0x000fe20000000000 */
[----:B------:R-:W-:Y:S01]  /*99b0*/  IABS R8, R0 ;  /* 0x0000000000087213 */ /* 0x000fe20000000000 */
[--C-:B------:R-:W-:Y:S01]  /*99c0*/  @!P5 IMAD.IADD R14, R14, 0x1, -R5.reuse ;  /* 0x000000010e0ed824 */ /* 0x100fe200078e0a05 */
[----:B------:R-:W-:Y:S01]  /*99d0*/  ISETP.GT.U32.AND P5, PT, R5, R9, PT ;  /* 0x000000090500720c */ /* 0x000fe20003fa4070 */
[----:B------:R2:W-:Y:S01]  /*99e0*/  STL [R1+0x180], R7 ;  /* 0x0001800701007387 */ /* 0x0005e20000100800 */
[----:B------:R-:W-:Y:S01]  /*99f0*/  @!P2 IMAD.IADD R10, R10, 0x1, -R5 ;  /* 0x000000010a0aa824 */ /* 0x000fe200078e0a05 */
[----:B------:R-:W-:Y:S01]  /*9a00*/  IABS R15, R4 ;  /* 0x00000004000f7213 */ /* 0x000fe20000000000 */
[----:B------:R-:W-:Y:S01]  /*9a10*/  IMAD.HI.U32 R12, R3, R8, RZ ;  /* 0x00000008030c7227 */ /* 0x000fe200078e00ff */
[----:B------:R-:W-:-:S02]  /*9a20*/  ISETP.GT.U32.AND P0, PT, R5, R14, PT ;  /* 0x0000000e0500720c */ /* 0x000fc40003f04070 */
[----:B------:R-:W-:Y:S01]  /*9a30*/  ISETP.GT.U32.AND P2, PT, R5, R10, PT ;  /* 0x0000000a0500720c */ /* 0x000fe20003f44070 */
[C---:B------:R-:W-:Y:S02]  /*9a40*/  VIADD R13, R25.reuse, 0x49 ;  /* 0x00000049190d7836 */ /* 0x040fe40000000000 */
[----:B-1----:R-:W-:Y:S02]  /*9a50*/  VIADD R2, R25, 0x47 ;  /* 0x0000004719027836 */ /* 0x002fe40000000000 */
[----:B--2---:R-:W-:Y:S01]  /*9a60*/  IMAD.MOV.U32 R7, RZ, RZ, R17 ;  /* 0x000000ffff077224 */ /* 0x004fe200078e0011 */
[----:B------:R-:W-:Y:S01]  /*9a70*/  IABS R16, R13 ;  /* 0x0000000d00107213 */ /* 0x000fe20000000000 */
[----:B------:R-:W-:Y:S01]  /*9a80*/  @!P5 IMAD.IADD R9, R9, 0x1, -R5 ;  /* 0x000000010909d824 */ /* 0x000fe200078e0a05 */
[----:B------:R-:W-:Y:S01]  /*9a90*/  IABS R11, R2 ;  /* 0x00000002000b7213 */ /* 0x000fe20000000000 */
[----:B------:R-:W-:Y:S02]  /*9aa0*/  IMAD.MOV R12, RZ, RZ, -R12 ;  /* 0x000000ffff0c7224 */ /* 0x000fe400078e0a0c */
[----:B------:R-:W-:Y:S01]  /*9ab0*/  @!P4 IMAD.MOV R7, RZ, RZ, -R7 ;  /* 0x000000ffff07c224 */ /* 0x000fe200078e0a07 */
[C---:B------:R-:W-:Y:S01]  /*9ac0*/  ISETP.GT.U32.AND P5, PT, R5.reuse, R9, PT ;  /* 0x000000090500720c */ /* 0x040fe20003fa4070 */
[----:B------:R-:W-:Y:S01]  /*9ad0*/  @!P0 IMAD.IADD R14, R14, 0x1, -R5 ;  /* 0x000000010e0e8824 */ /* 0x000fe200078e0a05 */
[----:B------:R-:W-:Y:S01]  /*9ae0*/  ISETP.GE.AND P4, PT, R0, RZ, PT ;  /* 0x000000ff0000720c */ /* 0x000fe20003f86270 */
[----:B------:R-:W-:Y:S01]  /*9af0*/  IMAD R0, R5, R12, R8 ;  /* 0x0000000c05007224 */ /* 0x000fe200078e0208 */
[----:B------:R1:W-:Y:S01]  /*9b00*/  STL [R1+0x17c], R7 ;  /* 0x00017c0701007387 */ /* 0x0003e20000100800 */
[----:B------:R-:W-:-:S03]  /*9b10*/  IMAD.HI.U32 R8, R3, R15, RZ ;  /* 0x0000000f03087227 */ /* 0x000fc600078e00ff */
[----:B------:R-:W-:Y:S01]  /*9b20*/  ISETP.GT.U32.AND P0, PT, R5, R0, PT ;  /* 0x000000000500720c */ /* 0x000fe20003f04070 */
[----:B------:R-:W-:-:S04]  /*9b30*/  IMAD.HI.U32 R17, R3, R16, RZ ;  /* 0x0000001003117227 */ /* 0x000fc800078e00ff */
[----:B------:R-:W-:-:S04]  /*9b40*/  IMAD.HI.U32 R12, R3, R11, RZ ;  /* 0x0000000b030c7227 */ /* 0x000fc800078e00ff */
[----:B-1----:R-:W-:Y:S02]  /*9b50*/  IMAD.MOV.U32 R7, RZ, RZ, R14 ;  /* 0x000000ffff077224 */ /* 0x002fe400078e000e */
[----:B------:R-:W-:Y:S02]  /*9b60*/  IMAD.MOV R8, RZ, RZ, -R8 ;  /* 0x000000ffff087224 */ /* 0x000fe400078e0a08 */
[----:B------:R-:W-:Y:S02]  /*9b70*/  @!P1 IMAD.MOV R7, RZ, RZ, -R7 ;  /* 0x000000ffff079224 */ /* 0x000fe400078e0a07 */
[----:B------:R-:W-:Y:S02]  /*9b80*/  IMAD.MOV R17, RZ, RZ, -R17 ;  /* 0x000000ffff117224 */ /* 0x000fe400078e0a11 */
[----:B------:R-:W-:Y:S01]  /*9b90*/  IMAD.MOV R12, RZ, RZ, -R12 ;  /* 0x000000ffff0c7224 */ /* 0x000fe200078e0a0c */
[----:B------:R1:W-:Y:S01]  /*9ba0*/  STL [R1+0x168], R7 ;  /* 0x0001680701007387 */ /* 0x0003e20000100800 */
[----:B------:R-:W-:-:S02]  /*9bb0*/  IMAD R15, R5, R8, R15 ;  /* 0x00000008050f7224 */ /* 0x000fc400078e020f */
[--C-:B------:R-:W-:Y:S02]  /*9bc0*/  @!P5 IMAD.IADD R9, R9, 0x1, -R5.reuse ;  /* 0x000000010909d824 */ /* 0x100fe400078e0a05 */
[----:B------:R-:W-:Y:S01]  /*9bd0*/  @!P2 IMAD.IADD R10, R10, 0x1, -R5 ;  /* 0x000000010a0aa824 */ /* 0x000fe200078e0a05 */
[----:B------:R-:W-:Y:S01]  /*9be0*/  ISETP.GE.AND P2, PT, R13, RZ, PT ;  /* 0x000000ff0d00720c */ /* 0x000fe20003f46270 */
[C---:B------:R-:W-:Y:S01]  /*9bf0*/  IMAD R13, R5.reuse, R17, R16 ;  /* 0x00000011050d7224 */ /* 0x040fe200078e0210 */
[C---:B------:R-:W-:Y:S01]  /*9c00*/  ISETP.GT.U32.AND P5, PT, R5.reuse, R15, PT ;  /* 0x0000000f0500720c */ /* 0x040fe20003fa4070 */
[C---:B------:R-:W-:Y:S02]  /*9c10*/  IMAD R11, R5.reuse, R12, R11 ;  /* 0x0000000c050b7224 */ /* 0x040fe400078e020b */
[----:B-1----:R-:W-:Y:S01]  /*9c20*/  IMAD.MOV.U32 R7, RZ, RZ, R9 ;  /* 0x000000ffff077224 */ /* 0x002fe200078e0009 */
[----:B------:R-:W-:Y:S01]  /*9c30*/  ISETP.GT.U32.AND P1, PT, R5, R13, PT ;  /* 0x0000000d0500720c */ /* 0x000fe20003f24070 */
[----:B------:R-:W-:-:S02]  /*9c40*/  @!P0 IMAD.IADD R0, R0, 0x1, -R5 ;  /* 0x0000000100008824 */ /* 0x000fc400078e0a05 */
[----:B------:R-:W-:Y:S01]  /*9c50*/  @!P6 IMAD.MOV R7, RZ, RZ, -R7 ;  /* 0x000000ffff07e224 */ /* 0x000fe200078e0a07 */
[----:B------:R-:W-:Y:S01]  /*9c60*/  ISETP.GT.U32.AND P6, PT, R5, R11, PT ;  /* 0x0000000b0500720c */ /* 0x000fe20003fc4070 */
[----:B------:R-:W-:Y:S01]  /*9c70*/  @!P3 IMAD.MOV R10, RZ, RZ, -R10 ;  /* 0x000000ffff0ab224 */ /* 0x000fe200078e0a0a */
[----:B------:R-:W-:Y:S01]  /*9c80*/  ISETP.GE.AND P3, PT, R4, RZ, PT ;  /* 0x000000ff0400720c */ /* 0x000fe20003f66270 */
[----:B------:R-:W-:Y:S01]  /*9c90*/  VIADD R4, R25, 0x45 ;  /* 0x0000004519047836 */ /* 0x000fe20000000000 */
[----:B------:R-:W-:Y:S01]  /*9ca0*/  ISETP.GT.U32.AND P0, PT, R5, R0, PT ;  /* 0x000000000500720c */ /* 0x000fe20003f04070 */
[----:B------:R-:W-:Y:S01]  /*9cb0*/  VIADD R8, R25, 0x46 ;  /* 0x0000004619087836 */ /* 0x000fe20000000000 */
[----:B------:R1:W-:Y:S01]  /*9cc0*/  STL [R1+0x170], R10 ;  /* 0x0001700a01007387 */ /* 0x0003e20000100800 */
[--C-:B------:R-:W-:Y:S02]  /*9cd0*/  @!P5 IMAD.IADD R15, R15, 0x1, -R5.reuse ;  /* 0x000000010f0fd824 */ /* 0x100fe400078e0a05 */
[--C-:B------:R-:W-:Y:S01]  /*9ce0*/  @!P1 IMAD.IADD R13, R13, 0x1, -R5.reuse ;  /* 0x000000010d0d9824 */ /* 0x100fe200078e0a05 */
[----:B------:R-:W-:Y:S01]  /*9cf0*/  IABS R14, R8 ;  /* 0x00000008000e7213 */ /* 0x000fe20000000000 */
[----:B------:R2:W-:Y:S01]  /*9d00*/  STL [R1+0x174], R7 ;  /* 0x0001740701007387 */ /* 0x0005e20000100800 */
[----:B------:R-:W-:Y:S01]  /*9d10*/  ISETP.GE.AND P1, PT, R8, RZ, PT ;  /* 0x000000ff0800720c */ /* 0x000fe20003f26270 */
[----:B------:R-:W-:Y:S01]  /*9d20*/  @!P6 IMAD.IADD R11, R11, 0x1, -R5 ;  /* 0x000000010b0be824 */ /* 0x000fe200078e0a05 */
[----:B------:R-:W-:Y:S01]  /*9d30*/  ISETP.GT.U32.AND P6, PT, R5, R15, PT ;  /* 0x0000000f0500720c */ /* 0x000fe20003fc4070 */
[----:B------:R-:W-:Y:S01]  /*9d40*/  IMAD.HI.U32 R9, R3, R14, RZ ;  /* 0x0000000e03097227 */ /* 0x000fe200078e00ff */
[----:B-1----:R-:W-:-:S02]  /*9d50*/  IABS R10, R4 ;  /* 0x00000004000a7213 */ /* 0x002fc40000000000 */
[----:B------:R-:W-:Y:S01]  /*9d60*/  ISETP.GT.U32.AND P5, PT, R5, R13, PT ;  /* 0x0000000d0500720c */ /* 0x000fe20003fa4070 */
[----:B------:R-:W-:Y:S01]  /*9d70*/  @!P0 IMAD.IADD R0, R0, 0x1, -R5 ;  /* 0x0000000100008824 */ /* 0x000fe200078e0a05 */
[----:B------:R-:W-:Y:S01]  /*9d80*/  ISETP.GE.AND P0, PT, R2, RZ, PT ;  /* 0x000000ff0200720c */ /* 0x000fe20003f06270 */
[----:B------:R-:W-:-:S04]  /*9d90*/  IMAD.HI.U32 R8, R3, R10, RZ ;  /* 0x0000000a03087227 */ /* 0x000fc800078e00ff */
[----:B------:R-:W-:Y:S02]  /*9da0*/  IMAD.MOV R8, RZ, RZ, -R8 ;  /* 0x000000ffff087224 */ /* 0x000fe400078e0a08 */
[----:B------:R-:W-:Y:S02]  /*9db0*/  IMAD.MOV R9, RZ, RZ, -R9 ;  /* 0x000000ffff097224 */ /* 0x000fe400078e0a09 */
[----:B--2---:R-:W-:Y:S02]  /*9dc0*/  IMAD.MOV.U32 R7, RZ, RZ, R0 ;  /* 0x000000ffff077224 */ /* 0x004fe400078e0000 */
[C---:B------:R-:W-:Y:S02]  /*9dd0*/  IMAD R10, R5.reuse, R8, R10 ;  /* 0x00000008050a7224 */ /* 0x040fe400078e020a */
[C---:B------:R-:W-:Y:S02]  /*9de0*/  IMAD R14, R5.reuse, R9, R14 ;  /* 0x00000009050e7224 */ /* 0x040fe400078e020e */
[----:B------:R-:W-:Y:S01]  /*9df0*/  @!P4 IMAD.MOV R7, RZ, RZ, -R7 ;  /* 0x000000ffff07c224 */ /* 0x000fe200078e0a07 */
[----:B------:R-:W-:Y:S01]  /*9e00*/  ISETP.GT.U32.AND P4, PT, R5, R11, PT ;  /* 0x0000000b0500720c */ /* 0x000fe20003f84070 */
[--C-:B------:R-:W-:Y:S01]  /*9e10*/  @!P6 IMAD.IADD R15, R15, 0x1, -R5.reuse ;  /* 0x000000010f0fe824 */ /* 0x100fe200078e0a05 */
[----:B------:R-:W-:Y:S01]  /*9e20*/  ISETP.GT.U32.AND P6, PT, R5, R10, PT ;  /* 0x0000000a0500720c */ /* 0x000fe20003fc4070 */
[----:B------:R-:W-:Y:S01]  /*9e30*/  @!P5 IMAD.IADD R13, R13, 0x1, -R5 ;  /* 0x000000010d0dd824 */ /* 0x000fe200078e0a05 */
[----:B------:R-:W-:Y:S01]  /*9e40*/  ISETP.GT.U32.AND P5, PT, R5, R14, PT ;  /* 0x0000000e0500720c */ /* 0x000fe20003fa4070 */
[C---:B------:R-:W-:Y:S01]  /*9e50*/  VIADD R0, R25.reuse, 0x43 ;  /* 0x0000004319007836 */ /* 0x040fe20000000000 */
[----:B------:R1:W-:Y:S01]  /*9e60*/  STL [R1+0x178], R7 ;  /* 0x0001780701007387 */ /* 0x0003e20000100800 */
[----:B------:R-:W-:-:S02]  /*9e70*/  VIADD R12, R25, 0x42 ;  /* 0x00000042190c7836 */ /* 0x000fc40000000000 */
[----:B------:R-:W-:Y:S01]  /*9e80*/  VIADD R2, R25, 0x44 ;  /* 0x0000004419027836 */ /* 0x000fe20000000000 */
[----:B------:R-:W-:Y:S01]  /*9e90*/  IABS R8, R0 ;  /* 0x0000000000087213 */ /* 0x000fe20000000000 */
[----:B------:R-:W-:Y:S01]  /*9ea0*/  @!P3 IMAD.MOV R15, RZ, RZ, -R15 ;  /* 0x000000ffff0fb224 */ /* 0x000fe200078e0a0f */
[----:B------:R-:W-:Y:S01]  /*9eb0*/  IABS R16, R12 ;  /* 0x0000000c00107213 */ /* 0x000fe20000000000 */
[--C-:B------:R-:W-:Y:S01]  /*9ec0*/  @!P4 IMAD.IADD R11, R11, 0x1, -R5.reuse ;  /* 0x000000010b0bc824 */ /* 0x100fe200078e0a05 */
[----:B------:R-:W-:Y:S01]  /*9ed0*/  ISETP.GE.AND P4, PT, R4, RZ, PT ;  /* 0x000000ff0400720c */ /* 0x000fe20003f86270 */
[----:B------:R-:W-:Y:S01]  /*9ee0*/  @!P6 IMAD.IADD R10, R10, 0x1, -R5 ;  /* 0x000000010a0ae824 */ /* 0x000fe200078e0a05 */
[----:B------:R-:W-:Y:S01]  /*9ef0*/  IABS R9, R2 ;  /* 0x0000000200097213 */ /* 0x000fe20000000000 */
[----:B-1----:R-:W-:Y:S02]  /*9f00*/  IMAD.MOV.U32 R7, RZ, RZ, R13 ;  /* 0x000000ffff077224 */ /* 0x002fe400078e000d */
[----:B------:R-:W-:Y:S01]  /*9f10*/  IMAD.MOV.U32 R4, RZ, RZ, R16 ;  /* 0x000000ffff047224 */ /* 0x000fe200078e0010 */
[----:B------:R-:W-:Y:S01]  /*9f20*/  ISETP.GT.U32.AND P6, PT, R5, R10, PT ;  /* 0x0000000a0500720c */ /* 0x000fe20003fc4070 */
[----:B------:R-:W-:-:S04]  /*9f30*/  IMAD.HI.U32 R17, R3, R8, RZ ;  /* 0x0000000803117227 */ /* 0x000fc800078e00ff */
[----:B------:R-:W-:Y:S01]  /*9f40*/  @!P5 IMAD.IADD R14, R14, 0x1, -R5 ;  /* 0x000000010e0ed824 */ /* 0x000fe200078e0a05 */
[----:B------:R-:W-:Y:S01]  /*9f50*/  ISETP.GE.AND P5, PT, R2, RZ, PT ;  /* 0x000000ff0200720c */ /* 0x000fe20003fa6270 */
[----:B------:R-:W-:Y:S02]  /*9f60*/  @!P2 IMAD.MOV R7, RZ, RZ, -R7 ;  /* 0x000000ffff07a224 */ /* 0x000fe400078e0a07 */
[----:B------:R-:W-:Y:S01]  /*9f70*/  IMAD.HI.U32 R2, R3, R4, RZ ;  /* 0x0000000403027227 */ /* 0x000fe200078e00ff */
[C---:B------:R-:W-:Y:S02]  /*9f80*/  ISETP.GT.U32.AND P2, PT, R5.reuse, R14, PT ;  /* 0x0000000e0500720c */ /* 0x040fe40003f44070 */
[----:B------:R1:W-:Y:S01]  /*9f90*/  STL [R1+0x16c], R7 ;  /* 0x00016c0701007387 */ /* 0x0003e20000100800 */
[----:B------:R-:W-:Y:S02]  /*9fa0*/  IMAD.MOV R13, RZ, RZ, -R17 ;  /* 0x000000ffff0d7224 */ /* 0x000fe400078e0a11 */
[----:B------:R-:W-:Y:S01]  /*9fb0*/  IMAD.MOV R2, RZ, RZ, -R2 ;  /* 0x000000ffff027224 */ /* 0x000fe200078e0a02 */
[----:B------:R2:W-:Y:S01]  /*9fc0*/  STL [R1+0x158], R15 ;  /* 0x0001580f01007387 */ /* 0x0005e20000100800 */
[----:B------:R-:W-:-:S02]  /*9fd0*/  IMAD R8, R5, R13, R8 ;  /* 0x0000000d05087224 */ /* 0x000fc400078e0208 */
[----:B------:R-:W-:-:S04]  /*9fe0*/  IMAD.HI.U32 R16, R3, R9, RZ ;  /* 0x0000000903107227 */ /* 0x000fc800078e00ff */
[----:B-1----:R-:W-:Y:S02]  /*9ff0*/  IMAD.MOV.U32 R7, RZ, RZ, R11 ;  /* 0x000000ffff077224 */ /* 0x002fe400078e000b */
[C---:B------:R-:W-:Y:S02]  /*a000*/  IMAD R4, R5.reuse, R2, R4 ;  /* 0x0000000205047224 */ /* 0x040fe400078e0204 */
[----:B------:R-:W-:Y:S01]  /*a010*/  @!P0 IMAD.MOV R7, RZ, RZ, -R7 ;  /* 0x000000ffff078224 */ /* 0x000fe200078e0a07 */
[C---:B------:R-:W-:Y:S01]  /*a020*/  ISETP.GT.U32.AND P0, PT, R5.reuse, R8, PT ;  /* 0x000000080500720c */ /* 0x040fe20003f04070 */
[----:B------:R-:W-:Y:S02]  /*a030*/  IMAD.MOV R16, RZ, RZ, -R16 ;  /* 0x000000ffff107224 */ /* 0x000fe400078e0a10 */
[----:B------:R-:W-:Y:S01]  /*a040*/  @!P6 IMAD.IADD R10, R10, 0x1, -R5 ;  /* 0x000000010a0ae824 */ /* 0x000fe200078e0a05 */
[C---:B------:R-:W-:Y:S01]  /*a050*/  ISETP.GT.U32.AND P6, PT, R5.reuse, R4, PT ;  /* 0x000000040500720c */ /* 0x040fe20003fc4070 */
[----:B------:R-:W-:Y:S01]  /*a060*/  IMAD R9, R5, R16, R9 ;  /* 0x0000001005097224 */ /* 0x000fe200078e0209 */
[----:B------:R1:W-:Y:S01]  /*a070*/  STL [R1+0x160], R7 ;  /* 0x0001600701007387 */ /* 0x0003e20000100800 */
[----:B------:R-:W-:-:S02]  /*a080*/  VIADD R11, R25, 0x40 ;  /* 0x00000040190b7836 */ /* 0x000fc40000000000 */
[--C-:B------:R-:W-:Y:S01]  /*a090*/  @!P2 IMAD.IADD R14, R14, 0x1, -R5.reuse ;  /* 0x000000010e0ea824 */ /* 0x100fe200078e0a05 */
[----:B------:R-:W-:Y:S01]  /*a0a0*/  ISETP.GT.U32.AND P3, PT, R5, R9, PT ;  /* 0x000000090500720c */ /* 0x000fe20003f64070 */
[----:B------:R-:W-:Y:S01]  /*a0b0*/  VIADD R17, R25, 0x41 ;  /* 0x0000004119117836 */ /* 0x000fe20000000000 */
[----:B------:R-:W-:Y:S01]  /*a0c0*/  ISETP.GE.AND P2, PT, R0, RZ, PT ;  /* 0x000000ff0000720c */ /* 0x000fe20003f46270 */
[--C-:B------:R-:W-:Y:S01]  /*a0d0*/  @!P0 IMAD.IADD R8, R8, 0x1, -R5.reuse ;  /* 0x0000000108088824 */ /* 0x100fe200078e0a05 */
[----:B------:R-:W-:Y:S02]  /*a0e0*/  IABS R0, R11 ;  /* 0x0000000b00007213 */ /* 0x000fe40000000000 */
[----:B------:R-:W-:Y:S01]  /*a0f0*/  IABS R2, R17 ;  /* 0x0000001100027213 */ /* 0x000fe20000000000 */
[----:B------:R-:W-:Y:S01]  /*a100*/  @!P6 IMAD.IADD R4, R4, 0x1, -R5 ;  /* 0x000000010404e824 */ /* 0x000fe200078e0a05 */
[----:B------:R-:W-:Y:S01]  /*a110*/  ISETP.GT.U32.AND P6, PT, R5, R8, PT ;  /* 0x000000080500720c */ /* 0x000fe20003fc4070 */
[----:B--2---:R-:W-:-:S04]  /*a120*/  IMAD.HI.U32 R15, R3, R0, RZ ;  /* 0x00000000030f7227 */ /* 0x004fc800078e00ff */
[----:B------:R-:W-:Y:S01]  /*a130*/  @!P3 IMAD.IADD R9, R9, 0x1, -R5 ;  /* 0x000000010909b824 */ /* 0x000fe200078e0a05 */
[----:B------:R-:W-:Y:S01]  /*a140*/  ISETP.GE.AND P3, PT, R12, RZ, PT ;  /* 0x000000ff0c00720c */ /* 0x000fe20003f66270 */
[----:B------:R-:W-:Y:S02]  /*a150*/  IMAD.MOV R15, RZ, RZ, -R15 ;  /* 0x000000ffff0f7224 */ /* 0x000fe400078e0a0f */
[----:B-1----:R-:W-:Y:S01]  /*a160*/  IMAD.MOV.U32 R7, RZ, RZ, R14 ;  /* 0x000000ffff077224 */ /* 0x002fe200078e000e */
[C---:B------:R-:W-:Y:S01]  /*a170*/  ISETP.GT.U32.AND P0, PT, R5.reuse, R9, PT ;  /* 0x000000090500720c */ /* 0x040fe20003f04070 */
[----:B------:R-:W-:Y:S02]  /*a180*/  IMAD R0, R5, R15, R0 ;  /* 0x0000000f05007224 */ /* 0x000fe400078e0200 */
[----:B------:R-:W-:-:S04]  /*a190*/  IMAD.HI.U32 R13, R3, R2, RZ ;  /* 0x00000002030d7227 */ /* 0x000fc800078e00ff */
[----:B------:R-:W-:Y:S01]  /*a1a0*/  @!P1 IMAD.MOV R7, RZ, RZ, -R7 ;  /* 0x000000ffff079224 */ /* 0x000fe200078e0a07 */
[----:B------:R-:W-:Y:S01]  /*a1b0*/  ISETP.GT.U32.AND P1, PT, R5, R4, PT ;  /* 0x000000040500720c */ /* 0x000fe20003f24070 */
[----:B------:R-:W-:Y:S02]  /*a1c0*/  VIADD R12, R25, 0x3f ;  /* 0x0000003f190c7836 */ /* 0x000fe40000000000 */
[----:B------:R-:W-:Y:S01]  /*a1d0*/  @!P6 IMAD.IADD R8, R8, 0x1, -R5 ;  /* 0x000000010808e824 */ /* 0x000fe200078e0a05 */
[----:B------:R-:W-:Y:S01]  /*a1e0*/  ISETP.GT.U32.AND P6, PT, R5, R0, PT ;  /* 0x000000000500720c */ /* 0x000fe20003fc4070 */
[----:B------:R-:W-:Y:S01]  /*a1f0*/  IMAD.MOV R13, RZ, RZ, -R13 ;  /* 0x000000ffff0d7224 */ /* 0x000fe200078e0a0d */
[----:B------:R-:W-:Y:S01]  /*a200*/  IABS R14, R12 ;  /* 0x0000000c000e7213 */ /* 0x000fe20000000000 */
[----:B------:R-:W-:Y:S01]  /*a210*/  @!P0 IMAD.IADD R9, R9, 0x1, -R5 ;  /* 0x0000000109098824 */ /* 0x000fe200078e0a05 */
[----:B------:R1:W-:Y:S01]  /*a220*/  STL [R1+0x164], R7 ;  /* 0x0001640701007387 */ /* 0x0003e20000100800 */
[----:B------:R-:W-:-:S02]  /*a230*/  IMAD R2, R5, R13, R2 ;  /* 0x0000000d05027224 */ /* 0x000fc400078e0202 */
[----:B------:R-:W-:Y:S02]  /*a240*/  VIADD R13, R25, 0x3e ;  /* 0x0000003e190d7836 */ /* 0x000fe40000000000 */
[----:B------:R-:W-:Y:S01]  /*a250*/  IMAD.HI.U32 R18, R3, R14, RZ ;  /* 0x0000000e03127227 */ /* 0x000fe200078e00ff */
[----:B------:R-:W-:Y:S02]  /*a260*/  ISETP.GT.U32.AND P0, PT, R5, R2, PT ;  /* 0x000000020500720c */ /* 0x000fe40003f04070 */
[----:B------:R-:W-:Y:S01]  /*a270*/  IABS R16, R13 ;  /* 0x0000000d00107213 */ /* 0x000fe20000000000 */
[----:B------:R-:W-:Y:S01]  /*a280*/  @!P1 IMAD.IADD R4, R4, 0x1, -R5 ;  /* 0x0000000104049824 */ /* 0x000fe200078e0a05 */
[----:B------:R-:W-:Y:S01]  /*a290*/  ISETP.GE.AND P1, PT, R17, RZ, PT ;  /* 0x000000ff1100720c */ /* 0x000fe20003f26270 */
[----:B------:R-:W-:Y:S02]  /*a2a0*/  IMAD.MOV R17, RZ, RZ, -R18 ;  /* 0x000000ffff117224 */ /* 0x000fe400078e0a12 */
[----:B-1----:R-:W-:-:S02]  /*a2b0*/  IMAD.MOV.U32 R7, RZ, RZ, R10 ;  /* 0x000000ffff077224 */ /* 0x002fc400078e000a */
[----:B------:R-:W-:Y:S02]  /*a2c0*/  @!P6 IMAD.IADD R0, R0, 0x1, -R5 ;  /* 0x000000010000e824 */ /* 0x000fe400078e0a05 */
[C---:B------:R-:W-:Y:S02]  /*a2d0*/  IMAD R14, R5.reuse, R17, R14 ;  /* 0x00000011050e7224 */ /* 0x040fe400078e020e */
[----:B------:R-:W-:Y:S01]  /*a2e0*/  @!P4 IMAD.MOV R7, RZ, RZ, -R7 ;  /* 0x000000ffff07c224 */ /* 0x000fe200078e0a07 */
[----:B------:R-:W-:Y:S01]  /*a2f0*/  ISETP.GT.U32.AND P4, PT, R5, R0, PT ;  /* 0x000000000500720c */ /* 0x000fe20003f84070 */
[----:B------:R-:W-:-:S03]  /*a300*/  IMAD.HI.U32 R19, R3, R16, RZ ;  /* 0x0000001003137227 */ /* 0x000fc600078e00ff */
[----:B------:R1:W-:Y:S01]  /*a310*/  STL [R1+0x154], R7 ;  /* 0x0001540701007387 */ /* 0x0003e20000100800 */
[----:B------:R-:W-:Y:S01]  /*a320*/  @!P5 IMAD.MOV R9, RZ, RZ, -R9 ;  /* 0x000000ffff09d224 */ /* 0x000fe200078e0a09 */
[----:B------:R-:W-:Y:S01]  /*a330*/  ISETP.GT.U32.AND P5, PT, R5, R14, PT ;  /* 0x0000000e0500720c */ /* 0x000fe20003fa4070 */
[----:B------:R-:W-:Y:S01]  /*a340*/  @!P0 IMAD.IADD R2, R2, 0x1, -R5 ;  /* 0x0000000102028824 */ /* 0x000fe200078e0a05 */
[----:B------:R-:W-:Y:S01]  /*a350*/  ISETP.GE.AND P0, PT, R11, RZ, PT ;  /* 0x000000ff0b00720c */ /* 0x000fe20003f06270 */
[----:B------:R-:W-:Y:S01]  /*a360*/  IMAD.MOV R19, RZ, RZ, -R19 ;  /* 0x000000ffff137224 */ /* 0x000fe200078e0a13 */
[----:B------:R2:W-:Y:S01]  /*a370*/  STL [R1+0x150], R9 ;  /* 0x0001500901007387 */ /* 0x0005e20000100800 */
[----:B------:R-:W-:Y:S01]  /*a380*/  VIADD R15, R25, 0x3d ;  /* 0x0000003d190f7836 */ /* 0x000fe20000000000 */
[C---:B------:R-:W-:Y:S01]  /*a390*/  ISETP.GT.U32.AND P6, PT, R5.reuse, R2, PT ;  /* 0x000000020500720c */ /* 0x040fe20003fc4070 */
[C---:B------:R-:W-:Y:S02]  /*a3a0*/  IMAD R16, R5.reuse, R19, R16 ;  /* 0x0000001305107224 */ /* 0x040fe400078e0210 */
[--C-:B------:R-:W-:Y:S01]  /*a3b0*/  @!P4 IMAD.IADD R0, R0, 0x1, -R5.reuse ;  /* 0x000000010000c824 */ /* 0x100fe200078e0a05 */
[----:B------:R-:W-:Y:S01]  /*a3c0*/  IABS R18, R15 ;  /* 0x0000000f00127213 */ /* 0x000fe20000000000 */
[----:B-1----:R-:W-:Y:S01]  /*a3d0*/  IMAD.MOV.U32 R7, RZ, RZ, R8 ;  /* 0x000000ffff077224 */ /* 0x002fe200078e0008 */
[----:B------:R-:W-:Y:S01]  /*a3e0*/  ISETP.GT.U32.AND P4, PT, R5, R16, PT ;  /* 0x000000100500720c */ /* 0x000fe20003f84070 */
[----:B------:R-:W-:-:S02]  /*a3f0*/  @!P5 IMAD.IADD R14, R14, 0x1, -R5 ;  /* 0x000000010e0ed824 */ /* 0x000fc400078e0a05 */
[----:B------:R-:W-:Y:S01]  /*a400*/  @!P2 IMAD.MOV R7, RZ, RZ, -R7 ;  /* 0x000000ffff07a224 */ /* 0x000fe200078e0a07 */
[----:B------:R-:W-:Y:S01]  /*a410*/  ISETP.GE.AND P2, PT, R12, RZ, PT ;  /* 0x000000ff0c00720c */ /* 0x000fe20003f46270 */
[----:B------:R-:W-:Y:S01]  /*a420*/  @!P3 IMAD.MOV R4, RZ, RZ, -R4 ;  /* 0x000000ffff04b224 */ /* 0x000fe200078e0a04 */
[----:B------:R-:W-:Y:S01]  /*a430*/  ISETP.GT.U32.AND P5, PT, R5, R14, PT ;  /* 0x0000000e0500720c */ /* 0x000fe20003fa4070 */
[----:B------:R-:W-:Y:S01]  /*a440*/  VIADD R8, R25, 0x3c ;  /* 0x0000003c19087836 */ /* 0x000fe20000000000 */
[----:B------:R1:W-:Y:S01]  /*a450*/  STL [R1+0x14c], R7 ;  /* 0x00014c0701007387 */ /* 0x0003e20000100800 */
[--C-:B------:R-:W-:Y:S01]  /*a460*/  @!P6 IMAD.IADD R2, R2, 0x1, -R5.reuse ;  /* 0x000000010202e824 */ /* 0x100fe200078e0a05 */
[----:B------:R-:W-:Y:S02]  /*a470*/  ISETP.GE.AND P3, PT, R13, RZ, PT ;  /* 0x000000ff0d00720c */ /* 0x000fe40003f66270 */
[----:B------:R3:W-:Y:S01]  /*a480*/  STL [R1+0x148], R4 ;  /* 0x0001480401007387 */ /* 0x0007e20000100800 */
[----:B------:R-:W-:Y:S01]  /*a490*/  IMAD.MOV.U32 R10, RZ, RZ, R2 ;  /* 0x000000ffff0a7224 */ /* 0x000fe200078e0002 */
[----:B--2---:R-:W-:Y:S01]  /*a4a0*/  IABS R9, R8 ;  /* 0x0000000800097213 */ /* 0x004fe20000000000 */
[----:B------:R-:W-:Y:S01]  /*a4b0*/  @!P4 IMAD.IADD R16, R16, 0x1, -R5 ;  /* 0x000000011010c824 */ /* 0x000fe200078e0a05 */
[----:B------:R-:W-:Y:S01]  /*a4c0*/  ISETP.GE.AND P6, PT, R15, RZ, PT ;  /* 0x000000ff0f00720c */ /* 0x000fe20003fc6270 */
[----:B------:R-:W-:Y:S01]  /*a4d0*/  @!P1 IMAD.MOV R10, RZ, RZ, -R10 ;  /* 0x000000ffff0a9224 */ /* 0x000fe200078e0a0a */
[----:B------:R-:W-:Y:S01]  /*a4e0*/  ISETP.GE.AND P1, PT, R8, RZ, PT ;  /* 0x000000ff0800720c */ /* 0x000fe20003f26270 */
[----:B-1----:R-:W-:Y:S01]  /*a4f0*/  IMAD.MOV.U32 R7, RZ, RZ, R0 ;  /* 0x000000ffff077224 */ /* 0x002fe200078e0000 */
[----:B------:R-:W-:Y:S01]  /*a500*/  ISETP.GT.U32.AND P4, PT, R5, R16, PT ;  /* 0x000000100500720c */ /* 0x000fe20003f84070 */
[----:B------:R-:W-:Y:S01]  /*a510*/  VIADD R0, R25, 0x3b ;  /* 0x0000003b19007836 */ /* 0x000fe20000000000 */
[----:B------:R-:W-:Y:S01]  /*a520*/  STL [R1+0x134], R10 ;  /* 0x0001340a01007387 */ /* 0x000fe20000100800 */
[----:B---3--:R-:W-:-:S03]  /*a530*/  IMAD.HI.U32 R4, R3, R18, RZ ;  /* 0x0000001203047227 */ /* 0x008fc600078e00ff */
[----:B------:R-:W-:Y:S01]  /*a540*/  IABS R11, R0 ;  /* 0x00000000000b7213 */ /* 0x000fe20000000000 */
[----:B------:R-:W-:Y:S02]  /*a550*/  IMAD.MOV R4, RZ, RZ, -R4 ;  /* 0x000000ffff047224 */ /* 0x000fe400078e0a04 */
[----:B------:R-:W-:-:S04]  /*a560*/  IMAD.HI.U32 R8, R3, R9, RZ ;  /* 0x0000000903087227 */ /* 0x000fc800078e00ff */
[----:B------:R-:W-:Y:S02]  /*a570*/  @!P0 IMAD.MOV R7, RZ, RZ, -R7 ;  /* 0x000000ffff078224 */ /* 0x000fe400078e0a07 */
[--C-:B------:R-:W-:Y:S01]  /*a580*/  @!P5 IMAD.IADD R14, R14, 0x1, -R5.reuse ;  /* 0x000000010e0ed824 */ /* 0x100fe200078e0a05 */
[----:B------:R-:W-:Y:S01]  /*a590*/  ISETP.GE.AND P5, PT, R0, RZ, PT ;  /* 0x000000ff0000720c */ /* 0x000fe20003fa6270 */
[C---:B------:R-:W-:Y:S01]  /*a5a0*/  IMAD R4, R5.reuse, R4, R18 ;  /* 0x0000000405047224 */ /* 0x040fe200078e0212 */
[----:B------:R1:W-:Y:S01]  /*a5b0*/  STL [R1+0x130], R7 ;  /* 0x0001300701007387 */ /* 0x0003e20000100800 */
[----:B------:R-:W-:Y:S02]  /*a5c0*/  IMAD.MOV R8, RZ, RZ, -R8 ;  /* 0x000000ffff087224 */ /* 0x000fe400078e0a08 */
[----:B------:R-:W-:Y:S01]  /*a5d0*/  @!P4 IMAD.IADD R16, R16, 0x1, -R5 ;  /* 0x000000011010c824 */ /* 0x000fe200078e0a05 */
[C---:B------:R-:W-:Y:S01]  /*a5e0*/  ISETP.GT.U32.AND P0, PT, R5.reuse, R4, PT ;  /* 0x000000040500720c */ /* 0x040fe20003f04070 */
[----:B------:R-:W-:-:S02]  /*a5f0*/  IMAD R9, R5, R8, R9 ;  /* 0x0000000805097224 */ /* 0x000fc400078e0209 */
[----:B------:R-:W-:-:S04]  /*a600*/  IMAD.HI.U32 R8, R3, R11, RZ ;  /* 0x0000000b03087227 */ /* 0x000fc800078e00ff */
[----:B-1----:R-:W-:Y:S02]  /*a610*/  IMAD.MOV.U32 R7, RZ, RZ, R14 ;  /* 0x000000ffff077224 */ /* 0x002fe400078e000e */
[----:B------:R-:W-:Y:S02]  /*a620*/  IMAD.MOV R8, RZ, RZ, -R8 ;  /* 0x000000ffff087224 */ /* 0x000fe400078e0a08 */
        /* <DEDUP_REMOVED lines=8> */
[----:B------:R-:W-:Y:S01]  /*a6b0*/  VIADD R0, R25, 0x39 ;  /* 0x0000003919007836 */ /* 0x000fe20000000000 */
[----:B------:R-:W-:Y:S02]  /*a6c0*/  IABS R15, R2 ;  /* 0x00000002000f7213 */ /* 0x000fe40000000000 */
[----:B------:R-:W-:Y:S01]  /*a6d0*/  ISETP.GE.AND P4, PT, R2, RZ, PT ;  /* 0x000000ff0200720c */ /* 0x000fe20003f86270 */
[----:B------:R-:W-:Y:S01]  /*a6e0*/  @!P2 IMAD.IADD R9, R9, 0x1, -R5 ;  /* 0x000000010909a824 */ /* 0x000fe200078e0a05 */
[----:B------:R-:W-:Y:S01]  /*a6f0*/  IABS R13, R10 ;  /* 0x0000000a000d7213 */ /* 0x000fe20000000000 */
[----:B-1----:R-:W-:Y:S01]  /*a700*/  IMAD.MOV.U32 R7, RZ, RZ, R16 ;  /* 0x000000ffff077224 */ /* 0x002fe200078e0010 */
[----:B------:R-:W-:Y:S01]  /*a710*/  IABS R14, R0 ;  /* 0x00000000000e7213 */ /* 0x000fe20000000000 */
[----:B------:R-:W-:Y:S01]  /*a720*/  IMAD.HI.U32 R2, R3, R15, RZ ;  /* 0x0000000f03027227 */ /* 0x000fe200078e00ff */
[----:B------:R-:W-:-:S03]  /*a730*/  ISETP.GT.U32.AND P2, PT, R5, R9, PT ;  /* 0x000000090500720c */ /* 0x000fc60003f44070 */
[----:B------:R-:W-:Y:S01]  /*a740*/  @!P3 IMAD.MOV R7, RZ, RZ, -R7 ;  /* 0x000000ffff07b224 */ /* 0x000fe200078e0a07 */
[----:B------:R-:W-:Y:S01]  /*a750*/  ISETP.GT.U32.AND P3, PT, R5, R11, PT ;  /* 0x0000000b0500720c */ /* 0x000fe20003f64070 */
[----:B------:R-:W-:Y:S02]  /*a760*/  IMAD.MOV R2, RZ, RZ, -R2 ;  /* 0x000000ffff027224 */ /* 0x000fe400078e0a02 */
[----:B------:R-:W-:Y:S01]  /*a770*/  @!P0 IMAD.IADD R4, R4, 0x1, -R5 ;  /* 0x0000000104048824 */ /* 0x000fe200078e0a05 */
[----:B------:R1:W-:Y:S01]  /*a780*/  STL [R1+0x13c], R7 ;  /* 0x00013c0701007387 */ /* 0x0003e20000100800 */
[----:B------:R-:W-:Y:S01]  /*a790*/  IMAD.HI.U32 R8, R3, R13, RZ ;  /* 0x0000000d03087227 */ /* 0x000fe200078e00ff */
[----:B------:R-:W-:-:S03]  /*a7a0*/  ISETP.GE.AND P0, PT, R0, RZ, PT ;  /* 0x000000ff0000720c */ /* 0x000fc60003f06270 */
[----:B------:R-:W-:Y:S02]  /*a7b0*/  IMAD R15, R5, R2, R15 ;  /* 0x00000002050f7224 */ /* 0x000fe400078e020f */
[----:B------:R-:W-:Y:S02]  /*a7c0*/  IMAD.MOV R8, RZ, RZ, -R8 ;  /* 0x000000ffff087224 */ /* 0x000fe400078e0a08 */
[----:B------:R-:W-:Y:S02]  /*a7d0*/  @!P3 IMAD.IADD R11, R11, 0x1, -R5 ;  /* 0x000000010b0bb824 */ /* 0x000fe400078e0a05 */
[----:B-1----:R-:W-:Y:S02]  /*a7e0*/  IMAD.MOV.U32 R7, RZ, RZ, R4 ;  /* 0x000000ffff077224 */ /* 0x002fe400078e0004 */
[----:B------:R-:W-:Y:S01]  /*a7f0*/  IMAD.HI.U32 R0, R3, R14, RZ ;  /* 0x0000000e03007227 */ /* 0x000fe200078e00ff */
[----:B------:R-:W-:-:S03]  /*a800*/  ISETP.GT.U32.AND P3, PT, R5, R11, PT ;  /* 0x0000000b0500720c */ /* 0x000fc60003f64070 */
[----:B------:R-:W-:Y:S01]  /*a810*/  @!P6 IMAD.MOV R7, RZ, RZ, -R7 ;  /* 0x000000ffff07e224 */ /* 0x000fe200078e0a07 */
[C---:B------:R-:W-:Y:S01]  /*a820*/  ISETP.GT.U32.AND P6, PT, R5.reuse, R15, PT ;  /* 0x0000000f0500720c */ /* 0x040fe20003fc4070 */
[----:B------:R-:W-:Y:S02]  /*a830*/  IMAD R13, R5, R8, R13 ;  /* 0x00000008050d7224 */ /* 0x000fe400078e020d */
[----:B------:R-:W-:Y:S01]  /*a840*/  IMAD.MOV R0, RZ, RZ, -R0 ;  /* 0x000000ffff007224 */ /* 0x000fe200078e0a00 */
[----:B------:R1:W-:Y:S01]  /*a850*/  STL [R1+0x140], R7 ;  /* 0x0001400701007387 */ /* 0x0003e20000100800 */
[----:B------:R-:W-:Y:S02]  /*a860*/  VIADD R4, R25, 0x37 ;  /* 0x0000003719047836 */ /* 0x000fe40000000000 */
[----:B------:R-:W-:Y:S02]  /*a870*/  IMAD R14, R5, R0, R14 ;  /* 0x00000000050e7224 */ /* 0x000fe400078e020e */
[--C-:B------:R-:W-:Y:S01]  /*a880*/  @!P3 IMAD.IADD R11, R11, 0x1, -R5.reuse ;  /* 0x000000010b0bb824 */ /* 0x100fe200078e0a05 */
[----:B------:R-:W-:Y:S01]  /*a890*/  ISETP.GT.U32.AND P3, PT, R5, R13, PT ;  /* 0x0000000d0500720c */ /* 0x000fe20003f64070 */
[----:B------:R-:W-:Y:S01]  /*a8a0*/  VIADD R0, R25, 0x36 ;  /* 0x0000003619007836 */ /* 0x000fe20000000000 */
[----:B------:R-:W-:Y:S01]  /*a8b0*/  IABS R12, R4 ;  /* 0x00000004000c7213 */ /* 0x000fe20000000000 */
[--C-:B------:R-:W-:Y:S01]  /*a8c0*/  @!P2 IMAD.IADD R9, R9, 0x1, -R5.reuse ;  /* 0x000000010909a824 */ /* 0x100fe200078e0a05 */
[----:B------:R-:W-:Y:S01]  /*a8d0*/  ISETP.GT.U32.AND P2, PT, R5, R14, PT ;  /* 0x0000000e0500720c */ /* 0x000fe20003f44070 */
[----:B------:R-:W-:Y:S01]  /*a8e0*/  @!P6 IMAD.IADD R15, R15, 0x1, -R5 ;  /* 0x000000010f0fe824 */ /* 0x000fe200078e0a05 */
[----:B------:R-:W-:Y:S01]  /*a8f0*/  IABS R16, R0 ;  /* 0x0000000000107213 */ /* 0x000fe20000000000 */
[----:B------:R-:W-:-:S03]  /*a900*/  IMAD.HI.U32 R17, R3, R12, RZ ;  /* 0x0000000c03117227 */ /* 0x000fc600078e00ff */
[----:B------:R-:W-:Y:S01]  /*a910*/  ISETP.GT.U32.AND P6, PT, R5, R15, PT ;  /* 0x0000000f0500720c */ /* 0x000fe20003fc4070 */
[----:B-1----:R-:W-:Y:S02]  /*a920*/  IMAD.MOV.U32 R7, RZ, RZ, R9 ;  /* 0x000000ffff077224 */ /* 0x002fe400078e0009 */
[----:B------:R-:W-:Y:S02]  /*a930*/  @!P3 IMAD.IADD R13, R13, 0x1, -R5 ;  /* 0x000000010d0db824 */ /* 0x000fe400078e0a05 */
[----:B------:R-:W-:Y:S02]  /*a940*/  IMAD.MOV R17, RZ, RZ, -R17 ;  /* 0x000000ffff117224 */ /* 0x000fe400078e0a11 */
[----:B------:R-:W-:Y:S01]  /*a950*/  IMAD.MOV.U32 R9, RZ, RZ, R16 ;  /* 0x000000ffff097224 */ /* 0x000fe200078e0010 */
[C---:B------:R-:W-:Y:S01]  /*a960*/  ISETP.GT.U32.AND P3, PT, R5.reuse, R13, PT ;  /* 0x0000000d0500720c */ /* 0x040fe20003f64070 */
[----:B------:R-:W-:Y:S01]  /*a970*/  @!P1 IMAD.MOV R7, RZ, RZ, -R7 ;  /* 0x000000ffff079224 */ /* 0x000fe200078e0a07 */
[----:B------:R-:W-:Y:S01]  /*a980*/  ISETP.GE.AND P1, PT, R10, RZ, PT ;  /* 0x000000ff0a00720c */ /* 0x000fe20003f26270 */
[----:B------:R-:W-:-:S02]  /*a990*/  IMAD R10, R5, R17, R12 ;  /* 0x00000011050a7224 */ /* 0x000fc400078e020c */
[----:B------:R-:W-:Y:S01]  /*a9a0*/  VIADD R2, R25, 0x35 ;  /* 0x0000003519027836 */ /* 0x000fe20000000000 */
[----:B------:R1:W-:Y:S01]  /*a9b0*/  STL [R1+0x138], R7 ;  /* 0x0001380701007387 */ /* 0x0003e20000100800 */
[----:B------:R-:W-:-:S03]  /*a9c0*/  IMAD.HI.U32 R12, R3, R9, RZ ;  /* 0x00000009030c7227 */ /* 0x000fc600078e00ff */
[----:B------:R-:W-:Y:S01]  /*a9d0*/  IABS R8, R2 ;  /* 0x0000000200087213 */ /* 0x000fe20000000000 */
[--C-:B------:R-:W-:Y:S02]  /*a9e0*/  @!P2 IMAD.IADD R14, R14, 0x1, -R5.reuse ;  /* 0x000000010e0ea824 */ /* 0x100fe400078e0a05 */
[----:B------:R-:W-:Y:S02]  /*a9f0*/  IMAD.MOV R16, RZ, RZ, -R12 ;  /* 0x000000ffff107224 */ /* 0x000fe400078e0a0c */
[----:B------:R-:W-:Y:S01]  /*aa00*/  @!P6 IMAD.IADD R15, R15, 0x1, -R5 ;  /* 0x000000010f0fe824 */ /* 0x000fe200078e0a05 */
[C---:B------:R-:W-:Y:S01]  /*aa10*/  ISETP.GT.U32.AND P2, PT, R5.reuse, R14, PT ;  /* 0x0000000e0500720c */ /* 0x040fe20003f44070 */
[----:B-1----:R-:W-:Y:S01]  /*aa20*/  IMAD.MOV.U32 R7, RZ, RZ, R11 ;  /* 0x000000ffff077224 */ /* 0x002fe200078e000b */
[C---:B------:R-:W-:Y:S01]  /*aa30*/  ISETP.GT.U32.AND P6, PT, R5.reuse, R10, PT ;  /* 0x0000000a0500720c */ /* 0x040fe20003fc4070 */
[----:B------:R-:W-:Y:S02]  /*aa40*/  IMAD R9, R5, R16, R9 ;  /* 0x0000001005097224 */ /* 0x000fe400078e0209 */
[----:B------:R-:W-:Y:S01]  /*aa50*/  @!P5 IMAD.MOV R7, RZ, RZ, -R7 ;  /* 0x000000ffff07d224 */ /* 0x000fe200078e0a07 */
[----:B------:R-:W-:Y:S01]  /*aa60*/  ISETP.GE.AND P5, PT, R4, RZ, PT ;  /* 0x000000ff0400720c */ /* 0x000fe20003fa6270 */
[----:B------:R-:W-:-:S03]  /*aa70*/  IMAD.HI.U32 R4, R3, R8, RZ ;  /* 0x0000000803047227 */ /* 0x000fc600078e00ff */
[----:B------:R1:W-:Y:S01]  /*aa80*/  STL [R1+0x120], R7 ;  /* 0x0001200701007387 */ /* 0x0003e20000100800 */
[--C-:B------:R-:W-:Y:S01]  /*aa90*/  @!P3 IMAD.IADD R13, R13, 0x1, -R5.reuse ;  /* 0x000000010d0db824 */ /* 0x100fe200078e0a05 */
[C---:B------:R-:W-:Y:S01]  /*aaa0*/  ISETP.GT.U32.AND P3, PT, R5.reuse, R9, PT ;  /* 0x000000090500720c */ /* 0x040fe20003f64070 */
[----:B------:R-:W-:Y:S02]  /*aab0*/  IMAD.MOV R12, RZ, RZ, -R4 ;  /* 0x000000ffff0c7224 */ /* 0x000fe400078e0a04 */
[--C-:B------:R-:W-:Y:S01]  /*aac0*/  @!P2 IMAD.IADD R14, R14, 0x1, -R5.reuse ;  /* 0x000000010e0ea824 */ /* 0x100fe200078e0a05 */
[----:B------:R-:W-:Y:S01]  /*aad0*/  ISETP.GE.AND P2, PT, R0, RZ, PT ;  /* 0x000000ff0000720c */ /* 0x000fe20003f46270 */
[----:B------:R-:W-:Y:S02]  /*aae0*/  IMAD R8, R5, R12, R8 ;  /* 0x0000000c05087224 */ /* 0x000fe400078e0208 */
[----:B------:R-:W-:Y:S02]  /*aaf0*/  VIADD R0, R25, 0x33 ;  /* 0x0000003319007836 */ /* 0x000fe40000000000 */
[----:B------:R-:W-:-:S02]  /*ab00*/  @!P6 IMAD.IADD R10, R10, 0x1, -R5 ;  /* 0x000000010a0ae824 */ /* 0x000fc400078e0a05 */
[----:B------:R-:W-:Y:S01]  /*ab10*/  VIADD R11, R25, 0x34 ;  /* 0x00000034190b7836 */ /* 0x000fe20000000000 */
[----:B------:R-:W-:Y:S01]  /*ab20*/  IABS R12, R0 ;  /* 0x00000000000c7213 */ /* 0x000fe20000000000 */
[----:B------:R-:W-:Y:S01]  /*ab30*/  @!P4 IMAD.MOV R15, RZ, RZ, -R15 ;  /* 0x000000ffff0fc224 */ /* 0x000fe200078e0a0f */
[C---:B------:R-:W-:Y:S01]  /*ab40*/  ISETP.GT.U32.AND P4, PT, R5.reuse, R8, PT ;  /* 0x000000080500720c */ /* 0x040fe20003f84070 */
[----:B------:R-:W-:Y:S01]  /*ab50*/  IMAD.MOV.U32 R17, RZ, RZ, R14 ;  /* 0x000000ffff117224 */ /* 0x000fe200078e000e */
[----:B------:R-:W-:Y:S01]  /*ab60*/  ISETP.GT.U32.AND P6, PT, R5, R10, PT ;  /* 0x0000000a0500720c */ /* 0x000fe20003fc4070 */
[----:B------:R-:W-:Y:S01]  /*ab70*/  @!P3 IMAD.IADD R9, R9, 0x1, -R5 ;  /* 0x000000010909b824 */ /* 0x000fe200078e0a05 */
[----:B------:R-:W-:Y:S01]  /*ab80*/  IABS R4, R11 ;  /* 0x0000000b00047213 */ /* 0x000fe20000000000 */
[----:B------:R-:W-:Y:S01]  /*ab90*/  @!P0 IMAD.MOV R17, RZ, RZ, -R17 ;  /* 0x000000ffff118224 */ /* 0x000fe200078e0a11 */
[----:B------:R-:W-:Y:S01]  /*aba0*/  ISETP.GE.AND P0, PT, R2, RZ, PT ;  /* 0x000000ff0200720c */ /* 0x000fe20003f06270 */
[----:B-1----:R-:W-:Y:S01]  /*abb0*/  IMAD.MOV.U32 R7, RZ, RZ, R13 ;  /* 0x000000ffff077224 */ /* 0x002fe200078e000d */
[----:B------:R-:W-:Y:S01]  /*abc0*/  ISETP.GT.U32.AND P3, PT, R5, R9, PT ;  /* 0x000000090500720c */ /* 0x000fe20003f64070 */
[----:B------:R-:W-:Y:S01]  /*abd0*/  IMAD.MOV.U32 R2, RZ, RZ, R12 ;  /* 0x000000ffff027224 */ /* 0x000fe200078e000c */
[----:B------:R-:W-:Y:S01]  /*abe0*/  STL [R1+0x124], R15 ;  /* 0x0001240f01007387 */ /* 0x000fe20000100800 */
[----:B------:R-:W-:-:S03]  /*abf0*/  IMAD.HI.U32 R12, R3, R4, RZ ;  /* 0x00000004030c7227 */ /* 0x000fc600078e00ff */
[----:B------:R1:W-:Y:S01]  /*ac00*/  STL [R1+0x128], R17 ;  /* 0x0001281101007387 */ /* 0x0003e20000100800 */
[----:B------:R-:W-:Y:S01]  /*ac10*/  @!P1 IMAD.MOV R7, RZ, RZ, -R7 ;  /* 0x000000ffff079224 */ /* 0x000fe200078e0a07 */
[----:B------:R-:W-:Y:S01]  /*ac20*/  ISETP.GE.AND P1, PT, R11, RZ, PT ;  /* 0x000000ff0b00720c */ /* 0x000fe20003f26270 */
[----:B------:R-:W-:Y:S02]  /*ac30*/  VIADD R11, R25, 0x32 ;  /* 0x00000032190b7836 */ /* 0x000fe40000000000 */
[----:B------:R-:W-:Y:S01]  /*ac40*/  IMAD.MOV R12, RZ, RZ, -R12 ;  /* 0x000000ffff0c7224 */ /* 0x000fe200078e0a0c */
[----:B------:R2:W-:Y:S01]  /*ac50*/  STL [R1+0x12c], R7 ;  /* 0x00012c0701007387 */ /* 0x0005e20000100800 */
[--C-:B------:R-:W-:Y:S02]  /*ac60*/  @!P4 IMAD.IADD R8, R8, 0x1, -R5.reuse ;  /* 0x000000010808c824 */ /* 0x100fe400078e0a05 */
[----:B------:R-:W-:Y:S01]  /*ac70*/  @!P6 IMAD.IADD R10, R10, 0x1, -R5 ;  /* 0x000000010a0ae824 */ /* 0x000fe200078e0a05 */
[----:B------:R-:W-:Y:S01]  /*ac80*/  ISETP.GE.AND P6, PT, R0, RZ, PT ;  /* 0x000000ff0000720c */ /* 0x000fe20003fc6270 */
[----:B------:R-:W-:Y:S01]  /*ac90*/  IMAD R4, R5, R12, R4 ;  /* 0x0000000c05047224 */ /* 0x000fe200078e0204 */
[----:B------:R-:W-:Y:S01]  /*aca0*/  IABS R0, R11 ;  /* 0x0000000b00007213 */ /* 0x000fe20000000000 */
[----:B------:R-:W-:Y:S01]  /*acb0*/  IMAD.HI.U32 R13, R3, R2, RZ ;  /* 0x00000002030d7227 */ /* 0x000fe200078e00ff */
[----:B------:R-:W-:-:S03]  /*acc0*/  ISETP.GT.U32.AND P4, PT, R5, R8, PT ;  /* 0x000000080500720c */ /* 0x000fc60003f84070 */
[----:B------:R-:W-:Y:S01]  /*acd0*/  @!P3 IMAD.IADD R9, R9, 0x1, -R5 ;  /* 0x000000010909b824 */ /* 0x000fe200078e0a05 */
[----:B------:R-:W-:Y:S01]  /*ace0*/  ISETP.GT.U32.AND P3, PT, R5, R4, PT ;  /* 0x000000040500720c */ /* 0x000fe20003f64070 */
[----:B------:R-:W-:Y:S02]  /*acf0*/  IMAD.MOV R13, RZ, RZ, -R13 ;  /* 0x000000ffff0d7224 */ /* 0x000fe400078e0a0d */
[----:B-1----:R-:W-:-:S04]  /*ad00*/  IMAD.HI.U32 R17, R3, R0, RZ ;  /* 0x0000000003117227 */ /* 0x002fc800078e00ff */
[C---:B------:R-:W-:Y:S02]  /*ad10*/  IMAD R2, R5.reuse, R13, R2 ;  /* 0x0000000d05027224 */ /* 0x040fe400078e0202 */
[----:B------:R-:W-:Y:S02]  /*ad20*/  IMAD.MOV R17, RZ, RZ, -R17 ;  /* 0x000000ffff117224 */ /* 0x000fe400078e0a11 */
[--C-:B------:R-:W-:Y:S01]  /*ad30*/  @!P4 IMAD.IADD R8, R8, 0x1, -R5.reuse ;  /* 0x000000010808c824 */ /* 0x100fe200078e0a05 */
[C---:B------:R-:W-:Y:S01]  /*ad40*/  ISETP.GT.U32.AND P4, PT, R5.reuse, R2, PT ;  /* 0x000000020500720c */ /* 0x040fe20003f84070 */
[----:B------:R-:W-:Y:S02]  /*ad50*/  IMAD R0, R5, R17, R0 ;  /* 0x0000001105007224 */ /* 0x000fe400078e0200 */
[----:B------:R-:W-:Y:S02]  /*ad60*/  @!P3 IMAD.IADD R4, R4, 0x1, -R5 ;  /* 0x000000010404b824 */ /* 0x000fe400078e0a05 */
[----:B------:R-:W-:Y:S01]  /*ad70*/  VIADD R14, R25, 0x2f ;  /* 0x0000002f190e7836 */ /* 0x000fe20000000000 */
[----:B------:R-:W-:Y:S01]  /*ad80*/  ISETP.GT.U32.AND P3, PT, R5, R0, PT ;  /* 0x000000000500720c */ /* 0x000fe20003f64070 */
[----:B------:R-:W-:-:S02]  /*ad90*/  VIADD R12, R25, 0x31 ;  /* 0x00000031190c7836 */ /* 0x000fc40000000000 */
[----:B------:R-:W-:Y:S01]  /*ada0*/  VIADD R13, R25, 0x30 ;  /* 0x00000030190d7836 */ /* 0x000fe20000000000 */
[----:B------:R-:W-:Y:S01]  /*adb0*/  IABS R18, R14 ;  /* 0x0000000e00127213 */ /* 0x000fe20000000000 */
[----:B--2---:R-:W-:Y:S01]  /*adc0*/  IMAD.MOV.U32 R7, RZ, RZ, R10 ;  /* 0x000000ffff077224 */ /* 0x004fe200078e000a */
[----:B------:R-:W-:Y:S01]  /*add0*/  IABS R15, R12 ;  /* 0x0000000c000f7213 */ /* 0x000fe20000000000 */
[----:B------:R-:W-:Y:S01]  /*ade0*/  @!P4 IMAD.IADD R2, R2, 0x1, -R5 ;  /* 0x000000010202c824 */ /* 0x000fe200078e0a05 */
[----:B------:R-:W-:Y:S01]  /*adf0*/  ISETP.GE.AND P4, PT, R11, RZ, PT ;  /* 0x000000ff0b00720c */ /* 0x000fe20003f86270 */
[----:B------:R-:W-:Y:S01]  /*ae00*/  IMAD.HI.U32 R11, R3, R18, RZ ;  /* 0x00000012030b7227 */ /* 0x000fe200078e00ff */
[----:B------:R-:W-:-:S03]  /*ae10*/  IABS R16, R13 ;  /* 0x0000000d00107213 */ /* 0x000fc60000000000 */
[----:B------:R-:W-:Y:S01]  /*ae20*/  @!P3 IMAD.IADD R0, R0, 0x1, -R5 ;  /* 0x000000010000b824 */ /* 0x000fe200078e0a05 */
[C---:B------:R-:W-:Y:S01]  /*ae30*/  ISETP.GT.U32.AND P3, PT, R5.reuse, R2, PT ;  /* 0x000000020500720c */ /* 0x040fe20003f64070 */
[----:B------:R-:W-:Y:S01]  /*ae40*/  @!P5 IMAD.MOV R7, RZ, RZ, -R7 ;  /* 0x000000ffff07d224 */ /* 0x000fe200078e0a07 */
[----:B------:R-:W-:Y:S01]  /*ae50*/  ISETP.GT.U32.AND P5, PT, R5, R4, PT ;  /* 0x000000040500720c */ /* 0x000fe20003fa4070 */
[----:B------:R-:W-:-:S03]  /*ae60*/  IMAD.HI.U32 R19, R3, R15, RZ ;  /* 0x0000000f03137227 */ /* 0x000fc600078e00ff */
[----:B------:R1:W-:Y:S01]  /*ae70*/  STL [R1+0x11c], R7 ;  /* 0x00011c0701007387 */ /* 0x0003e20000100800 */
[----:B------:R-:W-:Y:S02]  /*ae80*/  IMAD.MOV R11, RZ, RZ, -R11 ;  /* 0x000000ffff0b7224 */ /* 0x000fe400078e0a0b */
[----:B------:R-:W-:-:S04]  /*ae90*/  IMAD.HI.U32 R20, R3, R16, RZ ;  /* 0x0000001003147227 */ /* 0x000fc800078e00ff */
[----:B------:R-:W-:Y:S02]  /*aea0*/  IMAD.MOV R19, RZ, RZ, -R19 ;  /* 0x000000ffff137224 */ /* 0x000fe400078e0a13 */
[C---:B------:R-:W-:Y:S02]  /*aeb0*/  IMAD R18, R5.reuse, R11, R18 ;  /* 0x0000000b05127224 */ /* 0x040fe400078e0212 */
[----:B-1----:R-:W-:Y:S02]  /*aec0*/  IMAD.MOV.U32 R7, RZ, RZ, R9 ;  /* 0x000000ffff077224 */ /* 0x002fe400078e0009 */
[----:B------:R-:W-:Y:S02]  /*aed0*/  IMAD.MOV R20, RZ, RZ, -R20 ;  /* 0x000000ffff147224 */ /* 0x000fe400078e0a14 */
[C---:B------:R-:W-:Y:S02]  /*aee0*/  IMAD R15, R5.reuse, R19, R15 ;  /* 0x00000013050f7224 */ /* 0x040fe400078e020f */
[----:B------:R-:W-:Y:S01]  /*aef0*/  @!P3 IMAD.IADD R2, R2, 0x1, -R5 ;  /* 0x000000010202b824 */ /* 0x000fe200078e0a05 */
[C---:B------:R-:W-:Y:S01]  /*af00*/  ISETP.GT.U32.AND P3, PT, R5.reuse, R18, PT ;  /* 0x000000120500720c */ /* 0x040fe20003f64070 */
[----:B------:R-:W-:Y:S01]  /*af10*/  @!P2 IMAD.MOV R7, RZ, RZ, -R7 ;  /* 0x000000ffff07a224 */ /* 0x000fe200078e0a07 */
[C---:B------:R-:W-:Y:S01]  /*af20*/  ISETP.GT.U32.AND P2, PT, R5.reuse, R0, PT ;  /* 0x000000000500720c */ /* 0x040fe20003f44070 */
[----:B------:R-:W-:-:S02]  /*af30*/  IMAD R16, R5, R20, R16 ;  /* 0x0000001405107224 */ /* 0x000fc400078e0210 */
[--C-:B------:R-:W-:Y:S01]  /*af40*/  @!P5 IMAD.IADD R4, R4, 0x1, -R5.reuse ;  /* 0x000000010404d824 */ /* 0x100fe200078e0a05 */
[----:B------:R-:W-:Y:S01]  /*af50*/  ISETP.GT.U32.AND P5, PT, R5, R15, PT ;  /* 0x0000000f0500720c */ /* 0x000fe20003fa4070 */
[----:B------:R-:W-:Y:S01]  /*af60*/  @!P0 IMAD.MOV R8, RZ, RZ, -R8 ;  /* 0x000000ffff088224 */ /* 0x000fe200078e0a08 */
[----:B------:R1:W-:Y:S01]  /*af70*/  STL [R1+0x10c], R7 ;  /* 0x00010c0701007387 */ /* 0x0003e20000100800 */
        /* <DEDUP_REMOVED lines=8> */
[----:B-1----:R-:W-:Y:S01]  /*b000*/  IMAD.MOV.U32 R7, RZ, RZ, R4 ;  /* 0x000000ffff077224 */ /* 0x002fe200078e0004 */
[----:B------:R-:W-:Y:S01]  /*b010*/  ISETP.GT.U32.AND P3, PT, R5, R18, PT ;  /* 0x000000120500720c */ /* 0x000fe20003f64070 */
[----:B------:R-:W-:Y:S01]  /*b020*/  IMAD.HI.U32 R4, R3, R10, RZ ;  /* 0x0000000a03047227 */ /* 0x000fe200078e00ff */
[----:B------:R-:W-:-:S03]  /*b030*/  ISETP.GE.AND P2, PT, R13, RZ, PT ;  /* 0x000000ff0d00720c */ /* 0x000fc60003f46270 */
[----:B--2---:R-:W-:Y:S02]  /*b040*/  VIADD R8, R25, 0x2d ;  /* 0x0000002d19087836 */ /* 0x004fe40000000000 */
[----:B------:R-:W-:Y:S01]  /*b050*/  @!P1 IMAD.MOV R7, RZ, RZ, -R7 ;  /* 0x000000ffff079224 */ /* 0x000fe200078e0a07 */
[----:B------:R-:W-:Y:S01]  /*b060*/  ISETP.GE.AND P1, PT, R12, RZ, PT ;  /* 0x000000ff0c00720c */ /* 0x000fe20003f26270 */
[--C-:B------:R-:W-:Y:S01]  /*b070*/  @!P5 IMAD.IADD R15, R15, 0x1, -R5.reuse ;  /* 0x000000010f0fd824 */ /* 0x100fe200078e0a05 */
[----:B------:R-:W-:Y:S01]  /*b080*/  IABS R12, R8 ;  /* 0x00000008000c7213 */ /* 0x000fe20000000000 */
[----:B------:R-:W-:Y:S01]  /*b090*/  IMAD.MOV R4, RZ, RZ, -R4 ;  /* 0x000000ffff047224 */ /* 0x000fe200078e0a04 */
[----:B------:R1:W-:Y:S01]  /*b0a0*/  STL [R1+0x104], R7 ;  /* 0x0001040701007387 */ /* 0x0003e20000100800 */
[--C-:B------:R-:W-:Y:S01]  /*b0b0*/  @!P0 IMAD.IADD R16, R16, 0x1, -R5.reuse ;  /* 0x0000000110108824 */ /* 0x100fe200078e0a05 */
[C---:B------:R-:W-:Y:S01]  /*b0c0*/  ISETP.GT.U32.AND P0, PT, R5.reuse, R15, PT ;  /* 0x0000000f0500720c */ /* 0x040fe20003f04070 */
[----:B------:R-:W-:Y:S01]  /*b0d0*/  IMAD R10, R5, R4, R10 ;  /* 0x00000004050a7224 */ /* 0x000fe200078e020a */
[----:B------:R-:W-:Y:S01]  /*b0e0*/  ISETP.GE.AND P5, PT, R14, RZ, PT ;  /* 0x000000ff0e00720c */ /* 0x000fe20003fa6270 */
[----:B------:R-:W-:-:S02]  /*b0f0*/  @!P3 IMAD.IADD R18, R18, 0x1, -R5 ;  /* 0x000000011212b824 */ /* 0x000fc400078e0a05 */
[----:B------:R-:W-:Y:S02]  /*b100*/  VIADD R4, R25, 0x2b ;  /* 0x0000002b19047836 */ /* 0x000fe40000000000 */
[----:B-1----:R-:W-:Y:S02]  /*b110*/  IMAD.MOV.U32 R7, RZ, RZ, R2 ;  /* 0x000000ffff077224 */ /* 0x002fe400078e0002 */
[----:B------:R-:W-:Y:S01]  /*b120*/  IMAD.MOV.U32 R2, RZ, RZ, R0 ;  /* 0x000000ffff027224 */ /* 0x000fe200078e0000 */
[----:B------:R-:W-:Y:S01]  /*b130*/  IABS R13, R4 ;  /* 0x00000004000d7213 */ /* 0x000fe20000000000 */
[----:B------:R-:W-:-:S04]  /*b140*/  IMAD.HI.U32 R0, R3, R12, RZ ;  /* 0x0000000c03007227 */ /* 0x000fc800078e00ff */
[----:B------:R-:W-:Y:S01]  /*b150*/  @!P6 IMAD.MOV R7, RZ, RZ, -R7 ;  /* 0x000000ffff07e224 */ /* 0x000fe200078e0a07 */
[C---:B------:R-:W-:Y:S01]  /*b160*/  ISETP.GT.U32.AND P6, PT, R5.reuse, R16, PT ;  /* 0x000000100500720c */ /* 0x040fe20003fc4070 */
[----:B------:R-:W-:Y:S02]  /*b170*/  IMAD.MOV R0, RZ, RZ, -R0 ;  /* 0x000000ffff007224 */ /* 0x000fe400078e0a00 */
[----:B------:R-:W-:Y:S01]  /*b180*/  @!P4 IMAD.MOV R2, RZ, RZ, -R2 ;  /* 0x000000ffff02c224 */ /* 0x000fe200078e0a02 */
[C---:B------:R-:W-:Y:S01]  /*b190*/  ISETP.GT.U32.AND P4, PT, R5.reuse, R10, PT ;  /* 0x0000000a0500720c */ /* 0x040fe20003f84070 */
[----:B------:R-:W-:Y:S01]  /*b1a0*/  IMAD R12, R5, R0, R12 ;  /* 0x00000000050c7224 */ /* 0x000fe200078e020c */
[----:B------:R1:W-:Y:S01]  /*b1b0*/  STL [R1+0x100], R7 ;  /* 0x0001000701007387 */ /* 0x0003e20000100800 */
[----:B------:R-:W-:Y:S01]  /*b1c0*/  @!P0 IMAD.IADD R15, R15, 0x1, -R5 ;  /* 0x000000010f0f8824 */ /* 0x000fe200078e0a05 */
[----:B------:R-:W-:Y:S01]  /*b1d0*/  ISETP.GE.AND P0, PT, R17, RZ, PT ;  /* 0x000000ff1100720c */ /* 0x000fe20003f06270 */
[----:B------:R-:W-:Y:S01]  /*b1e0*/  IMAD.HI.U32 R19, R3, R13, RZ ;  /* 0x0000000d03137227 */ /* 0x000fe200078e00ff */
[----:B------:R2:W-:Y:S01]  /*b1f0*/  STL [R1+0xb8], R2 ;  /* 0x0000b80201007387 */ /* 0x0005e20000100800 */
[----:B------:R-:W-:-:S02]  /*b200*/  ISETP.GT.U32.AND P3, PT, R5, R12, PT ;  /* 0x0000000c0500720c */ /* 0x000fc40003f64070 */
[----:B------:R-:W-:Y:S01]  /*b210*/  @!P6 IMAD.IADD R16, R16, 0x1, -R5 ;  /* 0x000000011010e824 */ /* 0x000fe200078e0a05 */
[----:B------:R-:W-:Y:S01]  /*b220*/  ISETP.GE.AND P6, PT, R8, RZ, PT ;  /* 0x000000ff0800720c */ /* 0x000fe20003fc6270 */
[----:B------:R-:W-:Y:S02]  /*b230*/  VIADD R8, R25, 0x29 ;  /* 0x0000002919087836 */ /* 0x000fe40000000000 */
[----:B-1----:R-:W-:Y:S02]  /*b240*/  IMAD.MOV.U32 R7, RZ, RZ, R15 ;  /* 0x000000ffff077224 */ /* 0x002fe400078e000f */
[----:B------:R-:W-:Y:S01]  /*b250*/  @!P4 IMAD.IADD R10, R10, 0x1, -R5 ;  /* 0x000000010a0ac824 */ /* 0x000fe200078e0a05 */
[----:B------:R-:W-:Y:S01]  /*b260*/  ISETP.GE.AND P4, PT, R9, RZ, PT ;  /* 0x000000ff0900720c */ /* 0x000fe20003f86270 */
[----:B--2---:R-:W-:Y:S01]  /*b270*/  IMAD.HI.U32 R2, R3, R11, RZ ;  /* 0x0000000b03027227 */ /* 0x004fe200078e00ff */
[----:B------:R-:W-:-:S03]  /*b280*/  IABS R14, R8 ;  /* 0x00000008000e7213 */ /* 0x000fc60000000000 */
[----:B------:R-:W-:Y:S02]  /*b290*/  IMAD.MOV R2, RZ, RZ, -R2 ;  /* 0x000000ffff027224 */ /* 0x000fe400078e0a02 */
[----:B------:R-:W-:Y:S02]  /*b2a0*/  IMAD.MOV.U32 R20, RZ, RZ, R16 ;  /* 0x000000ffff147224 */ /* 0x000fe400078e0010 */
[C---:B------:R-:W-:Y:S02]  /*b2b0*/  IMAD R11, R5.reuse, R2, R11 ;  /* 0x00000002050b7224 */ /* 0x040fe400078e020b */
[----:B------:R-:W-:Y:S02]  /*b2c0*/  @!P1 IMAD.MOV R7, RZ, RZ, -R7 ;  /* 0x000000ffff079224 */ /* 0x000fe400078e0a07 */
[----:B------:R-:W-:Y:S01]  /*b2d0*/  @!P3 IMAD.IADD R12, R12, 0x1, -R5 ;  /* 0x000000010c0cb824 */ /* 0x000fe200078e0a05 */
[C---:B------:R-:W-:Y:S01]  /*b2e0*/  ISETP.GT.U32.AND P3, PT, R5.reuse, R10, PT ;  /* 0x0000000a0500720c */ /* 0x040fe20003f64070 */
[----:B------:R-:W-:Y:S01]  /*b2f0*/  @!P2 IMAD.MOV R20, RZ, RZ, -R20 ;  /* 0x000000ffff14a224 */ /* 0x000fe200078e0a14 */
[C---:B------:R-:W-:Y:S01]  /*b300*/  ISETP.GT.U32.AND P2, PT, R5.reuse, R11, PT ;  /* 0x0000000b0500720c */ /* 0x040fe20003f44070 */
[----:B------:R1:W-:Y:S01]  /*b310*/  STL [R1+0xb4], R7 ;  /* 0x0000b40701007387 */ /* 0x0003e20000100800 */
[----:B------:R-:W-:Y:S01]  /*b320*/  IMAD.MOV R15, RZ, RZ, -R19 ;  /* 0x000000ffff0f7224 */ /* 0x000fe200078e0a13 */
[----:B------:R-:W-:Y:S01]  /*b330*/  ISETP.GT.U32.AND P1, PT, R5, R12, PT ;  /* 0x0000000c0500720c */ /* 0x000fe20003f24070 */
[C---:B------:R-:W-:Y:S01]  /*b340*/  VIADD R9, R25.reuse, 0x2a ;  /* 0x0000002a19097836 */ /* 0x040fe20000000000 */
[----:B------:R-:W-:Y:S01]  /*b350*/  STL [R1+0xb0], R20 ;  /* 0x0000b01401007387 */ /* 0x000fe20000100800 */
[----:B------:R-:W-:-:S03]  /*b360*/  VIADD R2, R25, 0x28 ;  /* 0x0000002819027836 */ /* 0x000fc60000000000 */
[----:B------:R-:W-:Y:S01]  /*b370*/  IABS R17, R9 ;  /* 0x0000000900117213 */ /* 0x000fe20000000000 */
[----:B-1----:R-:W-:Y:S01]  /*b380*/  IMAD.MOV.U32 R7, RZ, RZ, R18 ;  /* 0x000000ffff077224 */ /* 0x002fe200078e0012 */
[----:B------:R-:W-:Y:S01]  /*b390*/  IABS R0, R2 ;  /* 0x0000000200007213 */ /* 0x000fe20000000000 */
[----:B------:R-:W-:Y:S02]  /*b3a0*/  @!P3 IMAD.IADD R10, R10, 0x1, -R5 ;  /* 0x000000010a0ab824 */ /* 0x000fe400078e0a05 */
[----:B------:R-:W-:Y:S01]  /*b3b0*/  @!P5 IMAD.MOV R7, RZ, RZ, -R7 ;  /* 0x000000ffff07d224 */ /* 0x000fe200078e0a07 */
[----:B------:R-:W-:Y:S01]  /*b3c0*/  ISETP.GE.AND P5, PT, R4, RZ, PT ;  /* 0x000000ff0400720c */ /* 0x000fe20003fa6270 */
[----:B------:R-:W-:Y:S02]  /*b3d0*/  IMAD R4, R5, R15, R13 ;  /* 0x0000000f05047224 */ /* 0x000fe400078e020d */
[----:B------:R-:W-:Y:S01]  /*b3e0*/  @!P2 IMAD.IADD R11, R11, 0x1, -R5 ;  /* 0x000000010b0ba824 */ /* 0x000fe200078e0a05 */
[----:B------:R1:W-:Y:S01]  /*b3f0*/  STL [R1+0xac], R7 ;  /* 0x0000ac0701007387 */ /* 0x0003e20000100800 */
[----:B------:R-:W-:Y:S01]  /*b400*/  IMAD.HI.U32 R15, R3, R17, RZ ;  /* 0x00000011030f7227 */ /* 0x000fe200078e00ff */
[----:B------:R-:W-:-:S02]  /*b410*/  ISETP.GT.U32.AND P3, PT, R5, R4, PT ;  /* 0x000000040500720c */ /* 0x000fc40003f64070 */
[----:B------:R-:W-:Y:S01]  /*b420*/  ISETP.GT.U32.AND P2, PT, R5, R11, PT ;  /* 0x0000000b0500720c */ /* 0x000fe20003f44070 */
[----:B------:R-:W-:-:S04]  /*b430*/  IMAD.HI.U32 R13, R3, R14, RZ ;  /* 0x0000000e030d7227 */ /* 0x000fc800078e00ff */
[----:B------:R-:W-:Y:S02]  /*b440*/  IMAD.MOV R15, RZ, RZ, -R15 ;  /* 0x000000ffff0f7224 */ /* 0x000fe400078e0a0f */
[----:B------:R-:W-:Y:S01]  /*b450*/  @!P1 IMAD.IADD R12, R12, 0x1, -R5 ;  /* 0x000000010c0c9824 */ /* 0x000fe200078e0a05 */
[----:B------:R-:W-:Y:S01]  /*b460*/  ISETP.GE.AND P1, PT, R9, RZ, PT ;  /* 0x000000ff0900720c */ /* 0x000fe20003f26270 */
[----:B-1----:R-:W-:Y:S02]  /*b470*/  IMAD.MOV.U32 R7, RZ, RZ, R10 ;  /* 0x000000ffff077224 */ /* 0x002fe400078e000a */
[----:B------:R-:W-:-:S04]  /*b480*/  IMAD.HI.U32 R16, R3, R0, RZ ;  /* 0x0000000003107227 */ /* 0x000fc800078e00ff */
[----:B------:R-:W-:Y:S02]  /*b490*/  IMAD.MOV R9, RZ, RZ, -R13 ;  /* 0x000000ffff097224 */ /* 0x000fe400078e0a0d */
[----:B------:R-:W-:Y:S02]  /*b4a0*/  @!P3 IMAD.IADD R4, R4, 0x1, -R5 ;  /* 0x000000010404b824 */ /* 0x000fe400078e0a05 */
[C---:B------:R-:W-:Y:S02]  /*b4b0*/  IMAD R15, R5.reuse, R15, R17 ;  /* 0x0000000f050f7224 */ /* 0x040fe400078e0211 */
[----:B------:R-:W-:Y:S01]  /*b4c0*/  @!P0 IMAD.MOV R7, RZ, RZ, -R7 ;  /* 0x000000ffff078224 */ /* 0x000fe200078e0a07 */
[C---:B------:R-:W-:Y:S01]  /*b4d0*/  ISETP.GT.U32.AND P3, PT, R5.reuse, R4, PT ;  /* 0x000000040500720c */ /* 0x040fe20003f64070 */
[----:B------:R-:W-:Y:S01]  /*b4e0*/  IMAD.MOV R16, RZ, RZ, -R16 ;  /* 0x000000ffff107224 */ /* 0x000fe200078e0a10 */
[C---:B------:R-:W-:Y:S01]  /*b4f0*/  ISETP.GT.U32.AND P0, PT, R5.reuse, R15, PT ;  /* 0x0000000f0500720c */ /* 0x040fe20003f04070 */
[----:B------:R-:W-:Y:S01]  /*b500*/  IMAD R9, R5, R9, R14 ;  /* 0x0000000905097224 */ /* 0x000fe200078e020e */
[----:B------:R1:W-:Y:S01]  /*b510*/  STL [R1+0x5c], R7 ;  /* 0x00005c0701007387 */ /* 0x0003e20000100800 */
[----:B------:R-:W-:-:S02]  /*b520*/  @!P2 IMAD.IADD R11, R11, 0x1, -R5 ;  /* 0x000000010b0ba824 */ /* 0x000fc400078e0a05 */
[----:B------:R-:W-:Y:S01]  /*b530*/  VIADD R13, R25, 0x27 ;  /* 0x00000027190d7836 */ /* 0x000fe20000000000 */
[C---:B------:R-:W-:Y:S01]  /*b540*/  ISETP.GT.U32.AND P2, PT, R5.reuse, R9, PT ;  /* 0x000000090500720c */ /* 0x040fe20003f44070 */
[C---:B------:R-:W-:Y:S02]  /*b550*/  IMAD R0, R5.reuse, R16, R0 ;  /* 0x0000001005007224 */ /* 0x040fe400078e0200 */
[----:B------:R-:W-:Y:S01]  /*b560*/  @!P6 IMAD.MOV R12, RZ, RZ, -R12 ;  /* 0x000000ffff0ce224 */ /* 0x000fe200078e0a0c */
[----:B------:R-:W-:Y:S01]  /*b570*/  IABS R14, R13 ;  /* 0x0000000d000e7213 */ /* 0x000fe20000000000 */
[----:B------:R-:W-:Y:S01]  /*b580*/  @!P3 IMAD.IADD R4, R4, 0x1, -R5 ;  /* 0x000000010404b824 */ /* 0x000fe200078e0a05 */
[----:B------:R-:W-:Y:S01]  /*b590*/  ISETP.GE.AND P6, PT, R8, RZ, PT ;  /* 0x000000ff0800720c */ /* 0x000fe20003fc6270 */
[----:B-1----:R-:W-:Y:S01]  /*b5a0*/  IMAD.MOV.U32 R7, RZ, RZ, R11 ;  /* 0x000000ffff077224 */ /* 0x002fe200078e000b */
[----:B------:R1:W-:Y:S01]  /*b5b0*/  STL [R1+0x7c], R12 ;  /* 0x00007c0c01007387 */ /* 0x0003e20000100800 */
[----:B------:R-:W-:Y:S01]  /*b5c0*/  IMAD.MOV.U32 R10, RZ, RZ, R14 ;  /* 0x000000ffff0a7224 */ /* 0x000fe200078e000e */
[----:B------:R-:W-:Y:S01]  /*b5d0*/  ISETP.GE.AND P3, PT, R2, RZ, PT ;  /* 0x000000ff0200720c */ /* 0x000fe20003f66270 */
[----:B------:R-:W-:Y:S01]  /*b5e0*/  @!P4 IMAD.MOV R7, RZ, RZ, -R7 ;  /* 0x000000ffff07c224 */ /* 0x000fe200078e0a07 */
[----:B------:R-:W-:Y:S01]  /*b5f0*/  ISETP.GT.U32.AND P4, PT, R5, R0, PT ;  /* 0x000000000500720c */ /* 0x000fe20003f84070 */
[----:B------:R-:W-:-:S03]  /*b600*/  IMAD.HI.U32 R14, R3, R10, RZ ;  /* 0x0000000a030e7227 */ /* 0x000fc600078e00ff */
[----:B------:R2:W-:Y:S01]  /*b610*/  STL [R1+0xa4], R7 ;  /* 0x0000a40701007387 */ /* 0x0005e20000100800 */
[--C-:B------:R-:W-:Y:S01]  /*b620*/  @!P0 IMAD.IADD R15, R15, 0x1, -R5.reuse ;  /* 0x000000010f0f8824 */ /* 0x100fe200078e0a05 */
[----:B------:R-:W-:Y:S01]  /*b630*/  ISETP.GE.AND P0, PT, R13, RZ, PT ;  /* 0x000000ff0d00720c */ /* 0x000fe20003f06270 */
[----:B-1----:R-:W-:Y:S02]  /*b640*/  VIADD R12, R25, 0x26 ;  /* 0x00000026190c7836 */ /* 0x002fe40000000000 */
[--C-:B------:R-:W-:Y:S01]  /*b650*/  @!P2 IMAD.IADD R9, R9, 0x1, -R5.reuse ;  /* 0x000000010909a824 */ /* 0x100fe200078e0a05 */
[----:B------:R-:W-:Y:S01]  /*b660*/  ISETP.GT.U32.AND P2, PT, R5, R15, PT ;  /* 0x0000000f0500720c */ /* 0x000fe20003f44070 */
[----:B------:R-:W-:Y:S01]  /*b670*/  IMAD.MOV R14, RZ, RZ, -R14 ;  /* 0x000000ffff0e7224 */ /* 0x000fe200078e0a0e */
[----:B------:R-:W-:Y:S01]  /*b680*/  IABS R11, R12 ;  /* 0x0000000c000b7213 */ /* 0x000fe20000000000 */
[----:B------:R-:W-:Y:S02]  /*b690*/  @!P4 IMAD.IADD R0, R0, 0x1, -R5 ;  /* 0x000000010000c824 */ /* 0x000fe400078e0a05 */
[----:B--2---:R-:W-:-:S02]  /*b6a0*/  IMAD.MOV.U32 R7, RZ, RZ, R4 ;  /* 0x000000ffff077224 */ /* 0x004fc400078e0004 */
[C---:B------:R-:W-:Y:S01]  /*b6b0*/  IMAD R8, R5.reuse, R14, R10 ;  /* 0x0000000e05087224 */ /* 0x040fe200078e020a */
[C---:B------:R-:W-:Y:S01]  /*b6c0*/  ISETP.GT.U32.AND P4, PT, R5.reuse, R0, PT ;  /* 0x000000000500720c */ /* 0x040fe20003f84070 */
[----:B------:R-:W-:Y:S01]  /*b6d0*/  @!P5 IMAD.MOV R7, RZ, RZ, -R7 ;  /* 0x000000ffff07d224 */ /* 0x000fe200078e0a07 */
[----:B------:R-:W-:Y:S01]  /*b6e0*/  ISETP.GT.U32.AND P5, PT, R5, R9, PT ;  /* 0x000000090500720c */ /* 0x000fe20003fa4070 */
[----:B------:R-:W-:-:S03]  /*b6f0*/  IMAD.HI.U32 R14, R3, R11, RZ ;  /* 0x0000000b030e7227 */ /* 0x000fc600078e00ff */
[----:B------:R1:W-:Y:S01]  /*b700*/  STL [R1+0xa8], R7 ;  /* 0x0000a80701007387 */ /* 0x0003e20000100800 */
[C---:B------:R-:W-:Y:S02]  /*b710*/  VIADD R2, R25.reuse, 0x25 ;  /* 0x0000002519027836 */ /* 0x040fe40000000000 */
[----:B------:R-:W-:Y:S02]  /*b720*/  IMAD.MOV R14, RZ, RZ, -R14 ;  /* 0x000000ffff0e7224 */ /* 0x000fe400078e0a0e */
[----:B------:R-:W-:Y:S01]  /*b730*/  VIADD R10, R25, 0x24 ;  /* 0x00000024190a7836 */ /* 0x000fe20000000000 */
[----:B------:R-:W-:Y:S01]  /*b740*/  IABS R13, R2 ;  /* 0x00000002000d7213 */ /* 0x000fe20000000000 */
[----:B------:R-:W-:Y:S02]  /*b750*/  IMAD R11, R5, R14, R11 ;  /* 0x0000000e050b7224 */ /* 0x000fe400078e020b */
[--C-:B------:R-:W-:Y:S01]  /*b760*/  @!P2 IMAD.IADD R15, R15, 0x1, -R5.reuse ;  /* 0x000000010f0fa824 */ /* 0x100fe200078e0a05 */
[----:B------:R-:W-:Y:S01]  /*b770*/  ISETP.GT.U32.AND P2, PT, R5, R8, PT ;  /* 0x000000080500720c */ /* 0x000fe20003f44070 */
[----:B------:R-:W-:Y:S01]  /*b780*/  @!P5 IMAD.IADD R9, R9, 0x1, -R5 ;  /* 0x000000010909d824 */ /* 0x000fe200078e0a05 */
[----:B------:R-:W-:Y:S01]  /*b790*/  IABS R16, R10 ;  /* 0x0000000a00107213 */ /* 0x000fe20000000000 */
[----:B------:R-:W-:Y:S01]  /*b7a0*/  IMAD.HI.U32 R17, R3, R13, RZ ;  /* 0x0000000d03117227 */ /* 0x000fe200078e00ff */
[----:B------:R-:W-:-:S03]  /*b7b0*/  ISETP.GT.U32.AND P5, PT, R5, R11, PT ;  /* 0x0000000b0500720c */ /* 0x000fc60003fa4070 */
[----:B------:R-:W-:Y:S02]  /*b7c0*/  IMAD.MOV.U32 R18, RZ, RZ, R15 ;  /* 0x000000ffff127224 */ /* 0x000fe400078e000f */
[----:B------:R-:W-:Y:S01]  /*b7d0*/  @!P4 IMAD.IADD R0, R0, 0x1, -R5 ;  /* 0x000000010000c824 */ /* 0x000fe200078e0a05 */
[----:B------:R-:W-:Y:S01]  /*b7e0*/  ISETP.GE.AND P4, PT, R12, RZ, PT ;  /* 0x000000ff0c00720c */ /* 0x000fe20003f86270 */
[----:B-1----:R-:W-:Y:S02]  /*b7f0*/  IMAD.MOV.U32 R7, RZ, RZ, R9 ;  /* 0x000000ffff077224 */ /* 0x002fe400078e0009 */
[----:B------:R-:W-:Y:S02]  /*b800*/  IMAD.MOV R17, RZ, RZ, -R17 ;  /* 0x000000ffff117224 */ /* 0x000fe400078e0a11 */
[----:B------:R-:W-:-:S04]  /*b810*/  IMAD.HI.U32 R12, R3, R16, RZ ;  /* 0x00000010030c7227 */ /* 0x000fc800078e00ff */
[----:B------:R-:W-:Y:S02]  /*b820*/  @!P1 IMAD.MOV R18, RZ, RZ, -R18 ;  /* 0x000000ffff129224 */ /* 0x000fe400078e0a12 */
[----:B------:R-:W-:Y:S02]  /*b830*/  @!P6 IMAD.MOV R7, RZ, RZ, -R7 ;  /* 0x000000ffff07e224 */ /* 0x000fe400078e0a07 */
[----:B------:R-:W-:Y:S01]  /*b840*/  VIADD R4, R25, 0x23 ;  /* 0x0000002319047836 */ /* 0x000fe20000000000 */
[----:B------:R-:W-:Y:S01]  /*b850*/  STL [R1+0x88], R18 ;  /* 0x0000881201007387 */ /* 0x000fe20000100800 */
[----:B------:R-:W-:Y:S02]  /*b860*/  IMAD R13, R5, R17, R13 ;  /* 0x00000011050d7224 */ /* 0x000fe400078e020d */
[----:B------:R-:W-:Y:S01]  /*b870*/  IMAD.MOV R12, RZ, RZ, -R12 ;  /* 0x000000ffff0c7224 */ /* 0x000fe200078e0a0c */
[----:B------:R1:W-:Y:S01]  /*b880*/  STL [R1+0x94], R7 ;  /* 0x0000940701007387 */ /* 0x0003e20000100800 */
[--C-:B------:R-:W-:Y:S01]  /*b890*/  @!P2 IMAD.IADD R8, R8, 0x1, -R5.reuse ;  /* 0x000000010808a824 */ /* 0x100fe200078e0a05 */
[----:B------:R-:W-:Y:S01]  /*b8a0*/  IABS R14, R4 ;  /* 0x00000004000e7213 */ /* 0x000fe20000000000 */
[----:B------:R-:W-:Y:S01]  /*b8b0*/  @!P5 IMAD.IADD R11, R11, 0x1, -R5 ;  /* 0x000000010b0bd824 */ /* 0x000fe200078e0a05 */
[C---:B------:R-:W-:Y:S01]  /*b8c0*/  ISETP.GT.U32.AND P5, PT, R5.reuse, R13, PT ;  /* 0x0000000d0500720c */ /* 0x040fe20003fa4070 */
[C---:B------:R-:W-:Y:S01]  /*b8d0*/  IMAD R16, R5.reuse, R12, R16 ;  /* 0x0000000c05107224 */ /* 0x040fe200078e0210 */
[----:B------:R-:W-:Y:S01]  /*b8e0*/  ISETP.GT.U32.AND P1, PT, R5, R8, PT ;  /* 0x000000080500720c */ /* 0x000fe20003f24070 */
[----:B------:R-:W-:Y:S01]  /*b8f0*/  VIADD R20, R25, 0x1d ;  /* 0x0000001d19147836 */ /* 0x000fe20000000000 */
[----:B------:R-:W-:Y:S01]  /*b900*/  ISETP.GE.AND P2, PT, R2, RZ, PT ;  /* 0x000000ff0200720c */ /* 0x000fe20003f46270 */
[----:B------:R-:W-:Y:S01]  /*b910*/  IMAD.HI.U32 R2, R3, R14, RZ ;  /* 0x0000000e03027227 */ /* 0x000fe200078e00ff */
[----:B------:R-:W-:-:S03]  /*b920*/  ISETP.GT.U32.AND P6, PT, R5, R11, PT ;  /* 0x0000000b0500720c */ /* 0x000fc60003fc4070 */
[----:B-1----:R-:W-:Y:S02]  /*b930*/  IMAD.MOV.U32 R7, RZ, RZ, R0 ;  /* 0x000000ffff077224 */ /* 0x002fe400078e0000 */
[----:B------:R-:W-:Y:S02]  /*b940*/  IMAD.MOV R9, RZ, RZ, -R2 ;  /* 0x000000ffff097224 */ /* 0x000fe400078e0a02 */
[----:B------:R-:W-:Y:S01]  /*b950*/  @!P3 IMAD.MOV R7, RZ, RZ, -R7 ;  /* 0x000000ffff07b224 */ /* 0x000fe200078e0a07 */
[----:B------:R-:W-:Y:S01]  /*b960*/  ISETP.GT.U32.AND P3, PT, R5, R16, PT ;  /* 0x000000100500720c */ /* 0x000fe20003f64070 */
[----:B------:R-:W-:Y:S02]  /*b970*/  VIADD R2, R25, 0x22 ;  /* 0x0000002219027836 */ /* 0x000fe40000000000 */
[----:B------:R-:W-:Y:S01]  /*b980*/  IMAD R14, R5, R9, R14 ;  /* 0x00000009050e7224 */ /* 0x000fe200078e020e */
[----:B------:R1:W-:Y:S01]  /*b990*/  STL [R1+0x98], R7 ;  /* 0x0000980701007387 */ /* 0x0003e20000100800 */
[--C-:B------:R-:W-:Y:S01]  /*b9a0*/  @!P5 IMAD.IADD R13, R13, 0x1, -R5.reuse ;  /* 0x000000010d0dd824 */ /* 0x100fe200078e0a05 */
[----:B------:R-:W-:Y:S01]  /*b9b0*/  IABS R9, R2 ;  /* 0x0000000200097213 */ /* 0x000fe20000000000 */
[--C-:B------:R-:W-:Y:S01]  /*b9c0*/  @!P1 IMAD.IADD R8, R8, 0x1, -R5.reuse ;  /* 0x0000000108089824 */ /* 0x100fe200078e0a05 */
[----:B------:R-:W-:Y:S01]  /*b9d0*/  ISETP.GE.AND P1, PT, R10, RZ, PT ;  /* 0x000000ff0a00720c */ /* 0x000fe20003f26270 */
[--C-:B------:R-:W-:Y:S01]  /*b9e0*/  @!P6 IMAD.IADD R11, R11, 0x1, -R5.reuse ;  /* 0x000000010b0be824 */ /* 0x100fe200078e0a05 */
[----:B------:R-:W-:Y:S01]  /*b9f0*/  ISETP.GT.U32.AND P6, PT, R5, R14, PT ;  /* 0x0000000e0500720c */ /* 0x000fe20003fc4070 */
[----:B------:R-:W-:Y:S01]  /*ba00*/  VIADD R0, R25, 0x21 ;  /* 0x0000002119007836 */ /* 0x000fe20000000000 */
[----:B------:R-:W-:Y:S01]  /*ba10*/  ISETP.GE.AND P5, PT, R4, RZ, PT ;  /* 0x000000ff0400720c */ /* 0x000fe20003fa6270 */
[----:B------:R-:W-:Y:S01]  /*ba20*/  @!P3 IMAD.IADD R16, R16, 0x1, -R5 ;  /* 0x000000011010b824 */ /* 0x000fe200078e0a05 */
[----:B------:R-:W-:Y:S01]  /*ba30*/  ISETP.GT.U32.AND P3, PT, R5, R13, PT ;  /* 0x0000000d0500720c */ /* 0x000fe20003f64070 */
[----:B-1----:R-:W-:Y:S01]  /*ba40*/  IMAD.MOV.U32 R7, RZ, RZ, R8 ;  /* 0x000000ffff077224 */ /* 0x002fe200078e0008 */
[----:B------:R-:W-:Y:S01]  /*ba50*/  IABS R10, R0 ;  /* 0x00000000000a7213 */ /* 0x000fe20000000000 */
[----:B------:R-:W-:-:S04]  /*ba60*/  IMAD.HI.U32 R8, R3, R9, RZ ;  /* 0x0000000903087227 */ /* 0x000fc800078e00ff */
[----:B------:R-:W-:Y:S02]  /*ba70*/  IMAD.MOV R8, RZ, RZ, -R8 ;  /* 0x000000ffff087224 */ /* 0x000fe400078e0a08 */
[----:B------:R-:W-:Y:S01]  /*ba80*/  @!P0 IMAD.MOV R7, RZ, RZ, -R7 ;  /* 0x000000ffff078224 */ /* 0x000fe200078e0a07 */
[C---:B------:R-:W-:Y:S01]  /*ba90*/  ISETP.GT.U32.AND P0, PT, R5.reuse, R16, PT ;  /* 0x000000100500720c */ /* 0x040fe20003f04070 */
[----:B------:R-:W-:Y:S02]  /*baa0*/  IMAD R9, R5, R8, R9 ;  /* 0x0000000805097224 */ /* 0x000fe400078e0209 */
[--C-:B------:R-:W-:Y:S01]  /*bab0*/  @!P6 IMAD.IADD R14, R14, 0x1, -R5.reuse ;  /* 0x000000010e0ee824 */ /* 0x100fe200078e0a05 */
[----:B------:R1:W-:Y:S01]  /*bac0*/  STL [R1+0x9c], R7 ;  /* 0x00009c0701007387 */ /* 0x0003e20000100800 */
[----:B------:R-:W-:Y:S01]  /*bad0*/  @!P3 IMAD.IADD R13, R13, 0x1, -R5 ;  /* 0x000000010d0db824 */ /* 0x000fe200078e0a05 */
[----:B------:R-:W-:Y:S01]  /*bae0*/  ISETP.GE.AND P6, PT, R2, RZ, PT ;  /* 0x000000ff0200720c */ /* 0x000fe20003fc6270 */
[----:B------:R-:W-:Y:S01]  /*baf0*/  VIADD R4, R25, 0x20 ;  /* 0x0000002019047836 */ /* 0x000fe20000000000 */
[----:B------:R-:W-:Y:S01]  /*bb00*/  ISETP.GT.U32.AND P3, PT, R5, R9, PT ;  /* 0x000000090500720c */ /* 0x000fe20003f64070 */
[----:B------:R-:W-:-:S04]  /*bb10*/  IMAD.HI.U32 R2, R3, R10, RZ ;  /* 0x0000000a03027227 */ /* 0x000fc800078e00ff */
[----:B------:R-:W-:Y:S02]  /*bb20*/  IMAD.MOV R2, RZ, RZ, -R2 ;  /* 0x000000ffff027224 */ /* 0x000fe400078e0a02 */
[----:B-1----:R-:W-:Y:S01]  /*bb30*/  IMAD.MOV.U32 R7, RZ, RZ, R11 ;  /* 0x000000ffff077224 */ /* 0x002fe200078e000b */
[----:B------:R-:W-:Y:S01]  /*bb40*/  IABS R11, R4 ;  /* 0x00000004000b7213 */ /* 0x000fe20000000000 */
[----:B------:R-:W-:Y:S02]  /*bb50*/  VIADD R8, R25, 0x1f ;  /* 0x0000001f19087836 */ /* 0x000fe40000000000 */
[----:B------:R-:W-:Y:S01]  /*bb60*/  @!P4 IMAD.MOV R7, RZ, RZ, -R7 ;  /* 0x000000ffff07c224 */ /* 0x000fe200078e0a07 */
[C---:B------:R-:W-:Y:S01]  /*bb70*/  ISETP.GT.U32.AND P4, PT, R5.reuse, R14, PT ;  /* 0x0000000e0500720c */ /* 0x040fe20003f84070 */
[----:B------:R-:W-:Y:S01]  /*bb80*/  IMAD R10, R5, R2, R10 ;  /* 0x00000002050a7224 */ /* 0x000fe200078e020a */
[----:B------:R-:W-:Y:S01]  /*bb90*/  IABS R15, R8 ;  /* 0x00000008000f7213 */ /* 0x000fe20000000000 */
[----:B------:R-:W-:Y:S01]  /*bba0*/  IMAD.HI.U32 R2, R3, R11, RZ ;  /* 0x0000000b03027227 */ /* 0x000fe200078e00ff */
[----:B------:R1:W-:Y:S03]  /*bbb0*/  STL [R1+0x118], R7 ;  /* 0x0001180701007387 */ /* 0x0003e60000100800 */
[----:B------:R-:W-:Y:S01]  /*bbc0*/  @!P3 IMAD.IADD R9, R9, 0x1, -R5 ;  /* 0x000000010909b824 */ /* 0x000fe200078e0a05 */
[----:B------:R-:W-:Y:S01]  /*bbd0*/  ISETP.GE.AND P3, PT, R4, RZ, PT ;  /* 0x000000ff0400720c */ /* 0x000fe20003f66270 */
[----:B------:R-:W-:Y:S01]  /*bbe0*/  IMAD.MOV.U32 R17, RZ, RZ, R13 ;  /* 0x000000ffff117224 */ /* 0x000fe200078e000d */
[----:B------:R-:W-:Y:S01]  /*bbf0*/  IABS R4, R20 ;  /* 0x0000001400047213 */ /* 0x000fe20000000000 */
[----:B------:R-:W-:-:S02]  /*bc00*/  IMAD.MOV R2, RZ, RZ, -R2 ;  /* 0x000000ffff027224 */ /* 0x000fc400078e0a02 */
[----:B------:R-:W-:Y:S01]  /*bc10*/  @!P0 IMAD.IADD R16, R16, 0x1, -R5 ;  /* 0x0000000110108824 */ /* 0x000fe200078e0a05 */
[----:B------:R-:W-:Y:S01]  /*bc20*/  ISETP.GE.AND P0, PT, R0, RZ, PT ;  /* 0x000000ff0000720c */ /* 0x000fe20003f06270 */
[----:B------:R-:W-:Y:S01]  /*bc30*/  @!P2 IMAD.MOV R17, RZ, RZ, -R17 ;  /* 0x000000ffff11a224 */ /* 0x000fe200078e0a11 */
[C---:B------:R-:W-:Y:S01]  /*bc40*/  ISETP.GT.U32.AND P2, PT, R5.reuse, R9, PT ;  /* 0x000000090500720c */ /* 0x040fe20003f44070 */
[----:B------:R-:W-:Y:S02]  /*bc50*/  IMAD R11, R5, R2, R11 ;  /* 0x00000002050b7224 */ /* 0x000fe400078e020b */
[----:B------:R-:W-:Y:S01]  /*bc60*/  VIADD R0, R25, 0x1e ;  /* 0x0000001e19007836 */ /* 0x000fe20000000000 */
[----:B------:R-:W-:Y:S01]  /*bc70*/  STL [R1+0x90], R17 ;  /* 0x0000901101007387 */ /* 0x000fe20000100800 */
[----:B------:R-:W-:Y:S01]  /*bc80*/  @!P4 IMAD.IADD R14, R14, 0x1, -R5 ;  /* 0x000000010e0ec824 */ /* 0x000fe200078e0a05 */
[----:B------:R-:W-:Y:S01]  /*bc90*/  ISETP.GT.U32.AND P4, PT, R5, R10, PT ;  /* 0x0000000a0500720c */ /* 0x000fe20003f84070 */
[----:B------:R-:W-:Y:S01]  /*bca0*/  IMAD.HI.U32 R2, R3, R15, RZ ;  /* 0x0000000f03027227 */ /* 0x000fe200078e00ff */
[----:B------:R-:W-:-:S03]  /*bcb0*/  IABS R12, R0 ;  /* 0x00000000000c7213 */ /* 0x000fc60000000000 */
[----:B-1----:R-:W-:Y:S02]  /*bcc0*/  IMAD.MOV.U32 R7, RZ, RZ, R16 ;  /* 0x000000ffff077224 */ /* 0x002fe400078e0010 */
[----:B------:R-:W-:Y:S02]  /*bcd0*/  IMAD.MOV R2, RZ, RZ, -R2 ;  /* 0x000000ffff027224 */ /* 0x000fe400078e0a02 */
[----:B------:R-:W-:Y:S01]  /*bce0*/  @!P1 IMAD.MOV R7, RZ, RZ, -R7 ;  /* 0x000000ffff079224 */ /* 0x000fe200078e0a07 */
[C---:B------:R-:W-:Y:S01]  /*bcf0*/  ISETP.GT.U32.AND P1, PT, R5.reuse, R11, PT ;  /* 0x0000000b0500720c */ /* 0x040fe20003f24070 */
[----:B------:R-:W-:Y:S02]  /*bd00*/  IMAD R15, R5, R2, R15 ;  /* 0x00000002050f7224 */ /* 0x000fe400078e020f */
[----:B------:R-:W-:Y:S01]  /*bd10*/  IMAD.HI.U32 R13, R3, R12, RZ ;  /* 0x0000000c030d7227 */ /* 0x000fe200078e00ff */
[----:B------:R1:W-:Y:S03]  /*bd20*/  STL [R1+0x8c], R7 ;  /* 0x00008c0701007387 */ /* 0x0003e60000100800 */
[--C-:B------:R-:W-:Y:S01]  /*bd30*/  @!P2 IMAD.IADD R9, R9, 0x1, -R5.reuse ;  /* 0x000000010909a824 */ /* 0x100fe200078e0a05 */
[----:B------:R-:W-:Y:S01]  /*bd40*/  ISETP.GT.U32.AND P2, PT, R5, R15, PT ;  /* 0x0000000f0500720c */ /* 0x000fe20003f44070 */
[----:B------:R-:W-:-:S02]  /*bd50*/  @!P4 IMAD.IADD R10, R10, 0x1, -R5 ;  /* 0x000000010a0ac824 */ /* 0x000fc400078e0a05 */
[----:B------:R-:W-:Y:S02]  /*bd60*/  IMAD.MOV R13, RZ, RZ, -R13 ;  /* 0x000000ffff0d7224 */ /* 0x000fe400078e0a0d */
[----:B------:R-:W-:Y:S01]  /*bd70*/  IMAD.HI.U32 R2, R3, R4, RZ ;  /* 0x0000000403027227 */ /* 0x000fe200078e00ff */
[----:B------:R-:W-:-:S03]  /*bd80*/  ISETP.GT.U32.AND P4, PT, R5, R10, PT ;  /* 0x0000000a0500720c */ /* 0x000fc60003f84070 */
[----:B-1----:R-:W-:Y:S02]  /*bd90*/  IMAD.MOV.U32 R7, RZ, RZ, R14 ;  /* 0x000000ffff077224 */ /* 0x002fe400078e000e */
[----:B------:R-:W-:Y:S02]  /*bda0*/  IMAD R12, R5, R13, R12 ;  /* 0x0000000d050c7224 */ /* 0x000fe400078e020c */
[----:B------:R-:W-:Y:S01]  /*bdb0*/  @!P5 IMAD.MOV R7, RZ, RZ, -R7 ;  /* 0x000000ffff07d224 */ /* 0x000fe200078e0a07 */
[----:B------:R-:W-:Y:S01]  /*bdc0*/  ISETP.GE.AND P5, PT, R8, RZ, PT ;  /* 0x000000ff0800720c */ /* 0x000fe20003fa6270 */
[----:B------:R-:W-:Y:S02]  /*bdd0*/  IMAD.MOV R2, RZ, RZ, -R2 ;  /* 0x000000ffff027224 */ /* 0x000fe400078e0a02 */
[----:B------:R-:W-:Y:S01]  /*bde0*/  VIADD R18, R25, 0x1c ;  /* 0x0000001c19127836 */ /* 0x000fe20000000000 */
[----:B------:R1:W-:Y:S01]  /*bdf0*/  STL [R1+0xec], R7 ;  /* 0x0000ec0701007387 */ /* 0x0003e20000100800 */
[--C-:B------:R-:W-:Y:S01]  /*be00*/  @!P1 IMAD.IADD R11, R11, 0x1, -R5.reuse ;  /* 0x000000010b0b9824 */ /* 0x100fe200078e0a05 */
[C---:B------:R-:W-:Y:S01]  /*be10*/  ISETP.GT.U32.AND P1, PT, R5.reuse, R12, PT ;  /* 0x0000000c0500720c */ /* 0x040fe20003f24070 */
[----:B------:R-:W-:Y:S01]  /*be20*/  IMAD R4, R5, R2, R4 ;  /* 0x0000000205047224 */ /* 0x000fe200078e0204 */
[----:B------:R-:W-:Y:S01]  /*be30*/  IABS R2, R18 ;  /* 0x0000001200027213 */ /* 0x000fe20000000000 */
[--C-:B------:R-:W-:Y:S01]  /*be40*/  @!P2 IMAD.IADD R15, R15, 0x1, -R5.reuse ;  /* 0x000000010f0fa824 */ /* 0x100fe200078e0a05 */
[----:B------:R-:W-:Y:S01]  /*be50*/  ISETP.GT.U32.AND P2, PT, R5, R11, PT ;  /* 0x0000000b0500720c */ /* 0x000fe20003f44070 */
[----:B------:R-:W-:Y:S01]  /*be60*/  @!P4 IMAD.IADD R10, R10, 0x1, -R5 ;  /* 0x000000010a0ac824 */ /* 0x000fe200078e0a05 */
[----:B------:R-:W-:Y:S01]  /*be70*/  ISETP.GE.AND P4, PT, R0, RZ, PT ;  /* 0x000000ff0000720c */ /* 0x000fe20003f86270 */
[----:B------:R-:W-:Y:S01]  /*be80*/  VIADD R13, R25, 0x1b ;  /* 0x0000001b190d7836 */ /* 0x000fe20000000000 */
[----:B------:R-:W-:Y:S01]  /*be90*/  IABS R0, R6 ;  /* 0x0000000600007213 */ /* 0x000fe20000000000 */
[----:B-1----:R-:W-:-:S02]  /*bea0*/  IMAD.MOV.U32 R7, RZ, RZ, R9 ;  /* 0x000000ffff077224 */ /* 0x002fc400078e0009 */
[----:B------:R-:W-:Y:S01]  /*beb0*/  IMAD.HI.U32 R9, R3, R2, RZ ;  /* 0x0000000203097227 */ /* 0x000fe200078e00ff */
[----:B------:R-:W1:Y:S01]  /*bec0*/  I2F.RP R14, R0 ;  /* 0x00000000000e7306 */ /* 0x000e620000209400 */
[----:B------:R-:W-:Y:S02]  /*bed0*/  IABS R19, R13 ;  /* 0x0000000d00137213 */ /* 0x000fe40000000000 */
[----:B------:R-:W-:Y:S01]  /*bee0*/  @!P6 IMAD.MOV R7, RZ, RZ, -R7 ;  /* 0x000000ffff07e224 */ /* 0x000fe200078e0a07 */
[----:B------:R-:W-:Y:S01]  /*bef0*/  ISETP.GT.U32.AND P6, PT, R5, R15, PT ;  /* 0x0000000f0500720c */ /* 0x000fe20003fc4070 */
[----:B------:R-:W-:Y:S02]  /*bf00*/  @!P1 IMAD.IADD R12, R12, 0x1, -R5 ;  /* 0x000000010c0c9824 */ /* 0x000fe400078e0a05 */
[----:B------:R-:W-:Y:S01]  /*bf10*/  IMAD.MOV R9, RZ, RZ, -R9 ;  /* 0x000000ffff097224 */ /* 0x000fe200078e0a09 */
[----:B------:R2:W-:Y:S01]  /*bf20*/  STL [R1+0xe8], R7 ;  /* 0x0000e80701007387 */ /* 0x0005e20000100800 */
[----:B------:R-:W-:Y:S01]  /*bf30*/  VIADD R8, R25, 0x1a ;  /* 0x0000001a19087836 */ /* 0x000fe20000000000 */
[C---:B------:R-:W-:Y:S01]  /*bf40*/  ISETP.GT.U32.AND P1, PT, R5.reuse, R12, PT ;  /* 0x0000000c0500720c */ /* 0x040fe20003f24070 */
[----:B------:R-:W-:-:S02]  /*bf50*/  IMAD R2, R5, R9, R2 ;  /* 0x0000000905027224 */ /* 0x000fc400078e0202 */
[--C-:B------:R-:W-:Y:S01]  /*bf60*/  @!P2 IMAD.IADD R11, R11, 0x1, -R5.reuse ;  /* 0x000000010b0ba824 */ /* 0x100fe200078e0a05 */
[----:B------:R-:W-:Y:S01]  /*bf70*/  IABS R24, R8 ;  /* 0x0000000800187213 */ /* 0x000fe20000000000 */
[----:B------:R-:W-:Y:S01]  /*bf80*/  IMAD.HI.U32 R17, R3, R19, RZ ;  /* 0x0000001303117227 */ /* 0x000fe200078e00ff */
[----:B------:R-:W-:Y:S01]  /*bf90*/  ISETP.GT.U32.AND P2, PT, R5, R4, PT ;  /* 0x000000040500720c */ /* 0x000fe20003f44070 */
[----:B-1----:R-:W1:Y:S02]  /*bfa0*/  MUFU.RCP R14, R14 ;  /* 0x0000000e000e7308 */ /* 0x002e640000001000 */
[----:B------:R-:W-:Y:S01]  /*bfb0*/  @!P6 IMAD.IADD R15, R15, 0x1, -R5 ;  /* 0x000000010f0fe824 */ /* 0x000fe200078e0a05 */
[----:B------:R-:W-:Y:S01]  /*bfc0*/  ISETP.GT.U32.AND P6, PT, R5, R2, PT ;  /* 0x000000020500720c */ /* 0x000fe20003fc4070 */
[----:B------:R-:W-:Y:S02]  /*bfd0*/  IMAD.MOV.U32 R22, RZ, RZ, R10 ;  /* 0x000000ffff167224 */ /* 0x000fe400078e000a */
[----:B--2---:R-:W-:-:S02]  /*bfe0*/  IMAD.MOV.U32 R7, RZ, RZ, R11 ;  /* 0x000000ffff077224 */ /* 0x004fc400078e000b */
[----:B------:R-:W-:-:S04]  /*bff0*/  IMAD.HI.U32 R16, R3, R24, RZ ;  /* 0x0000001803107227 */ /* 0x000fc800078e00ff */
[----:B------:R-:W-:Y:S02]  /*c000*/  IMAD.MOV R17, RZ, RZ, -R17 ;  /* 0x000000ffff117224 */ /* 0x000fe400078e0a11 */
[----:B------:R-:W-:Y:S02]  /*c010*/  @!P0 IMAD.MOV R22, RZ, RZ, -R22 ;  /* 0x000000ffff168224 */ /* 0x000fe400078e0a16 */
[----:B------:R-:W-:Y:S02]  /*c020*/  @!P3 IMAD.MOV R7, RZ, RZ, -R7 ;  /* 0x000000ffff07b224 */ /* 0x000fe400078e0a07 */
[----:B------:R-:W-:Y:S01]  /*c030*/  @!P1 IMAD.IADD R12, R12, 0x1, -R5 ;  /* 0x000000010c0c9824 */ /* 0x000fe200078e0a05 */
[----:B------:R-:W-:Y:S01]  /*c040*/  STL [R1+0x84], R22 ;  /* 0x0000841601007387 */ /* 0x000fe20000100800 */
[----:B------:R-:W-:Y:S01]  /*c050*/  IMAD.MOV R16, RZ, RZ, -R16 ;  /* 0x000000ffff107224 */ /* 0x000fe200078e0a10 */
[----:B------:R-:W-:Y:S01]  /*c060*/  ISETP.GE.AND P1, PT, R20, RZ, PT ;  /* 0x000000ff1400720c */ /* 0x000fe20003f26270 */
[----:B------:R-:W-:Y:S01]  /*c070*/  IMAD R19, R5, R17, R19 ;  /* 0x0000001105137224 */ /* 0x000fe200078e0213 */
[----:B------:R2:W-:Y:S01]  /*c080*/  STL [R1+0x80], R7 ;  /* 0x0000800701007387 */ /* 0x0005e20000100800 */
[----:B------:R-:W-:-:S02]  /*c090*/  VIADD R9, R25, 0x19 ;  /* 0x0000001919097836 */ /* 0x000fc40000000000 */
[--C-:B------:R-:W-:Y:S01]  /*c0a0*/  @!P2 IMAD.IADD R4, R4, 0x1, -R5.reuse ;  /* 0x000000010404a824 */ /* 0x100fe200078e0a05 */
[----:B------:R-:W-:Y:S01]  /*c0b0*/  ISETP.GE.AND P2, PT, R18, RZ, PT ;  /* 0x000000ff1200720c */ /* 0x000fe20003f46270 */
[C---:B------:R-:W-:Y:S01]  /*c0c0*/  IMAD R24, R5.reuse, R16, R24 ;  /* 0x0000001005187224 */ /* 0x040fe200078e0218 */
[----:B------:R-:W-:Y:S01]  /*c0d0*/  IABS R21, R9 ;  /* 0x0000000900157213 */ /* 0x000fe20000000000 */
[----:B------:R-:W-:Y:S01]  /*c0e0*/  @!P6 IMAD.IADD R2, R2, 0x1, -R5 ;  /* 0x000000010202e824 */ /* 0x000fe200078e0a05 */
[C---:B------:R-:W-:Y:S01]  /*c0f0*/  ISETP.GT.U32.AND P6, PT, R5.reuse, R19, PT ;  /* 0x000000130500720c */ /* 0x040fe20003fc4070 */
[----:B------:R-:W-:Y:S01]  /*c100*/  IMAD.MOV.U32 R11, RZ, RZ, R15 ;  /* 0x000000ffff0b7224 */ /* 0x000fe200078e000f */
[C---:B------:R-:W-:Y:S01]  /*c110*/  ISETP.GT.U32.AND P0, PT, R5.reuse, R4, PT ;  /* 0x000000040500720c */ /* 0x040fe20003f04070 */
[----:B--2---:R-:W-:Y:S01]  /*c120*/  IMAD.MOV.U32 R7, RZ, RZ, R12 ;  /* 0x000000ffff077224 */ /* 0x004fe200078e000c */
[----:B------:R-:W-:Y:S01]  /*c130*/  ISETP.GT.U32.AND P3, PT, R5, R2, PT ;  /* 0x000000020500720c */ /* 0x000fe20003f64070 */
[----:B------:R-:W-:-:S04]  /*c140*/  IMAD.HI.U32 R10, R3, R21, RZ ;  /* 0x00000015030a7227 */ /* 0x000fc800078e00ff */
[----:B------:R-:W-:Y:S01]  /*c150*/  @!P4 IMAD.MOV R7, RZ, RZ, -R7 ;  /* 0x000000ffff07c224 */ /* 0x000fe200078e0a07 */
[----:B------:R-:W-:Y:S01]  /*c160*/  ISETP.GT.U32.AND P4, PT, R5, R24, PT ;  /* 0x000000180500720c */ /* 0x000fe20003f84070 */
[----:B------:R-:W-:Y:S02]  /*c170*/  IMAD.MOV R10, RZ, RZ, -R10 ;  /* 0x000000ffff0a7224 */ /* 0x000fe400078e0a0a */
[----:B-1----:R-:W-:Y:S02]  /*c180*/  VIADD R14, R14, 0xffffffe ;  /* 0x0ffffffe0e0e7836 */ /* 0x002fe40000000000 */
[----:B------:R-:W-:Y:S01]  /*c190*/  @!P6 IMAD.IADD R19, R19, 0x1, -R5 ;  /* 0x000000011313e824 */ /* 0x000fe200078e0a05 */
[----:B------:R-:W-:Y:S01]  /*c1a0*/  ISETP.GE.AND P6, PT, R9, RZ, PT ;  /* 0x000000ff0900720c */ /* 0x000fe20003fc6270 */
[----:B------:R-:W-:Y:S01]  /*c1b0*/  IMAD R21, R5, R10, R21 ;  /* 0x0000000a05157224 */ /* 0x000fe200078e0215 */
[----:B------:R-:W1:Y:S01]  /*c1c0*/  F2I.FTZ.U32.TRUNC.NTZ R9, R14 ;  /* 0x0000000e00097305 */ /* 0x000e62000021f000 */
[----:B------:R-:W-:Y:S01]  /*c1d0*/  @!P5 IMAD.MOV R11, RZ, RZ, -R11 ;  /* 0x000000ffff0bd224 */ /* 0x000fe200078e0a0b */
[----:B------:R-:W-:Y:S01]  /*c1e0*/  ISETP.GE.AND P5, PT, R13, RZ, PT ;  /* 0x000000ff0d00720c */ /* 0x000fe20003fa6270 */
[----:B------:R-:W-:-:S02]  /*c1f0*/  VIADD R10, R25, 0x18 ;  /* 0x00000018190a7836 */ /* 0x000fc40000000000 */
[--C-:B------:R-:W-:Y:S01]  /*c200*/  @!P0 IMAD.IADD R4, R4, 0x1, -R5.reuse ;  /* 0x0000000104048824 */ /* 0x100fe200078e0a05 */
[----:B------:R-:W-:Y:S01]  /*c210*/  ISETP.GE.AND P0, PT, R8, RZ, PT ;  /* 0x000000ff0800720c */ /* 0x000fe20003f06270 */
[--C-:B------:R-:W-:Y:S01]  /*c220*/  @!P4 IMAD.IADD R24, R24, 0x1, -R5.reuse ;  /* 0x000000011818c824 */ /* 0x100fe200078e0a05 */
[----:B------:R-:W-:Y:S01]  /*c230*/  ISETP.GT.U32.AND P4, PT, R5, R19, PT ;  /* 0x000000130500720c */ /* 0x000fe20003f84070 */
[----:B------:R-:W-:Y:S01]  /*c240*/  @!P3 IMAD.IADD R2, R2, 0x1, -R5 ;  /* 0x000000010202b824 */ /* 0x000fe200078e0a05 */
[----:B------:R2:W-:Y:S01]  /*c250*/  STL [R1+0xd4], R11 ;  /* 0x0000d40b01007387 */ /* 0x0005e20000100800 */
[C---:B------:R-:W-:Y:S01]  /*c260*/  VIADD R8, R25.reuse, 0x17 ;  /* 0x0000001719087836 */ /* 0x040fe20000000000 */
[----:B------:R-:W-:Y:S01]  /*c270*/  IABS R22, R10 ;  /* 0x0000000a00167213 */ /* 0x000fe20000000000 */
[----:B------:R-:W-:Y:S01]  /*c280*/  VIADD R15, R25, 0x14 ;  /* 0x00000014190f7836 */ /* 0x000fe20000000000 */
[----:B------:R3:W-:Y:S01]  /*c290*/  STL [R1+0xcc], R7 ;  /* 0x0000cc0701007387 */ /* 0x0007e20000100800 */
[----:B------:R-:W-:Y:S01]  /*c2a0*/  ISETP.GT.U32.AND P3, PT, R5, R21, PT ;  /* 0x000000150500720c */ /* 0x000fe20003f64070 */
[----:B------:R-:W-:Y:S01]  /*c2b0*/  VIADD R13, R25, 0x12 ;  /* 0x00000012190d7836 */ /* 0x000fe20000000000 */
[----:B------:R-:W-:Y:S01]  /*c2c0*/  IABS R23, R8 ;  /* 0x0000000800177213 */ /* 0x000fe20000000000 */
[----:B--2---:R-:W-:-:S03]  /*c2d0*/  IMAD.MOV.U32 R11, RZ, RZ, R4 ;  /* 0x000000ffff0b7224 */ /* 0x004fc600078e0004 */
[----:B------:R-:W-:Y:S01]  /*c2e0*/  IABS R17, R13 ;  /* 0x0000000d00117213 */ /* 0x000fe20000000000 */
[----:B------:R-:W-:-:S04]  /*c2f0*/  IMAD.HI.U32 R4, R3, R22, RZ ;  /* 0x0000001603047227 */ /* 0x000fc800078e00ff */
[----:B---3--:R-:W-:Y:S02]  /*c300*/  IMAD.MOV.U32 R7, RZ, RZ, R2 ;  /* 0x000000ffff077224 */ /* 0x008fe400078e0002 */
[----:B------:R-:W-:-:S04]  /*c310*/  IMAD.HI.U32 R2, R3, R23, RZ ;  /* 0x0000001703027227 */ /* 0x000fc800078e00ff */
[----:B------:R-:W-:Y:S01]  /*c320*/  @!P2 IMAD.MOV R7, RZ, RZ, -R7 ;  /* 0x000000ffff07a224 */ /* 0x000fe200078e0a07 */
[----:B------:R-:W-:Y:S01]  /*c330*/  ISETP.GE.AND P2, PT, R10, RZ, PT ;  /* 0x000000ff0a00720c */ /* 0x000fe20003f46270 */
[----:B------:R-:W-:Y:S02]  /*c340*/  IMAD.MOV R10, RZ, RZ, -R4 ;  /* 0x000000ffff0a7224 */ /* 0x000fe400078e0a04 */
[----:B-1----:R-:W-:Y:S01]  /*c350*/  IMAD.MOV R4, RZ, RZ, -R9 ;  /* 0x000000ffff047224 */ /* 0x002fe200078e0a09 */
[----:B------:R1:W-:Y:S01]  /*c360*/  STL [R1+0x70], R7 ;  /* 0x0000700701007387 */ /* 0x0003e20000100800 */
[----:B------:R-:W-:Y:S01]  /*c370*/  @!P4 IMAD.IADD R19, R19, 0x1, -R5 ;  /* 0x000000011313c824 */ /* 0x000fe200078e0a05 */
[----:B------:R-:W-:Y:S01]  /*c380*/  ISETP.GE.AND P4, PT, R8, RZ, PT ;  /* 0x000000ff0800720c */ /* 0x000fe20003f86270 */
[----:B------:R-:W-:Y:S02]  /*c390*/  IMAD.MOV R8, RZ, RZ, -R2 ;  /* 0x000000ffff087224 */ /* 0x000fe400078e0a02 */
[----:B------:R-:W-:-:S02]  /*c3a0*/  IMAD.MOV.U32 R2, RZ, RZ, R4 ;  /* 0x000000ffff027224 */ /* 0x000fc400078e0004 */
[----:B------:R-:W-:Y:S02]  /*c3b0*/  IMAD R23, R5, R8, R23 ;  /* 0x0000000805177224 */ /* 0x000fe400078e0217 */
[C---:B------:R-:W-:Y:S02]  /*c3c0*/  VIADD R4, R25.reuse, 0x15 ;  /* 0x0000001519047836 */ /* 0x040fe40000000000 */
[----:B-1----:R-:W-:Y:S02]  /*c3d0*/  IMAD.MOV.U32 R7, RZ, RZ, R26 ;  /* 0x000000ffff077224 */ /* 0x002fe400078e001a */
[----:B0-----:R-:W-:Y:S01]  /*c3e0*/  VIADD R26, R25, 0x16 ;  /* 0x00000016191a7836 */ /* 0x001fe20000000000 */
[----:B------:R-:W-:Y:S01]  /*c3f0*/  IABS R12, R4 ;  /* 0x00000004000c7213 */ /* 0x000fe20000000000 */
[----:B------:R-:W-:Y:S02]  /*c400*/  IMAD R2, R2, R0, RZ ;  /* 0x0000000002027224 */ /* 0x000fe400078e02ff */
[----:B------:R-:W-:Y:S01]  /*c410*/  IMAD.MOV.U32 R8, RZ, RZ, RZ ;  /* 0x000000ffff087224 */ /* 0x000fe200078e00ff */
[----:B------:R-:W-:Y:S01]  /*c420*/  IABS R14, R26 ;  /* 0x0000001a000e7213 */ /* 0x000fe20000000000 */
[----:B------:R-:W-:Y:S01]  /*c430*/  @!P1 IMAD.MOV R11, RZ, RZ, -R11 ;  /* 0x000000ffff0b9224 */ /* 0x000fe200078e0a0b */
[----:B------:R-:W-:Y:S01]  /*c440*/  ISETP.GT.U32.AND P1, PT, R5, R24, PT ;  /* 0x000000180500720c */ /* 0x000fe20003f24070 */
[----:B------:R-:W-:-:S03]  /*c450*/  IMAD.HI.U32 R29, R9, R2, R8 ;  /* 0x00000002091d7227 */ /* 0x000fc600078e0008 */
[----:B------:R0:W-:Y:S01]  /*c460*/  STL [R1+0x6c], R11 ;  /* 0x00006c0b01007387 */ /* 0x0001e20000100800 */
[----:B------:R-:W-:-:S04]  /*c470*/  IMAD.HI.U32 R8, R3, R14, RZ ;  /* 0x0000000e03087227 */ /* 0x000fc800078e00ff */
[----:B------:R-:W-:Y:S01]  /*c480*/  IMAD R22, R5, R10, R22 ;  /* 0x0000000a05167224 */ /* 0x000fe200078e0216 */
[----:B------:R-:W-:Y:S01]  /*c490*/  IABS R10, R15 ;  /* 0x0000000f000a7213 */ /* 0x000fe20000000000 */
[----:B------:R-:W-:Y:S02]  /*c4a0*/  IMAD.MOV R8, RZ, RZ, -R8 ;  /* 0x000000ffff087224 */ /* 0x000fe400078e0a08 */
[----:B------:R-:W-:-:S04]  /*c4b0*/  IMAD.HI.U32 R2, R3, R12, RZ ;  /* 0x0000000c03027227 */ /* 0x000fc800078e00ff */
[----:B0-----:R-:W-:Y:S02]  /*c4c0*/  VIADD R11, R25, 0x13 ;  /* 0x00000013190b7836 */ /* 0x001fe40000000000 */
[----:B------:R-:W-:Y:S02]  /*c4d0*/  IMAD R14, R5, R8, R14 ;  /* 0x00000008050e7224 */ /* 0x000fe400078e020e */
[----:B------:R-:W-:Y:S01]  /*c4e0*/  IMAD.MOV R2, RZ, RZ, -R2 ;  /* 0x000000ffff027224 */ /* 0x000fe200078e0a02 */
[----:B------:R-:W-:Y:S01]  /*c4f0*/  IABS R16, R11 ;  /* 0x0000000b00107213 */ /* 0x000fe20000000000 */
[----:B------:R-:W-:-:S04]  /*c500*/  IMAD.HI.U32 R8, R3, R10, RZ ;  /* 0x0000000a03087227 */ /* 0x000fc800078e00ff */
[----:B------:R-:W-:Y:S02]  /*c510*/  IMAD R12, R5, R2, R12 ;  /* 0x00000002050c7224 */ /* 0x000fe400078e020c */
[----:B------:R-:W-:Y:S02]  /*c520*/  IMAD.MOV R8, RZ, RZ, -R8 ;  /* 0x000000ffff087224 */ /* 0x000fe400078e0a08 */
[----:B------:R-:W-:-:S04]  /*c530*/  IMAD.HI.U32 R2, R3, R16, RZ ;  /* 0x0000001003027227 */ /* 0x000fc800078e00ff */
[----:B------:R-:W-:Y:S02]  /*c540*/  IMAD R10, R5, R8, R10 ;  /* 0x00000008050a7224 */ /* 0x000fe400078e020a */
[----:B------:R-:W-:Y:S02]  /*c550*/  VIADD R8, R25, 0x10 ;  /* 0x0000001019087836 */ /* 0x000fe40000000000 */
[----:B------:R-:W-:Y:S02]  /*c560*/  IMAD.MOV R2, RZ, RZ, -R2 ;  /* 0x000000ffff027224 */ /* 0x000fe400078e0a02 */
[----:B------:R-:W-:Y:S02]  /*c570*/  @!P5 IMAD.MOV R19, RZ, RZ, -R19 ;  /* 0x000000ffff13d224 */ /* 0x000fe400078e0a13 */
[----:B------:R-:W-:Y:S01]  /*c580*/  IMAD R16, R5, R2, R16 ;  /* 0x0000000205107224 */ /* 0x000fe200078e0210 */
[----:B------:R-:W-:Y:S01]  /*c590*/  IABS R2, R8 ;  /* 0x0000000800027213 */ /* 0x000fe20000000000 */
[--C-:B------:R-:W-:Y:S01]  /*c5a0*/  @!P3 IMAD.IADD R21, R21, 0x1, -R5.reuse ;  /* 0x000000011515b824 */ /* 0x100fe200078e0a05 */
[----:B------:R0:W-:Y:S01]  /*c5b0*/  STL [R1+0x38], R19 ;  /* 0x0000381301007387 */ /* 0x0001e20000100800 */
[----:B------:R-:W-:Y:S01]  /*c5c0*/  @!P1 IMAD.IADD R24, R24, 0x1, -R5 ;  /* 0x0000000118189824 */ /* 0x000fe200078e0a05 */
[----:B------:R-:W-:Y:S01]  /*c5d0*/  ISETP.GT.U32.AND P1, PT, R5, R22, PT ;  /* 0x000000160500720c */ /* 0x000fe20003f24070 */
[----:B------:R-:W-:Y:S01]  /*c5e0*/  IMAD.HI.U32 R27, R3, R2, RZ ;  /* 0x00000002031b7227 */ /* 0x000fe200078e00ff */
[----:B------:R-:W-:-:S03]  /*c5f0*/  ISETP.GT.U32.AND P3, PT, R5, R21, PT ;  /* 0x000000150500720c */ /* 0x000fc60003f64070 */
[----:B------:R-:W-:Y:S02]  /*c600*/  IMAD.MOV R27, RZ, RZ, -R27 ;  /* 0x000000ffff1b7224 */ /* 0x000fe400078e0a1b */
[----:B------:R-:W-:-:S04]  /*c610*/  IMAD.HI.U32 R20, R3, R17, RZ ;  /* 0x0000001103147227 */ /* 0x000fc800078e00ff */
[----:B------:R-:W-:Y:S02]  /*c620*/  IMAD R2, R5, R27, R2 ;  /* 0x0000001b05027224 */ /* 0x000fe400078e0202 */
[----:B------:R-:W2:Y:S01]  /*c630*/  LDL R27, [R1+0x110] ;  /* 0x00011000011b7983 */ /* 0x000ea20000100800 */
[--C-:B------:R-:W-:Y:S02]  /*c640*/  @!P1 IMAD.IADD R22, R22, 0x1, -R5.reuse ;  /* 0x0000000116169824 */ /* 0x100fe400078e0a05 */
[----:B------:R-:W-:Y:S01]  /*c650*/  @!P3 IMAD.IADD R21, R21, 0x1, -R5 ;  /* 0x000000011515b824 */ /* 0x000fe200078e0a05 */
[C---:B------:R-:W-:Y:S01]  /*c660*/  ISETP.GT.U32.AND P3, PT, R5.reuse, R23, PT ;  /* 0x000000170500720c */ /* 0x040fe20003f64070 */
[----:B------:R-:W-:Y:S01]  /*c670*/  IMAD.MOV R20, RZ, RZ, -R20 ;  /* 0x000000ffff147224 */ /* 0x000fe200078e0a14 */
[----:B------:R-:W-:Y:S01]  /*c680*/  ISETP.GT.U32.AND P1, PT, R5, R22, PT ;  /* 0x000000160500720c */ /* 0x000fe20003f24070 */
[----:B------:R-:W-:Y:S01]  /*c690*/  VIADD R9, R25, 0x11 ;  /* 0x0000001119097836 */ /* 0x000fe20000000000 */
[----:B------:R-:W-:Y:S01]  /*c6a0*/  IABS R25, R25 ;  /* 0x0000001900197213 */ /* 0x000fe20000000000 */
[----:B------:R-:W-:Y:S01]  /*c6b0*/  IMAD R17, R5, R20, R17 ;  /* 0x0000001405117224 */ /* 0x000fe200078e0211 */
[----:B------:R-:W-:Y:S01]  /*c6c0*/  IABS R20, R7 ;  /* 0x0000000700147213 */ /* 0x000fe20000000000 */
[----:B------:R-:W-:Y:S01]  /*c6d0*/  @!P0 IMAD.MOV R24, RZ, RZ, -R24 ;  /* 0x000000ffff188224 */ /* 0x000fe200078e0a18 */
[----:B------:R-:W-:Y:S01]  /*c6e0*/  IABS R18, R9 ;  /* 0x0000000900127213 */ /* 0x000fe20000000000 */
[----:B------:R-:W-:-:S02]  /*c6f0*/  @!P6 IMAD.MOV R21, RZ, RZ, -R21 ;  /* 0x000000ffff15e224 */ /* 0x000fc400078e0a15 */
[----:B------:R-:W-:-:S04]  /*c700*/  IMAD.HI.U32 R29, R29, R20, RZ ;  /* 0x000000141d1d7227 */ /* 0x000fc800078e00ff */
[--C-:B------:R-:W-:Y:S02]  /*c710*/  @!P3 IMAD.IADD R23, R23, 0x1, -R5.reuse ;  /* 0x000000011717b824 */ /* 0x100fe400078e0a05 */
[----:B------:R-:W-:Y:S01]  /*c720*/  @!P1 IMAD.IADD R22, R22, 0x1, -R5 ;  /* 0x0000000116169824 */ /* 0x000fe200078e0a05 */
[----:B------:R-:W-:Y:S01]  /*c730*/  ISETP.GT.U32.AND P1, PT, R5, R14, PT ;  /* 0x0000000e0500720c */ /* 0x000fe20003f24070 */
[----:B------:R-:W-:Y:S01]  /*c740*/  IMAD.HI.U32 R28, R3, R18, RZ ;  /* 0x00000012031c7227 */ /* 0x000fe200078e00ff */
[----:B------:R-:W-:-:S03]  /*c750*/  ISETP.GT.U32.AND P3, PT, R5, R23, PT ;  /* 0x000000170500720c */ /* 0x000fc60003f64070 */
[----:B0-----:R-:W-:Y:S01]  /*c760*/  IMAD.MOV.U32 R19, RZ, RZ, R22 ;  /* 0x000000ffff137224 */ /* 0x001fe200078e0016 */
[----:B------:R-:W-:Y:S01]  /*c770*/  STL [R1+0x34], R24 ;  /* 0x0000341801007387 */ /* 0x000fe20000100800 */
[----:B------:R-:W-:-:S06]  /*c780*/  IMAD.MOV R28, RZ, RZ, -R28 ;  /* 0x000000ffff1c7224 */ /* 0x000fcc00078e0a1c */
[--C-:B------:R-:W-:Y:S01]  /*c790*/  @!P1 IMAD.IADD R14, R14, 0x1, -R5.reuse ;  /* 0x000000010e0e9824 */ /* 0x100fe200078e0a05 */
[----:B------:R-:W-:Y:S01]  /*c7a0*/  ISETP.GT.U32.AND P1, PT, R5, R10, PT ;  /* 0x0000000a0500720c */ /* 0x000fe20003f24070 */
[----:B------:R-:W-:Y:S01]  /*c7b0*/  @!P3 IMAD.IADD R23, R23, 0x1, -R5 ;  /* 0x000000011717b824 */ /* 0x000fe200078e0a05 */
[C---:B------:R-:W-:Y:S01]  /*c7c0*/  ISETP.GT.U32.AND P3, PT, R5.reuse, R12, PT ;  /* 0x0000000c0500720c */ /* 0x040fe20003f64070 */
[----:B------:R-:W-:Y:S01]  /*c7d0*/  @!P2 IMAD.MOV R19, RZ, RZ, -R19 ;  /* 0x000000ffff13a224 */ /* 0x000fe200078e0a13 */
[----:B------:R0:W-:Y:S01]  /*c7e0*/  STL [R1+0x30], R21 ;  /* 0x0000301501007387 */ /* 0x0001e20000100800 */
[----:B------:R-:W-:-:S08]  /*c7f0*/  IMAD R18, R5, R28, R18 ;  /* 0x0000001c05127224 */ /* 0x000fd000078e0212 */
[--C-:B------:R-:W-:Y:S01]  /*c800*/  @!P1 IMAD.IADD R10, R10, 0x1, -R5.reuse ;  /* 0x000000010a0a9824 */ /* 0x100fe200078e0a05 */
[C---:B------:R-:W-:Y:S01]  /*c810*/  ISETP.GT.U32.AND P1, PT, R5.reuse, R17, PT ;  /* 0x000000110500720c */ /* 0x040fe20003f24070 */
[----:B------:R-:W-:Y:S01]  /*c820*/  @!P3 IMAD.IADD R12, R12, 0x1, -R5 ;  /* 0x000000010c0cb824 */ /* 0x000fe200078e0a05 */
[----:B------:R-:W-:-:S04]  /*c830*/  ISETP.GT.U32.AND P3, PT, R5, R16, PT ;  /* 0x000000100500720c */ /* 0x000fc80003f64070 */
[C---:B------:R-:W-:Y:S01]  /*c840*/  ISETP.GT.U32.AND P0, PT, R5.reuse, R12, PT ;  /* 0x0000000c0500720c */ /* 0x040fe20003f04070 */
[----:B0-----:R-:W-:Y:S01]  /*c850*/  IMAD.MOV.U32 R21, RZ, RZ, R23 ;  /* 0x000000ffff157224 */ /* 0x001fe200078e0017 */
[----:B------:R-:W-:-:S05]  /*c860*/  ISETP.GT.U32.AND P5, PT, R5, R10, PT ;  /* 0x0000000a0500720c */ /* 0x000fca0003fa4070 */
[--C-:B------:R-:W-:Y:S01]  /*c870*/  @!P1 IMAD.IADD R17, R17, 0x1, -R5.reuse ;  /* 0x0000000111119824 */ /* 0x100fe200078e0a05 */
[----:B------:R-:W-:Y:S01]  /*c880*/  ISETP.GT.U32.AND P1, PT, R5, R14, PT ;  /* 0x0000000e0500720c */ /* 0x000fe20003f24070 */
[----:B------:R-:W-:Y:S01]  /*c890*/  @!P3 IMAD.IADD R16, R16, 0x1, -R5 ;  /* 0x000000011010b824 */ /* 0x000fe200078e0a05 */
[----:B------:R-:W-:Y:S01]  /*c8a0*/  ISETP.GE.AND P3, PT, R26, RZ, PT ;  /* 0x000000ff1a00720c */ /* 0x000fe20003f66270 */
[----:B------:R-:W-:Y:S01]  /*c8b0*/  IMAD.HI.U32 R26, R3, R25, RZ ;  /* 0x00000019031a7227 */ /* 0x000fe200078e00ff */
[----:B------:R-:W-:-:S03]  /*c8c0*/  ISETP.GT.U32.AND P6, PT, R5, R17, PT ;  /* 0x000000110500720c */ /* 0x000fc60003fc4070 */
[----:B------:R-:W-:Y:S01]  /*c8d0*/  IMAD.MOV R26, RZ, RZ, -R26 ;  /* 0x000000ffff1a7224 */ /* 0x000fe200078e0a1a */
[----:B------:R0:W-:Y:S01]  /*c8e0*/  STL [R1+0x2c], R19 ;  /* 0x00002c1301007387 */ /* 0x0001e20000100800 */
[----:B------:R-:W-:Y:S01]  /*c8f0*/  @!P4 IMAD.MOV R21, RZ, RZ, -R21 ;  /* 0x000000ffff15c224 */ /* 0x000fe200078e0a15 */
[C---:B------:R-:W-:Y:S01]  /*c900*/  ISETP.GT.U32.AND P2, PT, R5.reuse, R16, PT ;  /* 0x000000100500720c */ /* 0x040fe20003f44070 */
[----:B------:R-:W-:Y:S01]  /*c910*/  IMAD.MOV R29, RZ, RZ, -R29 ;  /* 0x000000ffff1d7224 */ /* 0x000fe200078e0a1d */
[C---:B------:R-:W-:Y:S01]  /*c920*/  ISETP.GT.U32.AND P4, PT, R5.reuse, R18, PT ;  /* 0x000000120500720c */ /* 0x040fe20003f84070 */
[----:B------:R-:W-:Y:S02]  /*c930*/  @!P0 IMAD.IADD R12, R12, 0x1, -R5 ;  /* 0x000000010c0c8824 */ /* 0x000fe400078e0a05 */
[----:B0-----:R-:W-:Y:S01]  /*c940*/  IMAD R19, R5, R26, R25 ;  /* 0x0000001a05137224 */ /* 0x001fe200078e0219 */
[----:B------:R0:W-:Y:S01]  /*c950*/  STL [R1+0x28], R21 ;  /* 0x0000281501007387 */ /* 0x0001e20000100800 */
[----:B------:R-:W-:-:S03]  /*c960*/  @!P1 IMAD.IADD R14, R14, 0x1, -R5 ;  /* 0x000000010e0e9824 */ /* 0x000fc600078e0a05 */
[C---:B------:R-:W-:Y:S01]  /*c970*/  ISETP.GT.U32.AND P0, PT, R5.reuse, R19, PT ;  /* 0x000000130500720c */ /* 0x040fe20003f04070 */
[--C-:B------:R-:W-:Y:S01]  /*c980*/  @!P5 IMAD.IADD R10, R10, 0x1, -R5.reuse ;  /* 0x000000010a0ad824 */ /* 0x100fe200078e0a05 */
[----:B------:R-:W-:Y:S01]  /*c990*/  ISETP.GT.U32.AND P1, PT, R5, R2, PT ;  /* 0x000000020500720c */ /* 0x000fe20003f24070 */
[----:B0-----:R-:W-:Y:S01]  /*c9a0*/  IMAD R21, R0, R29, R20 ;  /* 0x0000001d00157224 */ /* 0x001fe200078e0214 */
[----:B------:R-:W-:Y:S01]  /*c9b0*/  ISETP.GE.AND P5, PT, R4, RZ, PT ;  /* 0x000000ff0400720c */ /* 0x000fe20003fa6270 */
[----:B------:R-:W-:-:S03]  /*c9c0*/  @!P6 IMAD.IADD R17, R17, 0x1, -R5 ;  /* 0x000000011111e824 */ /* 0x000fc600078e0a05 */
[----:B------:R-:W-:Y:S01]  /*c9d0*/  ISETP.GT.U32.AND P6, PT, R0, R21, PT ;  /* 0x000000150000720c */ /* 0x000fe20003fc4070 */
[--C-:B------:R-:W-:Y:S01]  /*c9e0*/  @!P2 IMAD.IADD R16, R16, 0x1, -R5.reuse ;  /* 0x000000011010a824 */ /* 0x100fe200078e0a05 */
[----:B------:R-:W-:Y:S01]  /*c9f0*/  ISETP.GE.AND P2, PT, R15, RZ, PT ;  /* 0x000000ff0f00720c */ /* 0x000fe20003f46270 */
[--C-:B------:R-:W-:Y:S02]  /*ca00*/  @!P4 IMAD.IADD R18, R18, 0x1, -R5.reuse ;  /* 0x000000011212c824 */ /* 0x100fe400078e0a05 */
[--C-:B------:R-:W-:Y:S02]  /*ca10*/  @!P0 IMAD.IADD R19, R19, 0x1, -R5.reuse ;  /* 0x0000000113138824 */ /* 0x100fe400078e0a05 */
[----:B------:R-:W-:Y:S01]  /*ca20*/  @!P1 IMAD.IADD R2, R2, 0x1, -R5 ;  /* 0x0000000102029824 */ /* 0x000fe200078e0a05 */
[C---:B------:R-:W-:Y:S01]  /*ca30*/  ISETP.GT.U32.AND P1, PT, R5.reuse, R18, PT ;  /* 0x000000120500720c */ /* 0x040fe20003f24070 */
[----:B------:R-:W-:Y:S01]  /*ca40*/  @!P5 IMAD.MOV R12, RZ, RZ, -R12 ;  /* 0x000000ffff0cd224 */ /* 0x000fe200078e0a0c */
[----:B------:R-:W-:Y:S01]  /*ca50*/  ISETP.GT.U32.AND P5, PT, R5, R19, PT ;  /* 0x000000130500720c */ /* 0x000fe20003fa4070 */
[----:B------:R-:W-:-:S02]  /*ca60*/  IMAD.MOV.U32 R4, RZ, RZ, R10 ;  /* 0x000000ffff047224 */ /* 0x000fc400078e000a */
[----:B------:R-:W-:Y:S01]  /*ca70*/  @!P6 IMAD.IADD R21, R21, 0x1, -R0 ;  /* 0x000000011515e824 */ /* 0x000fe200078e0a00 */
[----:B------:R-:W-:Y:S01]  /*ca80*/  ISETP.GE.AND P4, PT, R11, RZ, PT ;  /* 0x000000ff0b00720c */ /* 0x000fe20003f86270 */
[----:B------:R-:W-:Y:S01]  /*ca90*/  @!P2 IMAD.MOV R4, RZ, RZ, -R4 ;  /* 0x000000ffff04a224 */ /* 0x000fe200078e0a04 */
[----:B------:R-:W-:Y:S02]  /*caa0*/  ISETP.GT.U32.AND P0, PT, R5, R2, PT ;  /* 0x000000020500720c */ /* 0x000fe40003f04070 */
[----:B------:R-:W-:-:S03]  /*cab0*/  ISETP.GT.U32.AND P2, PT, R0, R21, PT ;  /* 0x000000150000720c */ /* 0x000fc60003f44070 */
[--C-:B------:R-:W-:Y:S01]  /*cac0*/  @!P1 IMAD.IADD R18, R18, 0x1, -R5.reuse ;  /* 0x0000000112129824 */ /* 0x100fe200078e0a05 */
[----:B------:R-:W-:Y:S01]  /*cad0*/  ISETP.GE.AND P1, PT, R8, RZ, PT ;  /* 0x000000ff0800720c */ /* 0x000fe20003f26270 */
[----:B------:R-:W-:Y:S01]  /*cae0*/  @!P5 IMAD.IADD R19, R19, 0x1, -R5 ;  /* 0x000000011313d824 */ /* 0x000fe200078e0a05 */
[----:B------:R-:W-:-:S05]  /*caf0*/  ISETP.GE.AND P5, PT, R7, RZ, PT ;  /* 0x000000ff0700720c */ /* 0x000fca0003fa6270 */
[----:B------:R-:W-:Y:S02]  /*cb00*/  @!P0 IMAD.IADD R2, R2, 0x1, -R5 ;  /* 0x0000000102028824 */ /* 0x000fe400078e0a05 */
[----:B------:R-:W-:Y:S01]  /*cb10*/  @!P2 IMAD.IADD R21, R21, 0x1, -R0 ;  /* 0x000000011515a824 */ /* 0x000fe200078e0a00 */
[----:B------:R-:W-:-:S03]  /*cb20*/  ISETP.GE.AND P6, PT, R9, RZ, PT ;  /* 0x000000ff0900720c */ /* 0x000fc60003fc6270 */
[----:B------:R-:W-:-:S04]  /*cb30*/  IMAD.MOV.U32 R0, RZ, RZ, R21 ;  /* 0x000000ffff007224 */ /* 0x000fc800078e0015 */
[----:B------:R-:W-:Y:S01]  /*cb40*/  @!P5 IMAD.MOV R0, RZ, RZ, -R0 ;  /* 0x000000ffff00d224 */ /* 0x000fe200078e0a00 */
[----:B------:R-:W-:Y:S01]  /*cb50*/  ISETP.NE.AND P2, PT, R6, RZ, PT ;  /* 0x000000ff0600720c */ /* 0x000fe20003f45270 */
[----:B------:R-:W-:-:S04]  /*cb60*/  IMAD.MOV.U32 R22, RZ, RZ, R14 ;  /* 0x000000ffff167224 */ /* 0x000fc800078e000e */
[----:B------:R-:W-:Y:S01]  /*cb70*/  @!P3 IMAD.MOV R22, RZ, RZ, -R22 ;  /* 0x000000ffff16b224 */ /* 0x000fe200078e0a16 */
[----:B------:R-:W-:-:S04]  /*cb80*/  ISETP.GE.AND P3, PT, R13, RZ, PT ;  /* 0x000000ff0d00720c */ /* 0x000fc80003f66270 */
[----:B------:R-:W-:Y:S03]  /*cb90*/  STL [R1+0x20], R22 ;  /* 0x0000201601007387 */ /* 0x000fe60000100800 */
[----:B------:R-:W-:Y:S01]  /*cba0*/  @!P2 LOP3.LUT R0, RZ, R6, RZ, 0x33, !PT ;  /* 0x00000006ff00a212 */ /* 0x000fe200078e33ff */
[----:B------:R-:W-:Y:S04]  /*cbb0*/  STL [R1+0xe48], R4 ;  /* 0x000e480401007387 */ /* 0x000fe80000100800 */
[----:B------:R0:W-:Y:S01]  /*cbc0*/  STL [R1+0x1c], R12 ;  /* 0x00001c0c01007387 */ /* 0x0001e20000100800 */
[----:B------:R-:W-:Y:S02]  /*cbd0*/  @!P3 IMAD.MOV R17, RZ, RZ, -R17 ;  /* 0x000000ffff11b224 */ /* 0x000fe400078e0a11 */
[----:B------:R-:W-:-:S02]  /*cbe0*/  @!P4 IMAD.MOV R16, RZ, RZ, -R16 ;  /* 0x000000ffff10c224 */ /* 0x000fc400078e0a10 */
[----:B------:R-:W-:Y:S01]  /*cbf0*/  @!P6 IMAD.MOV R18, RZ, RZ, -R18 ;  /* 0x000000ffff12e224 */ /* 0x000fe200078e0a12 */
[----:B------:R-:W-:Y:S04]  /*cc00*/  STL [R1+0xdd8], R0 ;  /* 0x000dd80001007387 */ /* 0x000fe80000100800 */
[----:B------:R1:W-:Y:S04]  /*cc10*/  STL [R1+0xe4c], R16 ;  /* 0x000e4c1001007387 */ /* 0x0003e80000100800 */
[----:B------:R3:W-:Y:S04]  /*cc20*/  STL [R1+0xe50], R17 ;  /* 0x000e501101007387 */ /* 0x0007e80000100800 */
[----:B------:R4:W-:Y:S01]  /*cc30*/  STL [R1+0xe54], R18 ;  /* 0x000e541201007387 */ /* 0x0009e20000100800 */
[----:B--2---:R-:W-:-:S05]  /*cc40*/  VIADD R11, R27, 0xf ;  /* 0x0000000f1b0b7836 */ /* 0x004fca0000000000 */
[----:B------:R-:W-:Y:S02]  /*cc50*/  IABS R20, R11 ;  /* 0x0000000b00147213 */ /* 0x000fe40000000000 */
[----:B------:R-:W-:-:S03]  /*cc60*/  ISETP.GE.AND P0, PT, R11, RZ, PT ;  /* 0x000000ff0b00720c */ /* 0x000fc60003f06270 */
[----:B------:R-:W-:-:S04]  /*cc70*/  IMAD.HI.U32 R8, R3, R20, RZ ;  /* 0x0000001403087227 */ /* 0x000fc800078e00ff */
[----:B------:R-:W-:Y:S02]  /*cc80*/  VIADD R11, R27, 0xe ;  /* 0x0000000e1b0b7836 */ /* 0x000fe40000000000 */
[----:B------:R-:W-:-:S03]  /*cc90*/  IMAD.MOV R8, RZ, RZ, -R8 ;  /* 0x000000ffff087224 */ /* 0x000fc600078e0a08 */
[----:B------:R-:W-:Y:S01]  /*cca0*/  IABS R9, R11 ;  /* 0x0000000b00097213 */ /* 0x000fe20000000000 */
[----:B------:R-:W-:-:S04]  /*ccb0*/  IMAD R20, R5, R8, R20 ;  /* 0x0000000805147224 */ /* 0x000fc800078e0214 */
[----:B------:R-:W-:Y:S01]  /*ccc0*/  IMAD.HI.U32 R21, R3, R9, RZ ;  /* 0x0000000903157227 */ /* 0x000fe200078e00ff */
[----:B------:R-:W-:-:S03]  /*ccd0*/  ISETP.GT.U32.AND P5, PT, R5, R20, PT ;  /* 0x000000140500720c */ /* 0x000fc60003fa4070 */
[----:B------:R-:W-:-:S04]  /*cce0*/  IMAD.MOV R21, RZ, RZ, -R21 ;  /* 0x000000ffff157224 */ /* 0x000fc800078e0a15 */
[----:B------:R-:W-:Y:S02]  /*ccf0*/  IMAD R21, R5, R21, R9 ;  /* 0x0000001505157224 */ /* 0x000fe400078e0209 */
[C---:B------:R-:W-:Y:S02]  /*cd00*/  VIADD R10, R27.reuse, 0xd ;  /* 0x0000000d1b0a7836 */ /* 0x040fe40000000000 */
[----:B------:R-:W-:Y:S02]  /*cd10*/  VIADD R8, R27, 0xc ;  /* 0x0000000c1b087836 */ /* 0x000fe40000000000 */
[----:B------:R-:W-:Y:S01]  /*cd20*/  @!P5 IMAD.IADD R20, R20, 0x1, -R5 ;  /* 0x000000011414d824 */ /* 0x000fe200078e0a05 */
[----:B------:R-:W-:Y:S02]  /*cd30*/  ISETP.GT.U32.AND P5, PT, R5, R21, PT ;  /* 0x000000150500720c */ /* 0x000fe40003fa4070 */
[----:B------:R-:W-:Y:S02]  /*cd40*/  IABS R15, R10 ;  /* 0x0000000a000f7213 */ /* 0x000fe40000000000 */
[----:B------:R-:W-:Y:S01]  /*cd50*/  IABS R14, R8 ;  /* 0x00000008000e7213 */ /* 0x000fe20000000000 */
[----:B------:R-:W-:-:S02]  /*cd60*/  VIADD R6, R27, 0xb ;  /* 0x0000000b1b067836 */ /* 0x000fc40000000000 */
[----:B0-----:R-:W-:-:S04]  /*cd70*/  IMAD.HI.U32 R12, R3, R15, RZ ;  /* 0x0000000f030c7227 */ /* 0x001fc800078e00ff */
[----:B------:R-:W-:Y:S01]  /*cd80*/  IMAD.HI.U32 R23, R3, R14, RZ ;  /* 0x0000000e03177227 */ /* 0x000fe200078e00ff */
[----:B------:R-:W-:-:S03]  /*cd90*/  IABS R13, R6 ;  /* 0x00000006000d7213 */ /* 0x000fc60000000000 */
[----:B------:R-:W-:Y:S02]  /*cda0*/  @!P5 IMAD.IADD R21, R21, 0x1, -R5 ;  /* 0x000000011515d824 */ /* 0x000fe400078e0a05 */
[----:B------:R-:W-:Y:S02]  /*cdb0*/  IMAD.MOV R12, RZ, RZ, -R12 ;  /* 0x000000ffff0c7224 */ /* 0x000fe400078e0a0c */
[----:B------:R-:W-:Y:S02]  /*cdc0*/  VIADD R9, R27, 0xa ;  /* 0x0000000a1b097836 */ /* 0x000fe40000000000 */
[----:B------:R-:W-:Y:S01]  /*cdd0*/  IMAD.MOV R23, RZ, RZ, -R23 ;  /* 0x000000ffff177224 */ /* 0x000fe200078e0a17 */
[C---:B------:R-:W-:Y:S01]  /*cde0*/  ISETP.GT.U32.AND P3, PT, R5.reuse, R21, PT ;  /* 0x000000150500720c */ /* 0x040fe20003f64070 */
[C---:B------:R-:W-:Y:S01]  /*cdf0*/  IMAD R15, R5.reuse, R12, R15 ;  /* 0x0000000c050f7224 */ /* 0x040fe200078e020f */
[----:B------:R-:W-:Y:S01]  /*ce00*/  IABS R12, R9 ;  /* 0x00000009000c7213 */ /* 0x000fe20000000000 */
[----:B------:R-:W-:-:S02]  /*ce10*/  IMAD R14, R5, R23, R14 ;  /* 0x00000017050e7224 */ /* 0x000fc400078e020e */
[----:B------:R-:W-:Y:S01]  /*ce20*/  IMAD.HI.U32 R23, R3, R13, RZ ;  /* 0x0000000d03177227 */ /* 0x000fe200078e00ff */
[----:B------:R-:W-:-:S03]  /*ce30*/  ISETP.GT.U32.AND P5, PT, R5, R15, PT ;  /* 0x0000000f0500720c */ /* 0x000fc60003fa4070 */
[----:B------:R-:W-:Y:S02]  /*ce40*/  IMAD.MOV R26, RZ, RZ, -R23 ;  /* 0x000000ffff1a7224 */ /* 0x000fe400078e0a17 */
[----:B------:R-:W-:Y:S01]  /*ce50*/  IMAD.HI.U32 R25, R3, R12, RZ ;  /* 0x0000000c03197227 */ /* 0x000fe200078e00ff */
[----:B------:R-:W-:-:S03]  /*ce60*/  ISETP.GT.U32.AND P4, PT, R5, R20, PT ;  /* 0x000000140500720c */ /* 0x000fc60003f84070 */
[----:B------:R-:W-:Y:S02]  /*ce70*/  IMAD R13, R5, R26, R13 ;  /* 0x0000001a050d7224 */ /* 0x000fe400078e020d */
[----:B------:R-:W-:Y:S02]  /*ce80*/  IMAD.MOV R25, RZ, RZ, -R25 ;  /* 0x000000ffff197224 */ /* 0x000fe400078e0a19 */
[----:B------:R-:W-:Y:S01]  /*ce90*/  @!P3 IMAD.IADD R21, R21, 0x1, -R5 ;  /* 0x000000011515b824 */ /* 0x000fe200078e0a05 */
[C---:B------:R-:W-:Y:S01]  /*cea0*/  ISETP.GT.U32.AND P3, PT, R5.reuse, R13, PT ;  /* 0x0000000d0500720c */ /* 0x040fe20003f64070 */
[----:B------:R-:W-:Y:S02]  /*ceb0*/  IMAD R12, R5, R25, R12 ;  /* 0x00000019050c7224 */ /* 0x000fe400078e020c */
[C---:B------:R-:W-:Y:S02]  /*cec0*/  VIADD R7, R27.reuse, 0x8 ;  /* 0x000000081b077836 */ /* 0x040fe40000000000 */
[----:B------:R-:W-:-:S02]  /*ced0*/  VIADD R22, R27, 0x9 ;  /* 0x000000091b167836 */ /* 0x000fc40000000000 */
[--C-:B------:R-:W-:Y:S01]  /*cee0*/  @!P5 IMAD.IADD R15, R15, 0x1, -R5.reuse ;  /* 0x000000010f0fd824 */ /* 0x100fe200078e0a05 */
[C---:B------:R-:W-:Y:S02]  /*cef0*/  ISETP.GT.U32.AND P5, PT, R5.reuse, R12, PT ;  /* 0x0000000c0500720c */ /* 0x040fe40003fa4070 */
[----:B------:R-:W-:Y:S02]  /*cf00*/  IABS R24, R7 ;  /* 0x0000000700187213 */ /* 0x000fe40000000000 */
[----:B------:R-:W-:Y:S02]  /*cf10*/  ISETP.GT.U32.AND P6, PT, R5, R14, PT ;  /* 0x0000000e0500720c */ /* 0x000fe40003fc4070 */
[----:B------:R-:W-:Y:S01]  /*cf20*/  ISETP.GE.AND P2, PT, R11, RZ, PT ;  /* 0x000000ff0b00720c */ /* 0x000fe20003f46270 */
[--C-:B------:R-:W-:Y:S01]  /*cf30*/  @!P4 IMAD.IADD R20, R20, 0x1, -R5.reuse ;  /* 0x000000011414c824 */ /* 0x100fe200078e0a05 */
[----:B------:R-:W-:Y:S01]  /*cf40*/  IABS R11, R22 ;  /* 0x00000016000b7213 */ /* 0x000fe20000000000 */
[----:B------:R-:W-:Y:S01]  /*cf50*/  IMAD.MOV.U32 R23, RZ, RZ, R24 ;  /* 0x000000ffff177224 */ /* 0x000fe200078e0018 */
[----:B------:R-:W-:Y:S01]  /*cf60*/  ISETP.GE.AND P4, PT, R27, RZ, PT ;  /* 0x000000ff1b00720c */ /* 0x000fe20003f86270 */
[----:B------:R-:W-:Y:S01]  /*cf70*/  @!P3 IMAD.IADD R13, R13, 0x1, -R5 ;  /* 0x000000010d0db824 */ /* 0x000fe200078e0a05 */
[----:B------:R-:W-:Y:S01]  /*cf80*/  ISETP.GT.U32.AND P3, PT, R5, R15, PT ;  /* 0x0000000f0500720c */ /* 0x000fe20003f64070 */
[----:B------:R-:W-:-:S04]  /*cf90*/  IMAD.HI.U32 R25, R3, R11, RZ ;  /* 0x0000000b03197227 */ /* 0x000fc800078e00ff */
[----:B------:R-:W-:-:S04]  /*cfa0*/  IMAD.HI.U32 R24, R3, R23, RZ ;  /* 0x0000001703187227 */ /* 0x000fc800078e00ff */
[----:B------:R-:W-:Y:S02]  /*cfb0*/  IMAD.MOV R25, RZ, RZ, -R25 ;  /* 0x000000ffff197224 */ /* 0x000fe400078e0a19 */
[--C-:B------:R-:W-:Y:S01]  /*cfc0*/  @!P5 IMAD.IADD R12, R12, 0x1, -R5.reuse ;  /* 0x000000010c0cd824 */ /* 0x100fe200078e0a05 */
[----:B------:R-:W-:Y:S01]  /*cfd0*/  ISETP.GT.U32.AND P5, PT, R5, R13, PT ;  /* 0x0000000d0500720c */ /* 0x000fe20003fa4070 */
[----:B------:R-:W-:Y:S02]  /*cfe0*/  IMAD.MOV R24, RZ, RZ, -R24 ;  /* 0x000000ffff187224 */ /* 0x000fe400078e0a18 */
[C---:B-1----:R-:W-:Y:S02]  /*cff0*/  VIADD R16, R27.reuse, 0x6 ;  /* 0x000000061b107836 */ /* 0x042fe40000000000 */
[----:B------:R-:W-:Y:S02]  /*d000*/  @!P6 IMAD.IADD R14, R14, 0x1, -R5 ;  /* 0x000000010e0ee824 */ /* 0x000fe400078e0a05 */
[----:B---3--:R-:W-:Y:S01]  /*d010*/  VIADD R17, R27, 0x7 ;  /* 0x000000071b117836 */ /* 0x008fe20000000000 */
[----:B------:R-:W-:Y:S01]  /*d020*/  ISETP.GE.AND P6, PT, R10, RZ, PT ;  /* 0x000000ff0a00720c */ /* 0x000fe20003fc6270 */
[----:B------:R-:W-:-:S02]  /*d030*/  IMAD R11, R5, R25, R11 ;  /* 0x00000019050b7224 */ /* 0x000fc400078e020b */
[----:B------:R-:W-:Y:S01]  /*d040*/  @!P0 IMAD.MOV R20, RZ, RZ, -R20 ;  /* 0x000000ffff148224 */ /* 0x000fe200078e0a14 */
[C---:B------:R-:W-:Y:S01]  /*d050*/  ISETP.GT.U32.AND P0, PT, R5.reuse, R12, PT ;  /* 0x0000000c0500720c */ /* 0x040fe20003f04070 */
[C---:B------:R-:W-:Y:S01]  /*d060*/  IMAD R10, R5.reuse, R24, R23 ;  /* 0x00000018050a7224 */ /* 0x040fe200078e0217 */
[----:B------:R-:W-:Y:S01]  /*d070*/  IABS R24, R16 ;  /* 0x0000001000187213 */ /* 0x000fe20000000000 */
[----:B------:R-:W-:Y:S01]  /*d080*/  @!P4 IMAD.MOV R19, RZ, RZ, -R19 ;  /* 0x000000ffff13c224 */ /* 0x000fe200078e0a13 */
[----:B------:R-:W-:Y:S01]  /*d090*/  IABS R23, R17 ;  /* 0x0000001100177213 */ /* 0x000fe20000000000 */
[----:B------:R-:W-:Y:S01]  /*d0a0*/  @!P2 IMAD.MOV R21, RZ, RZ, -R21 ;  /* 0x000000ffff15a224 */ /* 0x000fe200078e0a15 */
[----:B------:R-:W-:Y:S01]  /*d0b0*/  ISETP.GT.U32.AND P4, PT, R5, R14, PT ;  /* 0x0000000e0500720c */ /* 0x000fe20003f84070 */
[----:B------:R-:W-:Y:S01]  /*d0c0*/  @!P3 IMAD.IADD R15, R15, 0x1, -R5 ;  /* 0x000000010f0fb824 */ /* 0x000fe200078e0a05 */
[----:B------:R-:W-:Y:S02]  /*d0d0*/  ISETP.GT.U32.AND P2, PT, R5, R11, PT ;  /* 0x0000000b0500720c */ /* 0x000fe40003f44070 */
[----:B------:R-:W-:Y:S01]  /*d0e0*/  ISETP.GE.AND P3, PT, R8, RZ, PT ;  /* 0x000000ff0800720c */ /* 0x000fe20003f66270 */
[----:B------:R-:W-:-:S04]  /*d0f0*/  IMAD.HI.U32 R8, R3, R24, RZ ;  /* 0x0000001803087227 */ /* 0x000fc800078e00ff */
[----:B------:R-:W-:-:S04]  /*d100*/  IMAD.HI.U32 R25, R3, R23, RZ ;  /* 0x0000001703197227 */ /* 0x000fc800078e00ff */
[----:B------:R-:W-:Y:S02]  /*d110*/  VIADD R4, R27, 0x5 ;  /* 0x000000051b047836 */ /* 0x000fe40000000000 */
[----:B------:R-:W-:Y:S01]  /*d120*/  @!P5 IMAD.IADD R13, R13, 0x1, -R5 ;  /* 0x000000010d0dd824 */ /* 0x000fe200078e0a05 */
[----:B------:R-:W-:Y:S01]  /*d130*/  ISETP.GE.AND P5, PT, R6, RZ, PT ;  /* 0x000000ff0600720c */ /* 0x000fe20003fa6270 */
[----:B------:R-:W-:Y:S02]  /*d140*/  IMAD.MOV R8, RZ, RZ, -R8 ;  /* 0x000000ffff087224 */ /* 0x000fe400078e0a08 */
[----:B------:R-:W-:Y:S01]  /*d150*/  VIADD R29, R27, 0x4 ;  /* 0x000000041b1d7836 */ /* 0x000fe20000000000 */
[----:B------:R-:W-:Y:S01]  /*d160*/  IABS R6, R4 ;  /* 0x0000000400067213 */ /* 0x000fe20000000000 */
[----:B------:R-:W-:Y:S02]  /*d170*/  IMAD.MOV R25, RZ, RZ, -R25 ;  /* 0x000000ffff197224 */ /* 0x000fe400078e0a19 */
[--C-:B------:R-:W-:Y:S01]  /*d180*/  @!P0 IMAD.IADD R12, R12, 0x1, -R5.reuse ;  /* 0x000000010c0c8824 */ /* 0x100fe200078e0a05 */
[----:B------:R-:W-:Y:S01]  /*d190*/  ISETP.GE.AND P0, PT, R9, RZ, PT ;  /* 0x000000ff0900720c */ /* 0x000fe20003f06270 */
[C---:B------:R-:W-:Y:S01]  /*d1a0*/  IMAD R8, R5.reuse, R8, R24 ;  /* 0x0000000805087224 */ /* 0x040fe200078e0218 */
[----:B------:R-:W-:Y:S01]  /*d1b0*/  IABS R28, R29 ;  /* 0x0000001d001c7213 */ /* 0x000fe20000000000 */
[----:B------:R-:W-:Y:S01]  /*d1c0*/  @!P4 IMAD.IADD R14, R14, 0x1, -R5 ;  /* 0x000000010e0ec824 */ /* 0x000fe200078e0a05 */
[C---:B------:R-:W-:Y:S01]  /*d1d0*/  ISETP.GT.U32.AND P4, PT, R5.reuse, R10, PT ;  /* 0x0000000a0500720c */ /* 0x040fe20003f84070 */
[----:B------:R-:W-:-:S02]  /*d1e0*/  IMAD R9, R5, R25, R23 ;  /* 0x0000001905097224 */ /* 0x000fc400078e0217 */
[C---:B------:R-:W-:Y:S02]  /*d1f0*/  VIADD R24, R27.reuse, 0x1 ;  /* 0x000000011b187836 */ /* 0x040fe40000000000 */
[----:B------:R-:W-:Y:S02]  /*d200*/  VIADD R23, R27, 0x2 ;  /* 0x000000021b177836 */ /* 0x000fe40000000000 */
[----:B------:R-:W-:Y:S01]  /*d210*/  @!P2 IMAD.IADD R11, R11, 0x1, -R5 ;  /* 0x000000010b0ba824 */ /* 0x000fe200078e0a05 */
[----:B------:R-:W-:Y:S01]  /*d220*/  ISETP.GE.AND P2, PT, R22, RZ, PT ;  /* 0x000000ff1600720c */ /* 0x000fe20003f46270 */
[----:B------:R-:W-:Y:S01]  /*d230*/  IMAD.HI.U32 R0, R3, R6, RZ ;  /* 0x0000000603007227 */ /* 0x000fe200078e00ff */
[----:B------:R0:W-:Y:S01]  /*d240*/  STL [R1+0xe58], R19 ;  /* 0x000e581301007387 */ /* 0x0001e20000100800 */
[----:B----4-:R-:W-:Y:S02]  /*d250*/  IABS R18, R24 ;  /* 0x0000001800127213 */ /* 0x010fe40000000000 */
[----:B------:R-:W-:Y:S01]  /*d260*/  VIADD R22, R27, 0x3 ;  /* 0x000000031b167836 */ /* 0x000fe20000000000 */
[----:B------:R-:W-:Y:S01]  /*d270*/  IABS R26, R23 ;  /* 0x00000017001a7213 */ /* 0x000fe20000000000 */
[----:B------:R-:W-:-:S04]  /*d280*/  IMAD.HI.U32 R27, R3, R28, RZ ;  /* 0x0000001c031b7227 */ /* 0x000fc800078e00ff */
[----:B0-----:R-:W-:Y:S01]  /*d290*/  IMAD.MOV R19, RZ, RZ, -R0 ;  /* 0x000000ffff137224 */ /* 0x001fe200078e0a00 */
[----:B------:R-:W-:Y:S01]  /*d2a0*/  IABS R25, R22 ;  /* 0x0000001600197213 */ /* 0x000fe20000000000 */
[----:B------:R-:W-:Y:S02]  /*d2b0*/  IMAD.MOV R0, RZ, RZ, -R27 ;  /* 0x000000ffff007224 */ /* 0x000fe400078e0a1b */
[----:B------:R-:W-:Y:S02]  /*d2c0*/  IMAD.MOV.U32 R27, RZ, RZ, R18 ;  /* 0x000000ffff1b7224 */ /* 0x000fe400078e0012 */
[----:B------:R-:W-:Y:S02]  /*d2d0*/  IMAD R6, R5, R19, R6 ;  /* 0x0000001305067224 */ /* 0x000fe400078e0206 */
[----:B------:R-:W-:-:S04]  /*d2e0*/  IMAD.HI.U32 R19, R3, R26, RZ ;  /* 0x0000001a03137227 */ /* 0x000fc800078e00ff */
[C---:B------:R-:W-:Y:S02]  /*d2f0*/  IMAD R28, R5.reuse, R0, R28 ;  /* 0x00000000051c7224 */ /* 0x040fe400078e021c */
[----:B------:R-:W-:Y:S01]  /*d300*/  @!P4 IMAD.IADD R10, R10, 0x1, -R5 ;  /* 0x000000010a0ac824 */ /* 0x000fe200078e0a05 */
[----:B------:R-:W-:Y:S01]  /*d310*/  ISETP.GT.U32.AND P4, PT, R5, R9, PT ;  /* 0x000000090500720c */ /* 0x000fe20003f84070 */
[----:B------:R-:W-:-:S04]  /*d320*/  IMAD.HI.U32 R18, R3, R25, RZ ;  /* 0x0000001903127227 */ /* 0x000fc800078e00ff */
[----:B------:R-:W-:-:S04]  /*d330*/  IMAD.HI.U32 R0, R3, R27, RZ ;  /* 0x0000001b03007227 */ /* 0x000fc800078e00ff */
[----:B------:R-:W-:-:S04]  /*d340*/  IMAD.MOV R3, RZ, RZ, -R19 ;  /* 0x000000ffff037224 */ /* 0x000fc800078e0a13 */
[----:B------:R-:W-:Y:S02]  /*d350*/  IMAD R26, R5, R3, R26 ;  /* 0x00000003051a7224 */ /* 0x000fe400078e021a */
[----:B------:R-:W-:Y:S02]  /*d360*/  IMAD.MOV R3, RZ, RZ, -R0 ;  /* 0x000000ffff037224 */ /* 0x000fe400078e0a00 */
[----:B------:R-:W0:Y:S01]  /*d370*/  S2R R0, SR_TID.X ;  /* 0x0000000000007919 */ /* 0x000e220000002100 */
[----:B------:R-:W-:Y:S01]  /*d380*/  @!P4 IMAD.IADD R9, R9, 0x1, -R5 ;  /* 0x000000010909c824 */ /* 0x000fe200078e0a05 */
[C---:B------:R-:W-:Y:S01]  /*d390*/  ISETP.GT.U32.AND P4, PT, R5.reuse, R8, PT ;  /* 0x000000080500720c */ /* 0x040fe20003f84070 */
[----:B------:R-:W-:Y:S01]  /*d3a0*/  @!P3 IMAD.MOV R14, RZ, RZ, -R14 ;  /* 0x000000ffff0eb224 */ /* 0x000fe200078e0a0e */
[----:B------:R-:W-:Y:S01]  /*d3b0*/  ISETP.GT.U32.AND P3, PT, R5, R10, PT ;  /* 0x0000000a0500720c */ /* 0x000fe20003f64070 */
[----:B------:R-:W-:Y:S02]  /*d3c0*/  IMAD.MOV R18, RZ, RZ, -R18 ;  /* 0x000000ffff127224 */ /* 0x000fe400078e0a12 */
[----:B------:R-:W-:-:S02]  /*d3d0*/  @!P5 IMAD.MOV R13, RZ, RZ, -R13 ;  /* 0x000000ffff0dd224 */ /* 0x000fc400078e0a0d */
[C---:B------:R-:W-:Y:S01]  /*d3e0*/  IMAD R25, R5.reuse, R18, R25 ;  /* 0x0000001205197224 */ /* 0x040fe200078e0219 */
[----:B------:R-:W-:-:S05]  /*d3f0*/  ISETP.GT.U32.AND P5, PT, R5, R9, PT ;  /* 0x000000090500720c */ /* 0x000fca0003fa4070 */
[--C-:B------:R-:W-:Y:S01]  /*d400*/  @!P4 IMAD.IADD R8, R8, 0x1, -R5.reuse ;  /* 0x000000010808c824 */ /* 0x100fe200078e0a05 */
[C---:B------:R-:W-:Y:S01]  /*d410*/  ISETP.GT.U32.AND P4, PT, R5.reuse, R11, PT ;  /* 0x0000000b0500720c */ /* 0x040fe20003f84070 */
[----:B------:R-:W-:Y:S01]  /*d420*/  @!P0 IMAD.MOV R12, RZ, RZ, -R12 ;  /* 0x000000ffff0c8224 */ /* 0x000fe200078e0a0c */
[C---:B------:R-:W-:Y:S01]  /*d430*/  ISETP.GT.U32.AND P0, PT, R5.reuse, R6, PT ;  /* 0x000000060500720c */ /* 0x040fe20003f04070 */
[----:B------:R-:W-:Y:S01]  /*d440*/  @!P3 IMAD.IADD R10, R10, 0x1, -R5 ;  /* 0x000000010a0ab824 */ /* 0x000fe200078e0a05 */
[C---:B------:R-:W-:Y:S01]  /*d450*/  ISETP.GT.U32.AND P3, PT, R5.reuse, R25, PT ;  /* 0x000000190500720c */ /* 0x040fe20003f64070 */
[----:B------:R-:W-:Y:S01]  /*d460*/  @!P6 IMAD.MOV R15, RZ, RZ, -R15 ;  /* 0x000000ffff0fe224 */ /* 0x000fe200078e0a0f */
[----:B------:R-:W-:Y:S01]  /*d470*/  ISETP.GT.U32.AND P6, PT, R5, R8, PT ;  /* 0x000000080500720c */ /* 0x000fe20003fc4070 */
[----:B------:R-:W-:Y:S01]  /*d480*/  @!P5 IMAD.IADD R9, R9, 0x1, -R5 ;  /* 0x000000010909d824 */ /* 0x000fe200078e0a05 */
[----:B------:R-:W-:-:S05]  /*d490*/  ISETP.GE.AND P5, PT, R7, RZ, PT ;  /* 0x000000ff0700720c */ /* 0x000fca0003fa6270 */
[--C-:B------:R-:W-:Y:S01]  /*d4a0*/  @!P4 IMAD.IADD R11, R11, 0x1, -R5.reuse ;  /* 0x000000010b0bc824 */ /* 0x100fe200078e0a05 */
[----:B0-----:R-:W-:Y:S02]  /*d4b0*/  SHF.R.U32.HI R0, RZ, 0x4, R0 ;  /* 0x00000004ff007819 */ /* 0x001fe40000011600 */
[----:B------:R-:W-:Y:S02]  /*d4c0*/  ISETP.GT.U32.AND P4, PT, R5, R28, PT ;  /* 0x0000001c0500720c */ /* 0x000fe40003f84070 */
[----:B------:R-:W-:Y:S01]  /*d4d0*/  SGXT.U32 R0, R0, 0x3 ;  /* 0x000000030000781a */ /* 0x000fe20000000000 */
[--C-:B------:R-:W-:Y:S01]  /*d4e0*/  @!P0 IMAD.IADD R6, R6, 0x1, -R5.reuse ;  /* 0x0000000106068824 */ /* 0x100fe200078e0a05 */
[----:B------:R-:W-:Y:S01]  /*d4f0*/  ISETP.GE.AND P0, PT, R17, RZ, PT ;  /* 0x000000ff1100720c */ /* 0x000fe20003f06270 */
[----:B------:R-:W-:Y:S01]  /*d500*/  @!P3 IMAD.IADD R25, R25, 0x1, -R5 ;  /* 0x000000011919b824 */ /* 0x000fe200078e0a05 */
[----:B------:R-:W-:Y:S02]  /*d510*/  LOP3.LUT R0, R0, 0x70, RZ, 0xfc, !PT ;  /* 0x0000007000007812 */ /* 0x000fe400078efcff */
[----:B------:R-:W-:Y:S01]  /*d520*/  ISETP.GE.AND P3, PT, R16, RZ, PT ;  /* 0x000000ff1000720c */ /* 0x000fe20003f66270 */
[----:B------:R-:W-:Y:S01]  /*d530*/  IMAD R27, R5, R3, R27 ;  /* 0x00000003051b7224 */ /* 0x000fe200078e021b */
[----:B------:R-:W0:Y:S01]  /*d540*/  S2R R16, SR_TID.X ;  /* 0x0000000000107919 */ /* 0x000e220000002100 */
[----:B------:R-:W-:-:S02]  /*d550*/  IMAD R3, R0, UR6, RZ ;  /* 0x0000000600037c24 */ /* 0x000fc4000f8e02ff */
[----:B------:R-:W-:Y:S01]  /*d560*/  IMAD R0, RZ, RZ, -UR6 ;  /* 0x80000006ff007e24 */ /* 0x000fe2000f8e02ff */
[----:B------:R-:W-:Y:S01]  /*d570*/  STL [R1+0xe5c], R20 ;  /* 0x000e5c1401007387 */ /* 0x000fe20000100800 */
[----:B------:R-:W-:Y:S01]  /*d580*/  @!P4 IMAD.IADD R28, R28, 0x1, -R5 ;  /* 0x000000011c1cc824 */ /* 0x000fe200078e0a05 */
[----:B------:R-:W-:Y:S01]  /*d590*/  ISETP.GT.U32.AND P4, PT, R5, R27, PT ;  /* 0x0000001b0500720c */ /* 0x000fe20003f84070 */
[----:B------:R-:W-:Y:S01]  /*d5a0*/  IMAD R3, R0, 0x8, R3 ;  /* 0x0000000800037824 */ /* 0x000fe200078e0203 */
[----:B------:R-:W-:Y:S01]  /*d5b0*/  STL [R1+0xe60], R21 ;  /* 0x000e601501007387 */ /* 0x000fe20000100800 */
[----:B------:R-:W-:-:S03]  /*d5c0*/  @!P6 IMAD.IADD R8, R8, 0x1, -R5 ;  /* 0x000000010808e824 */ /* 0x000fc600078e0a05 */
[----:B------:R-:W-:Y:S01]  /*d5d0*/  STL [R1+0xe64], R15 ;  /* 0x000e640f01007387 */ /* 0x000fe20000100800 */
[----:B------:R-:W-:-:S03]  /*d5e0*/  @!P2 IMAD.MOV R11, RZ, RZ, -R11 ;  /* 0x000000ffff0ba224 */ /* 0x000fc600078e0a0b */
[----:B------:R-:W-:Y:S01]  /*d5f0*/  STL [R1+0xe68], R14 ;  /* 0x000e680e01007387 */ /* 0x000fe20000100800 */
[----:B------:R-:W-:Y:S01]  /*d600*/  @!P5 IMAD.MOV R10, RZ, RZ, -R10 ;  /* 0x000000ffff0ad224 */ /* 0x000fe200078e0a0a */
[----:B------:R-:W-:Y:S02]  /*d610*/  ISETP.GT.U32.AND P6, PT, R5, R26, PT ;  /* 0x0000001a0500720c */ /* 0x000fe40003fc4070 */
[----:B------:R-:W-:Y:S01]  /*d620*/  STL [R1+0xe6c], R13 ;  /* 0x000e6c0d01007387 */ /* 0x000fe20000100800 */
[----:B------:R-:W-:-:S03]  /*d630*/  @!P0 IMAD.MOV R9, RZ, RZ, -R9 ;  /* 0x000000ffff098224 */ /* 0x000fc600078e0a09 */
[----:B------:R-:W-:Y:S01]  /*d640*/  STL [R1+0xe70], R12 ;  /* 0x000e700c01007387 */ /* 0x000fe20000100800 */
[----:B------:R-:W-:-:S03]  /*d650*/  @!P3 IMAD.MOV R8, RZ, RZ, -R8 ;  /* 0x000000ffff08b224 */ /* 0x000fc600078e0a08 */
[----:B------:R-:W2:Y:S04]  /*d660*/  LDL.LU R7, [R1+0xf00] ;  /* 0x000f000001077983 */ /* 0x000ea80000300800 */
[----:B------:R1:W-:Y:S01]  /*d670*/  STL [R1+0x3fc], R3 ;  /* 0x0003fc0301007387 */ /* 0x0003e20000100800 */
[----:B------:R-:W-:-:S03]  /*d680*/  ISETP.GT.U32.AND P2, PT, R5, R6, PT ;  /* 0x000000060500720c */ /* 0x000fc60003f44070 */
[----:B------:R-:W-:Y:S04]  /*d690*/  STL [R1+0xe74], R11 ;  /* 0x000e740b01007387 */ /* 0x000fe80000100800 */
[----:B------:R-:W-:Y:S01]  /*d6a0*/  STL [R1+0xe78], R10 ;  /* 0x000e780a01007387 */ /* 0x000fe20000100800 */
[----:B-1----:R-:W-:-:S03]  /*d6b0*/  IMAD R3, R0, 0x8, R3 ;  /* 0x0000000800037824 */ /* 0x002fc600078e0203 */
[----:B------:R-:W-:Y:S01]  /*d6c0*/  STL [R1+0xe7c], R9 ;  /* 0x000e7c0901007387 */ /* 0x000fe20000100800 */
[----:B------:R-:W-:-:S03]  /*d6d0*/  @!P4 IMAD.IADD R27, R27, 0x1, -R5 ;  /* 0x000000011b1bc824 */ /* 0x000fc600078e0a05 */
[----:B------:R-:W-:Y:S01]  /*d6e0*/  STL [R1+0xe80], R8 ;  /* 0x000e800801007387 */ /* 0x000fe20000100800 */
[----:B------:R-:W-:-:S03]  /*d6f0*/  ISETP.GE.AND P4, PT, R4, RZ, PT ;  /* 0x000000ff0400720c */ /* 0x000fc60003f86270 */
[----:B------:R1:W-:Y:S01]  /*d700*/  STL [R1+0x400], R3 ;  /* 0x0004000301007387 */ /* 0x0003e20000100800 */
[----:B------:R-:W-:Y:S02]  /*d710*/  @!P6 IMAD.IADD R26, R26, 0x1, -R5 ;  /* 0x000000011a1ae824 */ /* 0x000fe400078e0a05 */
[----:B-1----:R-:W-:-:S04]  /*d720*/  IMAD R3, R0, 0x8, R3 ;  /* 0x0000000800037824 */ /* 0x002fc800078e0203 */
[----:B------:R-:W-:Y:S01]  /*d730*/  IMAD R4, R0, 0x8, R3 ;  /* 0x0000000800047824 */ /* 0x000fe200078e0203 */
[----:B------:R0:W-:Y:S01]  /*d740*/  STL [R1+0x3f4], R3 ;  /* 0x0003f40301007387 */ /* 0x0001e20000100800 */
[C---:B------:R-:W-:Y:S01]  /*d750*/  ISETP.GT.U32.AND P5, PT, R5.reuse, R28, PT ;  /* 0x0000001c0500720c */ /* 0x040fe20003fa4070 */
[----:B------:R-:W-:Y:S01]  /*d760*/  @!P2 IMAD.IADD R6, R6, 0x1, -R5 ;  /* 0x000000010606a824 */ /* 0x000fe200078e0a05 */
[C---:B------:R-:W-:Y:S01]  /*d770*/  ISETP.GT.U32.AND P6, PT, R5.reuse, R25, PT ;  /* 0x000000190500720c */ /* 0x040fe20003fc4070 */
[----:B------:R1:W-:Y:S01]  /*d780*/  STL [R1+0x3f0], R4 ;  /* 0x0003f00401007387 */ /* 0x0003e20000100800 */
[C---:B------:R-:W-:Y:S02]  /*d790*/  ISETP.GT.U32.AND P0, PT, R5.reuse, R26, PT ;  /* 0x0000001a0500720c */ /* 0x040fe40003f04070 */
[----:B------:R-:W-:Y:S01]  /*d7a0*/  ISETP.GT.U32.AND P3, PT, R5, R27, PT ;  /* 0x0000001b0500720c */ /* 0x000fe20003f64070 */
[----:B------:R-:W-:Y:S01]  /*d7b0*/  @!P4 IMAD.MOV R6, RZ, RZ, -R6 ;  /* 0x000000ffff06c224 */ /* 0x000fe200078e0a06 */
[----:B0-----:R-:W-:Y:S01]  /*d7c0*/  LOP3.LUT R3, R16, 0x7f, RZ, 0xc0, !PT ;  /* 0x0000007f10037812 */ /* 0x001fe200078ec0ff */
[----:B-1----:R-:W-:-:S05]  /*d7d0*/  IMAD R4, R0, 0x8, R4 ;  /* 0x0000000800047824 */ /* 0x002fca00078e0204 */
[----:B------:R0:W-:Y:S01]  /*d7e0*/  STL [R1+0x3ec], R4 ;  /* 0x0003ec0401007387 */ /* 0x0001e20000100800 */
[----:B------:R-:W-:Y:S01]  /*d7f0*/  IMAD R3, R3, UR4, RZ ;  /* 0x0000000403037c24 */ /* 0x000fe2000f8e02ff */
[----:B------:R-:W-:Y:S02]  /*d800*/  ULDC.64 UR4, c[0x0][0x218] ;  /* 0x0000860000047ab9 */ /* 0x000fe40000000a00 */
[----:B------:R-:W-:Y:S01]  /*d810*/  STL [R1+0xe84], R6 ;  /* 0x000e840601007387 */ /* 0x000fe20000100800 */
[----:B0-----:R-:W-:Y:S02]  /*d820*/  IMAD R4, R0, 0x8, R4 ;  /* 0x0000000800047824 */ /* 0x001fe400078e0204 */
[----:B------:R-:W-:-:S03]  /*d830*/  @!P5 IMAD.IADD R28, R28, 0x1, -R5 ;  /* 0x000000011c1cd824 */ /* 0x000fc600078e0a05 */
[----:B------:R0:W-:Y:S01]  /*d840*/  STL [R1+0x3e4], R4 ;  /* 0x0003e40401007387 */ /* 0x0001e20000100800 */
[--C-:B------:R-:W-:Y:S02]  /*d850*/  @!P6 IMAD.IADD R25, R25, 0x1, -R5.reuse ;  /* 0x000000011919e824 */ /* 0x100fe400078e0a05 */
[--C-:B------:R-:W-:Y:S02]  /*d860*/  @!P0 IMAD.IADD R26, R26, 0x1, -R5.reuse ;  /* 0x000000011a1a8824 */ /* 0x100fe400078e0a05 */
[----:B------:R-:W-:Y:S01]  /*d870*/  @!P3 IMAD.IADD R27, R27, 0x1, -R5 ;  /* 0x000000011b1bb824 */ /* 0x000fe200078e0a05 */
[----:B------:R-:W-:Y:S01]  /*d880*/  IADD3 R5, P4, R3, UR4, RZ ;  /* 0x0000000403057c10 */ /* 0x000fe2000ff9e0ff */
[----:B------:R-:W-:Y:S02]  /*d890*/  @!P1 IMAD.MOV R2, RZ, RZ, -R2 ;  /* 0x000000ffff029224 */ /* 0x000fe400078e0a02 */
[----:B0-----:R-:W-:Y:S01]  /*d8a0*/  IMAD R4, R0, 0x10, R4 ;  /* 0x0000001000047824 */ /* 0x001fe200078e0204 */
[----:B------:R-:W-:Y:S01]  /*d8b0*/  ISETP.GE.AND P5, PT, R22, RZ, PT ;  /* 0x000000ff1600720c */ /* 0x000fe20003fa6270 */
[----:B------:R-:W-:-:S02]  /*d8c0*/  ULDC UR4, c[0x0][0x240] ;  /* 0x0000900000047ab9 */ /* 0x000fc40000000800 */
[----:B------:R-:W-:Y:S01]  /*d8d0*/  IMAD R0, R0, 0x8, R4 ;  /* 0x0000000800007824 */ /* 0x000fe200078e0204 */
[----:B------:R-:W-:Y:S01]  /*d8e0*/  STL [R1+0x3e8], R4 ;  /* 0x0003e80401007387 */ /* 0x000fe20000100800 */
[----:B------:R-:W-:-:S03]  /*d8f0*/  ISETP.GE.AND P2, PT, R29, RZ, PT ;  /* 0x000000ff1d00720c */ /* 0x000fc60003f46270 */
[----:B------:R-:W-:Y:S04]  /*d900*/  STL [R1+0xe88], R3 ;  /* 0x000e880301007387 */ /* 0x000fe80000100800 */
[----:B------:R-:W-:Y:S04]  /*d910*/  STL [R1+0xdcc], R5 ;  /* 0x000dcc0501007387 */ /* 0x000fe80000100800 */
[----:B------:R-:W3:Y:S04]  /*d920*/  LDL.LU R22, [R1+0x3c] ;  /* 0x00003c0001167983 */ /* 0x000ee80000300800 */
[----:B------:R-:W4:Y:S04]  /*d930*/  LDL.LU R29, [R1+0x40] ;  /* 0x00004000011d7983 */ /* 0x000f280000300800 */
[----:B------:R0:W-:Y:S04]  /*d940*/  STL [R1+0x3f8], R0 ;  /* 0x0003f80001007387 */ /* 0x0001e80000100800 */
[----:B------:R-:W5:Y:S04]  /*d950*/  LDL.LU R8, [R1+0x44] ;  /* 0x0000440001087983 */ /* 0x000f680000300800 */
        /* <DEDUP_REMOVED lines=12> */
[----:B------:R-:W5:Y:S01]  /*da20*/  LDL.LU R16, [R1+0xc8] ;  /* 0x0000c80001107983 */ /* 0x000f620000300800 */
[----:B------:R-:W-:-:S02]  /*da30*/  ISETP.GE.AND P6, PT, R23, RZ, PT ;  /* 0x000000ff1700720c */ /* 0x000fc40003fc6270 */
[----:B------:R-:W-:Y:S01]  /*da40*/  ISETP.GE.AND P0, PT, R24, RZ, PT ;  /* 0x000000ff1800720c */ /* 0x000fe20003f06270 */
[----:B------:R-:W-:Y:S01]  /*da50*/  @!P2 IMAD.MOV R28, RZ, RZ, -R28 ;  /* 0x000000ffff1ca224 */ /* 0x000fe200078e0a1c */
[----:B0-----:R-:W5:Y:S01]  /*da60*/  LDL.LU R0, [R1+0x2f4] ;  /* 0x0002f40001007983 */ /* 0x001f620000300800 */
[----:B------:R-:W-:-:S03]  /*da70*/  @!P5 IMAD.MOV R25, RZ, RZ, -R25 ;  /* 0x000000ffff19d224 */ /* 0x000fc600078e0a19 */
[----:B------:R-:W5:Y:S05]  /*da80*/  LDL.LU R4, [R1+0x3c0] ;  /* 0x0003c00001047983 */ /* 0x000f6a0000300800 */
[----:B------:R-:W-:Y:S02]  /*da90*/  @!P6 IMAD.MOV R26, RZ, RZ, -R26 ;  /* 0x000000ffff1ae224 */ /* 0x000fe400078e0a1a */
[----:B------:R-:W-:Y:S01]  /*daa0*/  @!P0 IMAD.MOV R27, RZ, RZ, -R27 ;  /* 0x000000ffff1b8224 */ /* 0x000fe200078e0a1b */
[----:B------:R-:W-:Y:S04]  /*dab0*/  STL [R1+0xe8c], R28 ;  /* 0x000e8c1c01007387 */ /* 0x000fe80000100800 */
[----:B------:R-:W-:Y:S04]  /*dac0*/  STL [R1+0xe90], R25 ;  /* 0x000e901901007387 */ /* 0x000fe80000100800 */
[----:B------:R-:W-:Y:S04]  /*dad0*/  STL [R1+0xe94], R26 ;  /* 0x000e941a01007387 */ /* 0x000fe80000100800 */
[----:B------:R-:W-:Y:S04]  /*dae0*/  STL [R1+0xe98], R27 ;  /* 0x000e981b01007387 */ /* 0x000fe80000100800 */
[----:B------:R0:W-:Y:S01]  /*daf0*/  STL [R1+0xe9c], R2 ;  /* 0x000e9c0201007387 */ /* 0x0001e20000100800 */
[----:B--2---:R-:W-:-:S02]  /*db00*/  ISETP.NE.AND P3, PT, R7, RZ, PT ;  /* 0x000000ff0700720c */ /* 0x004fc40003f65270 */
[----:B------:R-:W-:-:S04]  /*db10*/  LOP3.LUT R7, RZ, R7, RZ, 0x33, !PT ;  /* 0x00000007ff077212 */ /* 0x000fc800078e33ff */
[C---:B---3--:R-:W-:Y:S02]  /*db20*/  SEL R22, R7.reuse, R22, !P3 ;  /* 0x0000001607167207 */ /* 0x048fe40005800000 */
[----:B----4-:R-:W-:-:S03]  /*db30*/  SEL R23, R7, R29, !P3 ;  /* 0x0000001d07177207 */ /* 0x010fc60005800000 */
[----:B------:R-:W-:Y:S01]  /*db40*/  STL [R1+0xea0], R22 ;  /* 0x000ea01601007387 */ /* 0x000fe20000100800 */
[----:B-----5:R-:W-:-:S03]  /*db50*/  SEL R24, R7, R8, !P3 ;  /* 0x0000000807187207 */ /* 0x020fc60005800000 */
[----:B------:R-:W-:Y:S01]  /*db60*/  STL [R1+0xea4], R23 ;  /* 0x000ea41701007387 */ /* 0x000fe20000100800 */
[----:B------:R-:W-:-:S03]  /*db70*/  SEL R3, R7, R9, !P3 ;  /* 0x0000000907037207 */ /* 0x000fc60005800000 */
[----:B------:R-:W-:Y:S01]  /*db80*/  STL [R1+0xea8], R24 ;  /* 0x000ea81801007387 */ /* 0x000fe20000100800 */
[----:B0-----:R-:W-:-:S03]  /*db90*/  SEL R2, R7, R10, !P3 ;  /* 0x0000000a07027207 */ /* 0x001fc60005800000 */
[----:B------:R0:W-:Y:S01]  /*dba0*/  STL [R1], R3 ;  /* 0x0000000301007387 */ /* 0x0001e20000100800 */
[----:B------:R-:W-:-:S03]  /*dbb0*/  SEL R5, R7, R11, !P3 ;  /* 0x0000000b07057207 */ /* 0x000fc60005800000 */
[----:B------:R1:W-:Y:S01]  /*dbc0*/  STL [R1+0x8], R2 ;  /* 0x0000080201007387 */ /* 0x0003e20000100800 */
[----:B0-----:R-:W-:-:S03]  /*dbd0*/  SEL R3, R7, R12, !P3 ;  /* 0x0000000c07037207 */ /* 0x001fc60005800000 */
[----:B------:R0:W-:Y:S01]  /*dbe0*/  STL [R1+0x10], R5 ;  /* 0x0000100501007387 */ /* 0x0001e20000100800 */
[----:B-1----:R-:W-:-:S03]  /*dbf0*/  SEL R2, R7, R13, !P3 ;  /* 0x0000000d07027207 */ /* 0x002fc60005800000 */
[----:B------:R1:W-:Y:S01]  /*dc00*/  STL [R1+0x18], R3 ;  /* 0x0000180301007387 */ /* 0x0003e20000100800 */
[----:B0-----:R-:W-:-:S03]  /*dc10*/  SEL R5, R7, R14, !P3 ;  /* 0x0000000e07057207 */ /* 0x001fc60005800000 */
[----:B------:R0:W-:Y:S01]  /*dc20*/  STL [R1+0x24], R2 ;  /* 0x0000240201007387 */ /* 0x0001e20000100800 */
[----:B-1----:R-:W-:-:S03]  /*dc30*/  SEL R3, R7, R15, !P3 ;  /* 0x0000000f07037207 */ /* 0x002fc60005800000 */
[----:B------:R1:W-:Y:S04]  /*dc40*/  STL [R1+0x40], R5 ;  /* 0x0000400501007387 */ /* 0x0003e80000100800 */
[----:B------:R2:W-:Y:S01]  /*dc50*/  STL [R1+0x48], R3 ;  /* 0x0000480301007387 */ /* 0x0005e20000100800 */
[C---:B0-----:R-:W-:Y:S02]  /*dc60*/  SEL R2, R7.reuse, R21, !P3 ;  /* 0x0000001507027207 */ /* 0x041fe40005800000 */
[----:B-1----:R-:W-:-:S03]  /*dc70*/  SEL R5, R7, R20, !P3 ;  /* 0x0000001407057207 */ /* 0x002fc60005800000 */
[----:B------:R0:W-:Y:S01]  /*dc80*/  STL [R1+0x50], R2 ;  /* 0x0000500201007387 */ /* 0x0001e20000100800 */
[----:B--2---:R-:W-:-:S03]  /*dc90*/  SEL R3, R7, R19, !P3 ;  /* 0x0000001307037207 */ /* 0x004fc60005800000 */
[----:B------:R1:W-:Y:S04]  /*dca0*/  STL [R1+0x54], R5 ;  /* 0x0000540501007387 */ /* 0x0003e80000100800 */
[----:B------:R2:W-:Y:S01]  /*dcb0*/  STL [R1+0x58], R3 ;  /* 0x0000580301007387 */ /* 0x0005e20000100800 */
[C---:B0-----:R-:W-:Y:S02]  /*dcc0*/  SEL R2, R7.reuse, R18, !P3 ;  /* 0x0000001207027207 */ /* 0x041fe40005800000 */
[----:B-1----:R-:W-:-:S03]  /*dcd0*/  SEL R5, R7, R17, !P3 ;  /* 0x0000001107057207 */ /* 0x002fc60005800000 */
[----:B------:R0:W-:Y:S01]  /*dce0*/  STL [R1+0x60], R2 ;  /* 0x0000600201007387 */ /* 0x0001e20000100800 */
[----:B--2---:R-:W-:-:S03]  /*dcf0*/  SEL R3, R7, R16, !P3 ;  /* 0x0000001007037207 */ /* 0x004fc60005800000 */
[----:B------:R-:W-:Y:S04]  /*dd00*/  STL [R1+0x64], R5 ;  /* 0x0000640501007387 */ /* 0x000fe80000100800 */
[----:B------:R-:W-:Y:S04]  /*dd10*/  STL [R1+0xbc], R3 ;  /* 0x0000bc0301007387 */ /* 0x000fe80000100800 */
[----:B------:R-:W2:Y:S01]  /*dd20*/  LDL.LU R24, [R1+0xdc] ;  /* 0x0000dc0001187983 */ /* 0x000ea20000300800 */
[C---:B0-----:R-:W-:Y:S02]  /*dd30*/  SEL R2, R7.reuse, R0, !P3 ;  /* 0x0000000007027207 */ /* 0x041fe40005800000 */
[----:B------:R-:W-:-:S03]  /*dd40*/  SEL R0, R7, R4, !P3 ;  /* 0x0000000407007207 */ /* 0x000fc60005800000 */
[----:B------:R-:W-:Y:S04]  /*dd50*/  STL [R1+0xc0], R2 ;  /* 0x0000c00201007387 */ /* 0x000fe80000100800 */
[----:B--2---:R0:W-:Y:S04]  /*dd60*/  STL [R1+0xef4], R24 ;  /* 0x000ef41801007387 */ /* 0x0041e80000100800 */
[----:B------:R-:W-:Y:S04]  /*dd70*/  STL [R1+0xc4], R0 ;  /* 0x0000c40001007387 */ /* 0x000fe80000100800 */
[----:B0-----:R-:W2:Y:S04]  /*dd80*/  LDL.LU R24, [R1+0xd8] ;  /* 0x0000d80001187983 */ /* 0x001ea80000300800 */
[----:B--2---:R0:W-:Y:S04]  /*dd90*/  STL [R1+0xef8], R24 ;  /* 0x000ef81801007387 */ /* 0x0041e80000100800 */
[----:B0-----:R-:W2:Y:S04]  /*dda0*/  LDL.LU R24, [R1+0xd0] ;  /* 0x0000d00001187983 */ /* 0x001ea80000300800 */
[----:B--2---:R0:W-:Y:S04]  /*ddb0*/  STL [R1+0xefc], R24 ;  /* 0x000efc1801007387 */ /* 0x0041e80000100800 */
[----:B0-----:R-:W2:Y:S04]  /*ddc0*/  LDL.LU R24, [R1+0x3c4] ;  /* 0x0003c40001187983 */ /* 0x001ea80000300800 */
[----:B------:R-:W3:Y:S04]  /*ddd0*/  LDL.LU R23, [R1+0xe0] ;  /* 0x0000e00001177983 */ /* 0x000ee80000300800 */
[----:B------:R-:W4:Y:S04]  /*dde0*/  LDL.LU R22, [R1+0xe4] ;  /* 0x0000e40001167983 */ /* 0x000f280000300800 */
        /* <DEDUP_REMOVED lines=25> */
[----:B--2---:R-:W-:-:S05]  /*df80*/  SEL R24, R7, R24, !P3 ;  /* 0x0000001807187207 */ /* 0x004fca0005800000 */
[----:B------:R0:W-:Y:S04]  /*df90*/  STL [R1+0xc8], R24 ;  /* 0x0000c81801007387 */ /* 0x0001e80000100800 */
[----:B0-----:R-:W2:Y:S02]  /*dfa0*/  LDL.LU R24, [R1+0xefc] ;  /* 0x000efc0001187983 */ /* 0x001ea40000300800 */
[----:B--2---:R-:W-:-:S05]  /*dfb0*/  SEL R24, R7, R24, !P3 ;  /* 0x0000001807187207 */ /* 0x004fca0005800000 */
[----:B------:R0:W-:Y:S04]  /*dfc0*/  STL [R1+0xd0], R24 ;  /* 0x0000d01801007387 */ /* 0x0001e80000100800 */
[----:B0-----:R-:W2:Y:S02]  /*dfd0*/  LDL.LU R24, [R1+0xef8] ;  /* 0x000ef80001187983 */ /* 0x001ea40000300800 */
[----:B--2---:R-:W-:-:S05]  /*dfe0*/  SEL R24, R7, R24, !P3 ;  /* 0x0000001807187207 */ /* 0x004fca0005800000 */
[----:B------:R0:W-:Y:S04]  /*dff0*/  STL [R1+0xd8], R24 ;  /* 0x0000d81801007387 */ /* 0x0001e80000100800 */
[----:B0-----:R-:W2:Y:S01]  /*e000*/  LDL.LU R24, [R1+0xef4] ;  /* 0x000ef40001187983 */ /* 0x001ea20000300800 */
[C---:B---3--:R-:W-:Y:S02]  /*e010*/  SEL R23, R7.reuse, R23, !P3 ;  /* 0x0000001707177207 */ /* 0x048fe40005800000 */
[----:B--2---:R-:W-:-:S05]  /*e020*/  SEL R24, R7, R24, !P3 ;  /* 0x0000001807187207 */ /* 0x004fca0005800000 */
[----:B------:R4:W-:Y:S04]  /*e030*/  STL [R1+0xdc], R24 ;  /* 0x0000dc1801007387 */ /* 0x0009e80000100800 */
[----:B------:R0:W-:Y:S01]  /*e040*/  STL [R1+0xe0], R23 ;  /* 0x0000e01701007387 */ /* 0x0001e20000100800 */
[C---:B----4-:R-:W-:Y:S02]  /*e050*/  SEL R24, R7.reuse, R22, !P3 ;  /* 0x0000001607187207 */ /* 0x050fe40005800000 */
[C---:B-----5:R-:W-:Y:S02]  /*e060*/  SEL R22, R7.reuse, R27, !P3 ;  /* 0x0000001b07167207 */ /* 0x060fe40005800000 */
[C---:B0-----:R-:W-:Y:S02]  /*e070*/  SEL R23, R7.reuse, R2, !P3 ;  /* 0x0000000207177207 */ /* 0x041fe40005800000 */
[C---:B------:R-:W-:Y:S01]  /*e080*/  SEL R2, R7.reuse, R26, !P3 ;  /* 0x0000001a07027207 */ /* 0x040fe20005800000 */
[----:B------:R-:W-:Y:S04]  /*e090*/  STL [R1+0xe4], R24 ;  /* 0x0000e41801007387 */ /* 0x000fe80000100800 */
[----:B------:R0:W-:Y:S04]  /*e0a0*/  STL [R1+0xf0], R23 ;  /* 0x0000f01701007387 */ /* 0x0001e80000100800 */
[----:B------:R1:W-:Y:S04]  /*e0b0*/  STL [R1+0xf4], R22 ;  /* 0x0000f41601007387 */ /* 0x0003e80000100800 */
[----:B------:R2:W-:Y:S01]  /*e0c0*/  STL [R1+0xf8], R2 ;  /* 0x0000f80201007387 */ /* 0x0005e20000100800 */
[----:B0-----:R-:W-:-:S02]  /*e0d0*/  SEL R23, R7, R25, !P3 ;  /* 0x0000001907177207 */ /* 0x001fc40005800000 */
[----:B-1----:R-:W-:-:S03]  /*e0e0*/  SEL R22, R7, R28, !P3 ;  /* 0x0000001c07167207 */ /* 0x002fc60005800000 */
[----:B------:R-:W-:Y:S01]  /*e0f0*/  STL [R1+0xfc], R23 ;  /* 0x0000fc1701007387 */ /* 0x000fe20000100800 */
[C---:B--2---:R-:W-:Y:S02]  /*e100*/  SEL R2, R7.reuse, R5, !P3 ;  /* 0x0000000507027207 */ /* 0x044fe40005800000 */
[C---:B------:R-:W-:Y:S02]  /*e110*/  SEL R5, R7.reuse, R3, !P3 ;  /* 0x0000000307057207 */ /* 0x040fe40005800000 */
[C---:B------:R-:W-:Y:S01]  /*e120*/  SEL R3, R7.reuse, R6, !P3 ;  /* 0x0000000607037207 */ /* 0x040fe20005800000 */
[----:B------:R-:W-:Y:S04]  /*e130*/  STL [R1+0x15c], R22 ;  /* 0x00015c1601007387 */ /* 0x000fe80000100800 */
[----:B------:R0:W-:Y:S04]  /*e140*/  STL [R1+0x184], R2 ;  /* 0x0001840201007387 */ /* 0x0001e80000100800 */
[----:B------:R1:W-:Y:S04]  /*e150*/  STL [R1+0x188], R5 ;  /* 0x0001880501007387 */ /* 0x0003e80000100800 */
[----:B------:R2:W-:Y:S01]  /*e160*/  STL [R1+0x18c], R3 ;  /* 0x00018c0301007387 */ /* 0x0005e20000100800 */
[----:B0-----:R-:W-:-:S02]  /*e170*/  SEL R2, R7, R29, !P3 ;  /* 0x0000001d07027207 */ /* 0x001fc40005800000 */
        /* <DEDUP_REMOVED lines=572> */
[C---:B----4-:R-:W-:Y:S02]  /*10540*/  SEL R22, R7.reuse, R22, !P3 ;  /* 0x0000001607167207 */ /* 0x050fe40005800000 */
[C---:B-----5:R-:W-:Y:S02]  /*10550*/  SEL R2, R7.reuse, R2, !P3 ;  /* 0x0000000207027207 */ /* 0x060fe40005800000 */
[----:B------:R-:W-:-:S02]  /*10560*/  SEL R27, R7, R27, !P3 ;  /* 0x0000001b071b7207 */ /* 0x000fc40005800000 */
[C---:B------:R-:W-:Y:S02]  /*10570*/  SEL R26, R7.reuse, R26, !P3 ;  /* 0x0000001a071a7207 */ /* 0x040fe40005800000 */
[C---:B------:R-:W-:Y:S02]  /*10580*/  SEL R25, R7.reuse, R25, !P3 ;  /* 0x0000001907197207 */ /* 0x040fe40005800000 */
[C---:B------:R-:W-:Y:S02]  /*10590*/  SEL R28, R7.reuse, R28, !P3 ;  /* 0x0000001c071c7207 */ /* 0x040fe40005800000 */
[C---:B------:R-:W-:Y:S02]  /*105a0*/  SEL R3, R7.reuse, R3, !P3 ;  /* 0x0000000307037207 */ /* 0x040fe40005800000 */
[C---:B------:R-:W-:Y:S02]  /*105b0*/  SEL R6, R7.reuse, R6, !P3 ;  /* 0x0000000607067207 */ /* 0x040fe40005800000 */
        /* <DEDUP_REMOVED lines=15> */
[----:B--2---:R-:W-:-:S05]  /*106b0*/  SEL R24, R7, R24, !P3 ;  /* 0x0000001807187207 */ /* 0x004fca0005800000 */
[----:B------:R0:W-:Y:S04]  /*106c0*/  STL [R1+0x104], R24 ;  /* 0x0001041801007387 */ /* 0x0001e80000100800 */
[----:B0-----:R-:W2:Y:S04]  /*106d0*/  LDL.LU R24, [R1+0xea8] ;  /* 0x000ea80001187983 */ /* 0x001ea80000300800 */
[----:B------:R0:W-:Y:S04]  /*106e0*/  STL [R1+0x100], R23 ;  /* 0x0001001701007387 */ /* 0x0001e80000100800 */
[----:B0-----:R-:W3:Y:S04]  /*106f0*/  LDL.LU R23, [R1+0xea4] ;  /* 0x000ea40001177983 */ /* 0x001ee80000300800 */
[----:B------:R0:W-:Y:S04]  /*10700*/  STL [R1+0xb8], R22 ;  /* 0x0000b81601007387 */ /* 0x0001e80000100800 */
[----:B0-----:R-:W4:Y:S04]  /*10710*/  LDL.LU R22, [R1+0xea0] ;  /* 0x000ea00001167983 */ /* 0x001f280000300800 */
[----:B------:R0:W-:Y:S04]  /*10720*/  STL [R1+0xb4], R2 ;  /* 0x0000b40201007387 */ /* 0x0001e80000100800 */
[----:B0-----:R-:W5:Y:S04]  /*10730*/  LDL.LU R2, [R1+0xe9c] ;  /* 0x000e9c0001027983 */ /* 0x001f680000300800 */
[----:B------:R0:W-:Y:S04]  /*10740*/  STL [R1+0xb0], R27 ;  /* 0x0000b01b01007387 */ /* 0x0001e80000100800 */
[----:B0-----:R-:W2:Y:S04]  /*10750*/  LDL.LU R27, [R1+0xe98] ;  /* 0x000e9800011b7983 */ /* 0x001ea80000300800 */
[----:B------:R0:W-:Y:S04]  /*10760*/  STL [R1+0xac], R26 ;  /* 0x0000ac1a01007387 */ /* 0x0001e80000100800 */
[----:B0-----:R-:W3:Y:S04]  /*10770*/  LDL.LU R26, [R1+0xe94] ;  /* 0x000e9400011a7983 */ /* 0x001ee80000300800 */
[----:B------:R0:W-:Y:S04]  /*10780*/  STL [R1+0xa8], R25 ;  /* 0x0000a81901007387 */ /* 0x0001e80000100800 */
[----:B0-----:R-:W4:Y:S04]  /*10790*/  LDL.LU R25, [R1+0xe90] ;  /* 0x000e900001197983 */ /* 0x001f280000300800 */
        /* <DEDUP_REMOVED lines=35> */
[----:B0-----:R-:W4:Y:S01]  /*109d0*/  LDL.LU R4, [R1+0xe48] ;  /* 0x000e480001047983 */ /* 0x001f220000300800 */
[----:B------:R-:W-:-:S02]  /*109e0*/  SEL R5, R7, R5, !P3 ;  /* 0x0000000507057207 */ /* 0x000fc40005800000 */
[----:B------:R-:W-:-:S03]  /*109f0*/  SEL R29, R7, R29, !P3 ;  /* 0x0000001d071d7207 */ /* 0x000fc60005800000 */
[----:B------:R0:W-:Y:S04]  /*10a00*/  STL [R1+0x44], R5 ;  /* 0x0000440501007387 */ /* 0x0001e80000100800 */
[----:B------:R1:W-:Y:S01]  /*10a10*/  STL [R1+0x3c], R29 ;  /* 0x00003c1d01007387 */ /* 0x0003e20000100800 */
[----:B0-----:R-:W-:-:S05]  /*10a20*/  SEL R5, R7, R0, !P3 ;  /* 0x0000000007057207 */ /* 0x001fca0005800000 */
[----:B------:R0:W-:Y:S01]  /*10a30*/  STL [R1+0x38], R5 ;  /* 0x0000380501007387 */ /* 0x0001e20000100800 */
[C---:B--2---:R-:W-:Y:S02]  /*10a40*/  SEL R27, R7.reuse, R27, !P3 ;  /* 0x0000001b071b7207 */ /* 0x044fe40005800000 */
[C---:B-----5:R-:W-:Y:S02]  /*10a50*/  SEL R2, R7.reuse, R2, !P3 ;  /* 0x0000000207027207 */ /* 0x060fe40005800000 */
[C---:B---3--:R-:W-:Y:S02]  /*10a60*/  SEL R26, R7.reuse, R26, !P3 ;  /* 0x0000001a071a7207 */ /* 0x048fe40005800000 */
[C---:B----4-:R-:W-:Y:S02]  /*10a70*/  SEL R25, R7.reuse, R25, !P3 ;  /* 0x0000001907197207 */ /* 0x050fe40005800000 */
[----:B------:R-:W-:Y:S02]  /*10a80*/  SEL R28, R7, R28, !P3 ;  /* 0x0000001c071c7207 */ /* 0x000fe40005800000 */
[----:B------:R-:W-:Y:S01]  /*10a90*/  LEA.HI.X.SX32 R3, R3, UR5, 0x1, P4 ;  /* 0x0000000503037c11 */ /* 0x000fe2000a0f0eff */
[----:B------:R-:W-:Y:S01]  /*10aa0*/  IMAD R22, R22, UR4, RZ ;  /* 0x0000000416167c24 */ /* 0x000fe2000f8e02ff */
[----:B------:R-:W-:Y:S01]  /*10ab0*/  ULDC UR5, c[0x0][0x234] ;  /* 0x00008d0000057ab9 */ /* 0x000fe20000000800 */
[----:B------:R-:W-:-:S02]  /*10ac0*/  SEL R6, R7, R6, !P3 ;  /* 0x0000000607067207 */ /* 0x000fc40005800000 */
[C---:B------:R-:W-:Y:S02]  /*10ad0*/  SEL R8, R7.reuse, R8, !P3 ;  /* 0x0000000807087207 */ /* 0x040fe40005800000 */
[C---:B------:R-:W-:Y:S02]  /*10ae0*/  SEL R9, R7.reuse, R9, !P3 ;  /* 0x0000000907097207 */ /* 0x040fe40005800000 */
[C---:B------:R-:W-:Y:S02]  /*10af0*/  SEL R10, R7.reuse, R10, !P3 ;  /* 0x0000000a070a7207 */ /* 0x040fe40005800000 */
[C---:B------:R-:W-:Y:S02]  /*10b00*/  SEL R11, R7.reuse, R11, !P3 ;  /* 0x0000000b070b7207 */ /* 0x040fe40005800000 */
[C---:B------:R-:W-:Y:S02]  /*10b10*/  SEL R12, R7.reuse, R12, !P3 ;  /* 0x0000000c070c7207 */ /* 0x040fe40005800000 */
[----:B-1----:R-:W-:-:S02]  /*10b20*/  SEL R29, R7, R13, !P3 ;  /* 0x0000000d071d7207 */ /* 0x002fc40005800000 */
[C---:B0-----:R-:W-:Y:S02]  /*10b30*/  SEL R5, R7.reuse, R17, !P3 ;  /* 0x0000001107057207 */ /* 0x041fe40005800000 */
[C---:B------:R-:W-:Y:S02]  /*10b40*/  SEL R0, R7.reuse, R16, !P3 ;  /* 0x0000001007007207 */ /* 0x040fe40005800000 */
[----:B------:R-:W-:-:S05]  /*10b50*/  SEL R4, R7, R4, !P3 ;  /* 0x0000000407047207 */ /* 0x000fca0005800000 */
[----:B------:R0:W-:Y:S04]  /*10b60*/  STL [R1+0x34], R4 ;  /* 0x0000340401007387 */ /* 0x0001e80000100800 */
[----:B------:R1:W-:Y:S04]  /*10b70*/  STL [R1+0x30], R0 ;  /* 0x0000300001007387 */ /* 0x0003e80000100800 */
[----:B------:R2:W-:Y:S01]  /*10b80*/  STL [R1+0x2c], R5 ;  /* 0x00002c0501007387 */ /* 0x0005e20000100800 */
[C---:B0-----:R-:W-:Y:S02]  /*10b90*/  SEL R4, R7.reuse, R18, !P3 ;  /* 0x0000001207047207 */ /* 0x041fe40005800000 */
[----:B-1----:R-:W-:-:S02]  /*10ba0*/  SEL R0, R7, R19, !P3 ;  /* 0x0000001307007207 */ /* 0x002fc40005800000 */
[----:B--2---:R-:W-:-:S03]  /*10bb0*/  SEL R5, R7, R20, !P3 ;  /* 0x0000001407057207 */ /* 0x004fc60005800000 */
[----:B------:R-:W-:Y:S04]  /*10bc0*/  STL [R1+0xddc], R0 ;  /* 0x000ddc0001007387 */ /* 0x000fe80000100800 */
[----:B------:R0:W-:Y:S04]  /*10bd0*/  STL [R1+0x28], R4 ;  /* 0x0000280401007387 */ /* 0x0001e80000100800 */
[----:B------:R1:W-:Y:S04]  /*10be0*/  STL [R1+0x1c], R5 ;  /* 0x00001c0501007387 */ /* 0x0003e80000100800 */
[----:B------:R-:W2:Y:S01]  /*10bf0*/  LDL R17, [R1+0x3f8] ;  /* 0x0003f80001117983 */ /* 0x000ea20000100800 */
[----:B0-----:R-:W-:-:S02]  /*10c00*/  SEL R4, R7, R21, !P3 ;  /* 0x0000001507047207 */ /* 0x001fc40005800000 */
[C---:B------:R-:W-:Y:S02]  /*10c10*/  SEL R0, R7.reuse, R15, !P3 ;  /* 0x0000000f07007207 */ /* 0x040fe40005800000 */
[----:B-1----:R-:W-:Y:S01]  /*10c20*/  SEL R5, R7, R14, !P3 ;  /* 0x0000000e07057207 */ /* 0x002fe20005800000 */
[----:B------:R0:W-:Y:S04]  /*10c30*/  STL [R1+0x14], R4 ;  /* 0x0000140401007387 */ /* 0x0001e80000100800 */
[----:B0-----:R-:W3:Y:S04]  /*10c40*/  LDL.LU R4, [R1] ;  /* 0x0000000001047983 */ /* 0x001ee80000300800 */
[----:B------:R0:W-:Y:S04]  /*10c50*/  STL [R1+0xc], R0 ;  /* 0x00000c0001007387 */ /* 0x0001e80000100800 */
[----:B------:R-:W-:Y:S04]  /*10c60*/  STL [R1+0xdd0], R5 ;  /* 0x000dd00501007387 */ /* 0x000fe80000100800 */
[----:B------:R-:W4:Y:S04]  /*10c70*/  LDL.LU R13, [R1+0x8] ;  /* 0x00000800010d7983 */ /* 0x000f280000300800 */
[----:B------:R-:W-:Y:S04]  /*10c80*/  STL [R1+0xdd4], R29 ;  /* 0x000dd41d01007387 */ /* 0x000fe80000100800 */
        /* <DEDUP_REMOVED lines=10> */
[----:B------:R1:W-:Y:S04]  /*10d30*/  STL [R1+0xe08], R2 ;  /* 0x000e080201007387 */ /* 0x0003e80000100800 */
[----:B------:R-:W-:Y:S04]  /*10d40*/  STL [R1+0xe0c], R3 ;  /* 0x000e0c0301007387 */ /* 0x000fe80000100800 */
[----:B0-----:R-:W5:Y:S01]  /*10d50*/  LDL.LU R0, [R1+0x10] ;  /* 0x0000100001007983 */ /* 0x001f620000300800 */
[----:B------:R-:W-:-:S03]  /*10d60*/  IMAD R16, RZ, RZ, -UR6 ;  /* 0x80000006ff107e24 */ /* 0x000fc6000f8e02ff */
[----:B------:R-:W5:Y:S01]  /*10d70*/  LDL.LU R14, [R1+0x18] ;  /* 0x00001800010e7983 */ /* 0x000f620000300800 */
[----:B------:R-:W-:Y:S02]  /*10d80*/  IMAD R23, R23, UR4, RZ ;  /* 0x0000000417177c24 */ /* 0x000fe4000f8e02ff */
[----:B------:R-:W-:Y:S02]  /*10d90*/  IMAD R24, R24, UR4, RZ ;  /* 0x0000000418187c24 */ /* 0x000fe4000f8e02ff */
[----:B--2---:R-:W-:-:S04]  /*10da0*/  IMAD R17, R16, 0x8, R17 ;  /* 0x0000000810117824 */ /* 0x004fc800078e0211 */
[----:B-1----:R-:W-:Y:S01]  /*10db0*/  IMAD R2, R16, 0x8, R17 ;  /* 0x0000000810027824 */ /* 0x002fe200078e0211 */
[----:B------:R0:W-:Y:S04]  /*10dc0*/  STL [R1+0x364], R17 ;  /* 0x0003641101007387 */ /* 0x0001e80000100800 */
[----:B------:R-:W2:Y:S04]  /*10dd0*/  LDL.LU R15, [R1+0x24] ;  /* 0x00002400010f7983 */ /* 0x000ea80000300800 */
[----:B------:R-:W2:Y:S04]  /*10de0*/  LDL.LU R16, [R1+0x40] ;  /* 0x0000400001107983 */ /* 0x000ea80000300800 */
[----:B------:R1:W-:Y:S04]  /*10df0*/  STL [R1+0x368], R2 ;  /* 0x0003680201007387 */ /* 0x0003e80000100800 */
[----:B0-----:R-:W2:Y:S04]  /*10e00*/  LDL.LU R17, [R1+0x48] ;  /* 0x0000480001117983 */ /* 0x001ea80000300800 */
[----:B------:R-:W2:Y:S04]  /*10e10*/  LDL.LU R18, [R1+0x50] ;  /* 0x0000500001127983 */ /* 0x000ea80000300800 */
[----:B------:R-:W2:Y:S04]  /*10e20*/  LDL.LU R19, [R1+0x54] ;  /* 0x0000540001137983 */ /* 0x000ea80000300800 */
[----:B------:R-:W2:Y:S04]  /*10e30*/  LDL.LU R20, [R1+0x58] ;  /* 0x0000580001147983 */ /* 0x000ea80000300800 */
[----:B------:R-:W2:Y:S04]  /*10e40*/  LDL.LU R21, [R1+0x60] ;  /* 0x0000600001157983 */ /* 0x000ea80000300800 */
[----:B------:R-:W-:Y:S04]  /*10e50*/  STL [R1+0xe10], R22 ;  /* 0x000e101601007387 */ /* 0x000fe80000100800 */
[----:B------:R-:W-:Y:S04]  /*10e60*/  STL [R1+0xe14], R23 ;  /* 0x000e141701007387 */ /* 0x000fe80000100800 */
[----:B------:R-:W-:Y:S04]  /*10e70*/  STL [R1+0xe18], R24 ;  /* 0x000e181801007387 */ /* 0x000fe80000100800 */
[----:B------:R-:W2:Y:S04]  /*10e80*/  LDL.LU R28, [R1+0x64] ;  /* 0x00006400011c7983 */ /* 0x000ea80000300800 */
[----:B------:R-:W1:Y:S04]  /*10e90*/  LDL.LU R6, [R1+0xbc] ;  /* 0x0000bc0001067983 */ /* 0x000e680000300800 */
[----:B------:R-:W2:Y:S04]  /*10ea0*/  LDL.LU R8, [R1+0xc0] ;  /* 0x0000c00001087983 */ /* 0x000ea80000300800 */
[----:B------:R-:W2:Y:S04]  /*10eb0*/  LDL.LU R9, [R1+0xc4] ;  /* 0x0000c40001097983 */ /* 0x000ea80000300800 */
[----:B------:R-:W2:Y:S04]  /*10ec0*/  LDL.LU R10, [R1+0xc8] ;  /* 0x0000c800010a7983 */ /* 0x000ea80000300800 */
[----:B------:R-:W2:Y:S04]  /*10ed0*/  LDL.LU R11, [R1+0xd0] ;  /* 0x0000d000010b7983 */ /* 0x000ea80000300800 */
[----:B------:R-:W2:Y:S01]  /*10ee0*/  LDL.LU R29, [R1+0xd8] ;  /* 0x0000d800011d7983 */ /* 0x000ea20000300800 */
[----:B---3--:R-:W-:-:S03]  /*10ef0*/  IMAD R4, R4, UR4, RZ ;  /* 0x0000000404047c24 */ /* 0x008fc6000f8e02ff */
[----:B------:R-:W3:Y:S01]  /*10f00*/  LDL.LU R5, [R1+0xdc] ;  /* 0x0000dc0001057983 */ /* 0x000ee20000300800 */
[----:B----4-:R-:W-:-:S03]  /*10f10*/  IMAD R7, R13, UR4, RZ ;  /* 0x000000040d077c24 */ /* 0x010fc6000f8e02ff */
[----:B------:R0:W-:Y:S01]  /*10f20*/  STL [R1+0xe1c], R4 ;  /* 0x000e1c0401007387 */ /* 0x0001e20000100800 */
[----:B-----5:R-:W-:-:S03]  /*10f30*/  IMAD R13, R0, UR4, RZ ;  /* 0x00000004000d7c24 */ /* 0x020fc6000f8e02ff */
[----:B------:R-:W-:Y:S04]  /*10f40*/  STL [R1+0xe20], R7 ;  /* 0x000e200701007387 */ /* 0x000fe80000100800 */
[----:B------:R-:W4:Y:S04]  /*10f50*/  LDL.LU R12, [R1+0xe0] ;  /* 0x0000e000010c7983 */ /* 0x000f280000300800 */
[----:B------:R-:W5:Y:S01]  /*10f60*/  LDL.LU R0, [R1+0xe4] ;  /* 0x0000e40001007983 */ /* 0x000f620000300800 */
[----:B------:R-:W-:-:S03]  /*10f70*/  IMAD R14, R14, UR4, RZ ;  /* 0x000000040e0e7c24 */ /* 0x000fc6000f8e02ff */
[----:B------:R-:W-:Y:S04]  /*10f80*/  STL [R1+0xe24], R13 ;  /* 0x000e240d01007387 */ /* 0x000fe80000100800 */
[----:B------:R-:W-:Y:S01]  /*10f90*/  STL [R1+0xe28], R14 ;  /* 0x000e280e01007387 */ /* 0x000fe20000100800 */
[----:B--2---:R-:W-:Y:S02]  /*10fa0*/  IMAD R15, R15, UR4, RZ ;  /* 0x000000040f0f7c24 */ /* 0x004fe4000f8e02ff */
[----:B------:R-:W-:-:S03]  /*10fb0*/  IMAD R16, R16, UR4, RZ ;  /* 0x0000000410107c24 */ /* 0x000fc6000f8e02ff */
[----:B------:R-:W-:Y:S01]  /*10fc0*/  STL [R1+0xe2c], R15 ;  /* 0x000e2c0f01007387 */ /* 0x000fe20000100800 */
        /* <DEDUP_REMOVED lines=9> */
[----:B------:R-:W-:Y:S04]  /*11060*/  STL [R1+0xe40], R20 ;  /* 0x000e401401007387 */ /* 0x000fe80000100800 */
[----:B------:R-:W-:Y:S01]  /*11070*/  STL [R1+0xe44], R21 ;  /* 0x000e441501007387 */ /* 0x000fe20000100800 */
[----:B------:R-:W-:Y:S02]  /*11080*/  IMAD R3, R28, UR4, RZ ;  /* 0x000000041c037c24 */ /* 0x000fe4000f8e02ff */
[----:B-1----:R-:W-:-:S03]  /*11090*/  IMAD R2, R6, UR4, RZ ;  /* 0x0000000406027c24 */ /* 0x002fc6000f8e02ff */
[----:B------:R1:W-:Y:S01]  /*110a0*/  STL [R1], R3 ;  /* 0x0000000301007387 */ /* 0x0003e20000100800 */
[----:B0-----:R-:W-:-:S03]  /*110b0*/  IMAD R4, R8, UR4, RZ ;  /* 0x0000000408047c24 */ /* 0x001fc6000f8e02ff */
[----:B------:R0:W-:Y:S01]  /*110c0*/  STL [R1+0x8], R2 ;  /* 0x0000080201007387 */ /* 0x0001e20000100800 */
[----:B-1----:R-:W-:-:S03]  /*110d0*/  IMAD R3, R9, UR4, RZ ;  /* 0x0000000409037c24 */ /* 0x002fc6000f8e02ff */
[----:B------:R1:W-:Y:S01]  /*110e0*/  STL [R1+0x10], R4 ;  /* 0x0000100401007387 */ /* 0x0003e20000100800 */
[----:B0-----:R-:W-:-:S03]  /*110f0*/  IMAD R2, R10, UR4, RZ ;  /* 0x000000040a027c24 */ /* 0x001fc6000f8e02ff */
[----:B------:R0:W-:Y:S01]  /*11100*/  STL [R1+0x18], R3 ;  /* 0x0000180301007387 */ /* 0x0001e20000100800 */
[----:B-1----:R-:W-:-:S03]  /*11110*/  IMAD R4, R11, UR4, RZ ;  /* 0x000000040b047c24 */ /* 0x002fc6000f8e02ff */
[----:B------:R3:W-:Y:S01]  /*11120*/  STL [R1+0x24], R2 ;  /* 0x0000240201007387 */ /* 0x0007e20000100800 */
[----:B0-----:R-:W-:-:S03]  /*11130*/  IMAD R3, R29, UR4, RZ ;  /* 0x000000041d037c24 */ /* 0x001fc6000f8e02ff */
[----:B------:R-:W-:Y:S04]  /*11140*/  STL [R1+0x40], R4 ;  /* 0x0000400401007387 */ /* 0x000fe80000100800 */
[----:B------:R-:W2:Y:S01]  /*11150*/  LDL.LU R21, [R1+0xf0] ;  /* 0x0000f00001157983 */ /* 0x000ea20000300800 */
[----:B---3--:R-:W-:-:S03]  /*11160*/  IMAD R2, R5, UR4, RZ ;  /* 0x0000000405027c24 */ /* 0x008fc6000f8e02ff */
[----:B------:R-:W-:Y:S04]  /*11170*/  STL [R1+0x48], R3 ;  /* 0x0000480301007387 */ /* 0x000fe80000100800 */
[----:B------:R-:W3:Y:S04]  /*11180*/  LDL.LU R20, [R1+0xf4] ;  /* 0x0000f40001147983 */ /* 0x000ee80000300800 */
[----:B------:R4:W-:Y:S04]  /*11190*/  STL [R1+0x50], R2 ;  /* 0x0000500201007387 */ /* 0x0009e80000100800 */
[----:B------:R-:W3:Y:S01]  /*111a0*/  LDL.LU R29, [R1+0xf8] ;  /* 0x0000f800011d7983 */ /* 0x000ee20000300800 */
[----:B-----5:R-:W-:-:S03]  /*111b0*/  IMAD R0, R0, UR4, RZ ;  /* 0x0000000400007c24 */ /* 0x020fc6000f8e02ff */
[----:B------:R-:W5:Y:S01]  /*111c0*/  LDL.LU R5, [R1+0xfc] ;  /* 0x0000fc0001057983 */ /* 0x000f620000300800 */
[----:B----4-:R-:W-:-:S03]  /*111d0*/  IMAD R2, R12, UR4, RZ ;  /* 0x000000040c027c24 */ /* 0x010fc6000f8e02ff */
[----:B------:R-:W4:Y:S04]  /*111e0*/  LDL.LU R19, [R1+0x15c] ;  /* 0x00015c0001137983 */ /* 0x000f280000300800 */
[----:B------:R0:W-:Y:S04]  /*111f0*/  STL [R1+0x54], R2 ;  /* 0x0000540201007387 */ /* 0x0001e80000100800 */
[----:B------:R-:W4:Y:S04]  /*11200*/  LDL.LU R18, [R1+0x184] ;  /* 0x0001840001127983 */ /* 0x000f280000300800 */
[----:B------:R1:W-:Y:S04]  /*11210*/  STL [R1+0x58], R0 ;  /* 0x0000580001007387 */ /* 0x0003e80000100800 */
[----:B------:R-:W4:Y:S04]  /*11220*/  LDL.LU R17, [R1+0x188] ;  /* 0x0001880001117983 */ /* 0x000f280000300800 */
        /* <DEDUP_REMOVED lines=10> */
[----:B0-----:R-:W4:Y:S04]  /*112d0*/  LDL.LU R2, [R1+0x1c0] ;  /* 0x0001c00001027983 */ /* 0x001f280000300800 */
        /* <DEDUP_REMOVED lines=10> */
[----:B-1----:R-:W4:Y:S01]  /*11380*/  LDL.LU R0, [R1+0x1f8] ;  /* 0x0001f80001007983 */ /* 0x002f220000300800 */
[----:B--2---:R-:W-:-:S05]  /*11390*/  IMAD R21, R21, UR4, RZ ;  /* 0x0000000415157c24 */ /* 0x004fca000f8e02ff */
[----:B------:R0:W-:Y:S01]  /*113a0*/  STL [R1+0x60], R21 ;  /* 0x0000601501007387 */ /* 0x0001e20000100800 */
[----:B---3--:R-:W-:-:S05]  /*113b0*/  IMAD R20, R20, UR4, RZ ;  /* 0x0000000414147c24 */ /* 0x008fca000f8e02ff */
[----:B------:R5:W-:Y:S01]  /*113c0*/  STL [R1+0x64], R20 ;  /* 0x0000641401007387 */ /* 0x000be20000100800 */
[----:B0-----:R-:W-:-:S03]  /*113d0*/  IMAD R21, R29, UR4, RZ ;  /* 0x000000041d157c24 */ /* 0x001fc6000f8e02ff */
[----:B------:R-:W2:Y:S01]  /*113e0*/  LDL.LU R29, [R1+0x1fc] ;  /* 0x0001fc00011d7983 */ /* 0x000ea20000300800 */
[----:B-----5:R-:W-:-:S03]  /*113f0*/  IMAD R20, R5, UR4, RZ ;  /* 0x0000000405147c24 */ /* 0x020fc6000f8e02ff */
[----:B------:R-:W-:Y:S04]  /*11400*/  STL [R1+0xbc], R21 ;  /* 0x0000bc1501007387 */ /* 0x000fe80000100800 */
[----:B------:R-:W3:Y:S04]  /*11410*/  LDL.LU R5, [R1+0x200] ;  /* 0x0002000001057983 */ /* 0x000ee80000300800 */
[----:B------:R4:W-:Y:S02]  /*11420*/  STL [R1+0xc0], R20 ;  /* 0x0000c01401007387 */ /* 0x0009e40000100800 */
[----:B----4-:R-:W-:-:S02]  /*11430*/  IMAD R20, R19, UR4, RZ ;  /* 0x0000000413147c24 */ /* 0x010fc4000f8e02ff */
[----:B------:R-:W-:Y:S02]  /*11440*/  IMAD R19, R18, UR4, RZ ;  /* 0x0000000412137c24 */ /* 0x000fe4000f8e02ff */
[----:B------:R-:W-:Y:S02]  /*11450*/  IMAD R18, R17, UR4, RZ ;  /* 0x0000000411127c24 */ /* 0x000fe4000f8e02ff */
[----:B------:R-:W-:Y:S01]  /*11460*/  IMAD R17, R16, UR4, RZ ;  /* 0x0000000410117c24 */ /* 0x000fe2000f8e02ff */
[----:B------:R-:W-:Y:S01]  /*11470*/  STL [R1+0xc4], R20 ;  /* 0x0000c41401007387 */ /* 0x000fe20000100800 */
[----:B------:R-:W-:Y:S02]  /*11480*/  IMAD R16, R15, UR4, RZ ;  /* 0x000000040f107c24 */ /* 0x000fe4000f8e02ff */
[----:B------:R-:W-:Y:S01]  /*11490*/  IMAD R15, R14, UR4, RZ ;  /* 0x000000040e0f7c24 */ /* 0x000fe2000f8e02ff */
        /* <DEDUP_REMOVED lines=9> */
[----:B------:R-:W-:Y:S04]  /*11530*/  STL [R1+0xdc], R14 ;  /* 0x0000dc0e01007387 */ /* 0x000fe80000100800 */
[----:B------:R0:W-:Y:S04]  /*11540*/  STL [R1+0xe0], R13 ;  /* 0x0000e00d01007387 */ /* 0x0001e80000100800 */
[----:B------:R1:W-:Y:S04]  /*11550*/  STL [R1+0xe4], R7 ;  /* 0x0000e40701007387 */ /* 0x0003e80000100800 */
[----:B------:R4:W-:Y:S01]  /*11560*/  STL [R1+0xe8], R4 ;  /* 0x0000e80401007387 */ /* 0x0009e20000100800 */
[----:B0-----:R-:W-:-:S02]  /*11570*/  IMAD R13, R23, UR4, RZ ;  /* 0x00000004170d7c24 */ /* 0x001fc4000f8e02ff */
[----:B-1----:R-:W-:-:S03]  /*11580*/  IMAD R7, R22, UR4, RZ ;  /* 0x0000000416077c24 */ /* 0x002fc6000f8e02ff */
[----:B------:R-:W-:Y:S01]  /*11590*/  STL [R1+0xec], R13 ;  /* 0x0000ec0d01007387 */ /* 0x000fe20000100800 */
[----:B----4-:R-:W-:Y:S02]  /*115a0*/  IMAD R4, R3, UR4, RZ ;  /* 0x0000000403047c24 */ /* 0x010fe4000f8e02ff */
[----:B------:R-:W-:Y:S01]  /*115b0*/  IMAD R3, R2, UR4, RZ ;  /* 0x0000000402037c24 */ /* 0x000fe2000f8e02ff */
[----:B------:R-:W-:Y:S01]  /*115c0*/  STL [R1+0xf0], R7 ;  /* 0x0000f00701007387 */ /* 0x000fe20000100800 */
[----:B------:R-:W-:-:S03]  /*115d0*/  IMAD R2, R27, UR4, RZ ;  /* 0x000000041b027c24 */ /* 0x000fc6000f8e02ff */
[----:B------:R0:W-:Y:S04]  /*115e0*/  STL [R1+0xf4], R4 ;  /* 0x0000f40401007387 */ /* 0x0001e80000100800 */
[----:B------:R1:W-:Y:S01]  /*115f0*/  STL [R1+0xf8], R3 ;  /* 0x0000f80301007387 */ /* 0x0003e20000100800 */
[----:B0-----:R-:W-:-:S03]  /*11600*/  IMAD R4, R26, UR4, RZ ;  /* 0x000000041a047c24 */ /* 0x001fc6000f8e02ff */
[----:B------:R0:W-:Y:S01]  /*11610*/  STL [R1+0xfc], R2 ;  /* 0x0000fc0201007387 */ /* 0x0001e20000100800 */
[----:B-1----:R-:W-:-:S03]  /*11620*/  IMAD R3, R25, UR4, RZ ;  /* 0x0000000419037c24 */ /* 0x002fc6000f8e02ff */
[----:B------:R1:W-:Y:S04]  /*11630*/  STL [R1+0x118], R4 ;  /* 0x0001180401007387 */ /* 0x0003e80000100800 */
[----:B------:R4:W-:Y:S01]  /*11640*/  STL [R1+0x15c], R3 ;  /* 0x00015c0301007387 */ /* 0x0009e20000100800 */
[----:B0-----:R-:W-:Y:S02]  /*11650*/  IMAD R2, R28, UR4, RZ ;  /* 0x000000041c027c24 */ /* 0x001fe4000f8e02ff */
[----:B-1----:R-:W-:-:S03]  /*11660*/  IMAD R4, R6, UR4, RZ ;  /* 0x0000000406047c24 */ /* 0x002fc6000f8e02ff */
[----:B------:R0:W-:Y:S01]  /*11670*/  STL [R1+0x184], R2 ;  /* 0x0001840201007387 */ /* 0x0001e20000100800 */
[----:B----4-:R-:W-:-:S03]  /*11680*/  IMAD R3, R8, UR4, RZ ;  /* 0x0000000408037c24 */ /* 0x010fc6000f8e02ff */
[----:B------:R1:W-:Y:S04]  /*11690*/  STL [R1+0x188], R4 ;  /* 0x0001880401007387 */ /* 0x0003e80000100800 */
[----:B------:R4:W-:Y:S01]  /*116a0*/  STL [R1+0x18c], R3 ;  /* 0x00018c0301007387 */ /* 0x0009e20000100800 */
[----:B0-----:R-:W-:Y:S02]  /*116b0*/  IMAD R2, R9, UR4, RZ ;  /* 0x0000000409027c24 */ /* 0x001fe4000f8e02ff */
[----:B-1----:R-:W-:-:S03]  /*116c0*/  IMAD R4, R10, UR4, RZ ;  /* 0x000000040a047c24 */ /* 0x002fc6000f8e02ff */
[----:B------:R0:W-:Y:S01]  /*116d0*/  STL [R1+0x190], R2 ;  /* 0x0001900201007387 */ /* 0x0001e20000100800 */
[----:B----4-:R-:W-:-:S03]  /*116e0*/  IMAD R3, R11, UR4, RZ ;  /* 0x000000040b037c24 */ /* 0x010fc6000f8e02ff */
[----:B------:R-:W-:Y:S01]  /*116f0*/  STL [R1+0x194], R4 ;  /* 0x0001940401007387 */ /* 0x000fe20000100800 */
[----:B------:R-:W-:-:S03]  /*11700*/  IMAD R0, R0, UR4, RZ ;  /* 0x0000000400007c24 */ /* 0x000fc6000f8e02ff */
[----:B------:R-:W-:Y:S01]  /*11710*/  STL [R1+0x19c], R3 ;  /* 0x00019c0301007387 */ /* 0x000fe20000100800 */
[----:B0-----:R-:W-:-:S03]  /*11720*/  IMAD R2, R12, UR4, RZ ;  /* 0x000000040c027c24 */ /* 0x001fc6000f8e02ff */
[----:B------:R-:W4:Y:S04]  /*11730*/  LDL.LU R21, [R1+0x204] ;  /* 0x0002040001157983 */ /* 0x000f280000300800 */
[----:B------:R-:W-:Y:S04]  /*11740*/  STL [R1+0x1a4], R2 ;  /* 0x0001a40201007387 */ /* 0x000fe80000100800 */
[----:B------:R-:W5:Y:S04]  /*11750*/  LDL.LU R20, [R1+0x20c] ;  /* 0x00020c0001147983 */ /* 0x000f680000300800 */
[----:B------:R0:W-:Y:S04]  /*11760*/  STL [R1+0x1ac], R0 ;  /* 0x0001ac0001007387 */ /* 0x0001e80000100800 */
[----:B------:R-:W5:Y:S04]  /*11770*/  LDL.LU R12, [R1+0x210] ;  /* 0x00021000010c7983 */ /* 0x000f680000300800 */
[----:B0-----:R-:W5:Y:S04]  /*11780*/  LDL.LU R0, [R1+0x214] ;  /* 0x0002140001007983 */ /* 0x001f680000300800 */
[----:B------:R-:W5:Y:S01]  /*11790*/  LDL.LU R19, [R1+0x218] ;  /* 0x0002180001137983 */ /* 0x000f620000300800 */
[----:B--2---:R-:W-:-:S05]  /*117a0*/  IMAD R3, R29, UR4, RZ ;  /* 0x000000041d037c24 */ /* 0x004fca000f8e02ff */
[----:B------:R0:W-:Y:S04]  /*117b0*/  STL [R1+0x1b0], R3 ;  /* 0x0001b00301007387 */ /* 0x0001e80000100800 */
[----:B------:R-:W2:Y:S01]  /*117c0*/  LDL.LU R18, [R1+0x21c] ;  /* 0x00021c0001127983 */ /* 0x000ea20000300800 */
[----:B---3--:R-:W-:-:S05]  /*117d0*/  IMAD R2, R5, UR4, RZ ;  /* 0x0000000405027c24 */ /* 0x008fca000f8e02ff */
[----:B------:R1:W-:Y:S04]  /*117e0*/  STL [R1+0x1b4], R2 ;  /* 0x0001b40201007387 */ /* 0x0003e80000100800 */
[----:B------:R-:W3:Y:S04]  /*117f0*/  LDL.LU R17, [R1+0x220] ;  /* 0x0002200001117983 */ /* 0x000ee80000300800 */
        /* <DEDUP_REMOVED lines=9> */
[----:B0-----:R-:W3:Y:S04]  /*11890*/  LDL.LU R3, [R1+0x264] ;  /* 0x0002640001037983 */ /* 0x001ee80000300800 */
[----:B-1----:R-:W3:Y:S04]  /*118a0*/  LDL.LU R2, [R1+0x2c4] ;  /* 0x0002c40001027983 */ /* 0x002ee80000300800 */
        /* <DEDUP_REMOVED lines=10> */
[----:B------:R-:W3:Y:S01]  /*11950*/  LDL.LU R5, [R1+0x2f0] ;  /* 0x0002f00001057983 */ /* 0x000ee20000300800 */
[----:B----4-:R-:W-:-:S05]  /*11960*/  IMAD R21, R21, UR4, RZ ;  /* 0x0000000415157c24 */ /* 0x010fca000f8e02ff */
[----:B------:R0:W-:Y:S01]  /*11970*/  STL [R1+0x1b8], R21 ;  /* 0x0001b81501007387 */ /* 0x0001e20000100800 */
[----:B-----5:R-:W-:-:S05]  /*11980*/  IMAD R20, R20, UR4, RZ ;  /* 0x0000000414147c24 */ /* 0x020fca000f8e02ff */
[----:B------:R1:W-:Y:S01]  /*11990*/  STL [R1+0x1bc], R20 ;  /* 0x0001bc1401007387 */ /* 0x0003e20000100800 */
[----:B0-----:R-:W-:-:S03]  /*119a0*/  IMAD R21, R12, UR4, RZ ;  /* 0x000000040c157c24 */ /* 0x001fc6000f8e02ff */
[----:B------:R-:W4:Y:S04]  /*119b0*/  LDL.LU R12, [R1+0x2f8] ;  /* 0x0002f800010c7983 */ /* 0x000f280000300800 */
[----:B------:R0:W-:Y:S01]  /*119c0*/  STL [R1+0x1c0], R21 ;  /* 0x0001c01501007387 */ /* 0x0001e20000100800 */
[----:B-1----:R-:W-:-:S03]  /*119d0*/  IMAD R20, R0, UR4, RZ ;  /* 0x0000000400147c24 */ /* 0x002fc6000f8e02ff */
[----:B------:R-:W5:Y:S04]  /*119e0*/  LDL.LU R0, [R1+0x310] ;  /* 0x0003100001007983 */ /* 0x000f680000300800 */
[----:B------:R2:W-:Y:S01]  /*119f0*/  STL [R1+0x1cc], R20 ;  /* 0x0001cc1401007387 */ /* 0x0005e20000100800 */
[----:B0-----:R-:W-:-:S05]  /*11a00*/  IMAD R21, R19, UR4, RZ ;  /* 0x0000000413157c24 */ /* 0x001fca000f8e02ff */
[----:B------:R-:W-:Y:S01]  /*11a10*/  STL [R1+0x1d0], R21 ;  /* 0x0001d01501007387 */ /* 0x000fe20000100800 */
[----:B--2---:R-:W-:-:S05]  /*11a20*/  IMAD R20, R18, UR4, RZ ;  /* 0x0000000412147c24 */ /* 0x004fca000f8e02ff */
[----:B------:R-:W-:Y:S01]  /*11a30*/  STL [R1+0x1d8], R20 ;  /* 0x0001d81401007387 */ /* 0x000fe20000100800 */
[----:B---3--:R-:W-:Y:S02]  /*11a40*/  IMAD R19, R17, UR4, RZ ;  /* 0x0000000411137c24 */ /* 0x008fe4000f8e02ff */
        /* <DEDUP_REMOVED lines=13> */
[----:B------:R0:W-:Y:S01]  /*11b20*/  STL [R1+0x1f4], R13 ;  /* 0x0001f40d01007387 */ /* 0x0001e20000100800 */
[----:B------:R-:W-:-:S03]  /*11b30*/  IMAD R4, R23, UR4, RZ ;  /* 0x0000000417047c24 */ /* 0x000fc6000f8e02ff */
[----:B------:R1:W-:Y:S04]  /*11b40*/  STL [R1+0x1f8], R7 ;  /* 0x0001f80701007387 */ /* 0x0003e80000100800 */
[----:B------:R2:W-:Y:S01]  /*11b50*/  STL [R1+0x1fc], R4 ;  /* 0x0001fc0401007387 */ /* 0x0005e20000100800 */
[----:B0-----:R-:W-:Y:S02]  /*11b60*/  IMAD R13, R22, UR4, RZ ;  /* 0x00000004160d7c24 */ /* 0x001fe4000f8e02ff */
[----:B-1----:R-:W-:-:S03]  /*11b70*/  IMAD R7, R3, UR4, RZ ;  /* 0x0000000403077c24 */ /* 0x002fc6000f8e02ff */
[----:B------:R-:W-:Y:S01]  /*11b80*/  STL [R1+0x200], R13 ;  /* 0x0002000d01007387 */ /* 0x000fe20000100800 */
[----:B--2---:R-:W-:Y:S02]  /*11b90*/  IMAD R4, R2, UR4, RZ ;  /* 0x0000000402047c24 */ /* 0x004fe4000f8e02ff */
        /* <DEDUP_REMOVED lines=13> */
[----:B--2---:R-:W-:-:S03]  /*11c70*/  IMAD R3, R9, UR4, RZ ;  /* 0x0000000409037c24 */ /* 0x004fc6000f8e02ff */
[----:B------:R1:W-:Y:S04]  /*11c80*/  STL [R1+0x224], R4 ;  /* 0x0002240401007387 */ /* 0x0003e80000100800 */
[----:B------:R2:W-:Y:S01]  /*11c90*/  STL [R1+0x228], R3 ;  /* 0x0002280301007387 */ /* 0x0005e20000100800 */
[----:B0-----:R-:W-:Y:S02]  /*11ca0*/  IMAD R2, R10, UR4, RZ ;  /* 0x000000040a027c24 */ /* 0x001fe4000f8e02ff */
[----:B-1----:R-:W-:-:S03]  /*11cb0*/  IMAD R4, R11, UR4, RZ ;  /* 0x000000040b047c24 */ /* 0x002fc6000f8e02ff */
[----:B------:R0:W-:Y:S01]  /*11cc0*/  STL [R1+0x22c], R2 ;  /* 0x00022c0201007387 */ /* 0x0001e20000100800 */
[----:B--2---:R-:W-:-:S03]  /*11cd0*/  IMAD R3, R29, UR4, RZ ;  /* 0x000000041d037c24 */ /* 0x004fc6000f8e02ff */
[----:B------:R-:W-:Y:S04]  /*11ce0*/  STL [R1+0x230], R4 ;  /* 0x0002300401007387 */ /* 0x000fe80000100800 */
[----:B------:R-:W2:Y:S01]  /*11cf0*/  LDL.LU R21, [R1+0x30c] ;  /* 0x00030c0001157983 */ /* 0x000ea20000300800 */
[----:B0-----:R-:W-:-:S03]  /*11d00*/  IMAD R2, R5, UR4, RZ ;  /* 0x0000000405027c24 */ /* 0x001fc6000f8e02ff */
[----:B------:R-:W-:Y:S04]  /*11d10*/  STL [R1+0x238], R3 ;  /* 0x0002380301007387 */ /* 0x000fe80000100800 */
[----:B------:R-:W3:Y:S04]  /*11d20*/  LDL.LU R20, [R1+0x33c] ;  /* 0x00033c0001147983 */ /* 0x000ee80000300800 */
[----:B------:R4:W-:Y:S04]  /*11d30*/  STL [R1+0x23c], R2 ;  /* 0x00023c0201007387 */ /* 0x0009e80000100800 */
[----:B------:R-:W3:Y:S04]  /*11d40*/  LDL.LU R29, [R1+0x340] ;  /* 0x00034000011d7983 */ /* 0x000ee80000300800 */
[----:B------:R-:W3:Y:S04]  /*11d50*/  LDL.LU R5, [R1+0x338] ;  /* 0x0003380001057983 */ /* 0x000ee80000300800 */
[----:B------:R-:W3:Y:S01]  /*11d60*/  LDL.LU R19, [R1+0x36c] ;  /* 0x00036c0001137983 */ /* 0x000ee20000300800 */
[----:B----4-:R-:W-:-:S05]  /*11d70*/  IMAD R2, R12, UR4, RZ ;  /* 0x000000040c027c24 */ /* 0x010fca000f8e02ff */
[----:B------:R0:W-:Y:S01]  /*11d80*/  STL [R1+0x240], R2 ;  /* 0x0002400201007387 */ /* 0x0001e20000100800 */
[----:B-----5:R-:W-:-:S03]  /*11d90*/  IMAD R0, R0, UR4, RZ ;  /* 0x0000000400007c24 */ /* 0x020fc6000f8e02ff */
        /* <DEDUP_REMOVED lines=13> */
[----:B0-----:R-:W5:Y:S04]  /*11e70*/  LDL.LU R2, [R1+0x3d0] ;  /* 0x0003d00001027983 */ /* 0x001f680000300800 */
        /* <DEDUP_REMOVED lines=10> */
[----:B-1----:R-:W5:Y:S01]  /*11f20*/  LDL.LU R0, [R1+0x394] ;  /* 0x0003940001007983 */ /* 0x002f620000300800 */
[----:B--2---:R-:W-:-:S05]  /*11f30*/  IMAD R21, R21, UR4, RZ ;  /* 0x0000000415157c24 */ /* 0x004fca000f8e02ff */
[----:B------:R0:W-:Y:S01]  /*11f40*/  STL [R1+0x260], R21 ;  /* 0x0002601501007387 */ /* 0x0001e20000100800 */
[----:B---3--:R-:W-:-:S05]  /*11f50*/  IMAD R20, R20, UR4, RZ ;  /* 0x0000000414147c24 */ /* 0x008fca000f8e02ff */
[----:B------:R1:W-:Y:S01]  /*11f60*/  STL [R1+0x264], R20 ;  /* 0x0002641401007387 */ /* 0x0003e20000100800 */
[----:B0-----:R-:W-:-:S03]  /*11f70*/  IMAD R21, R29, UR4, RZ ;  /* 0x000000041d157c24 */ /* 0x001fc6000f8e02ff */
[----:B------:R-:W2:Y:S01]  /*11f80*/  LDL.LU R29, [R1+0x390] ;  /* 0x00039000011d7983 */ /* 0x000ea20000300800 */
[----:B-1----:R-:W-:-:S03]  /*11f90*/  IMAD R20, R5, UR4, RZ ;  /* 0x0000000405147c24 */ /* 0x002fc6000f8e02ff */
[----:B------:R-:W-:Y:S04]  /*11fa0*/  STL [R1+0x2c4], R21 ;  /* 0x0002c41501007387 */ /* 0x000fe80000100800 */
[----:B------:R-:W3:Y:S04]  /*11fb0*/  LDL.LU R5, [R1+0x38c] ;  /* 0x00038c0001057983 */ /* 0x000ee80000300800 */
[----:B------:R0:W-:Y:S02]  /*11fc0*/  STL [R1+0x2c8], R20 ;  /* 0x0002c81401007387 */ /* 0x0001e40000100800 */
[----:B0-----:R-:W-:-:S02]  /*11fd0*/  IMAD R20, R19, UR4, RZ ;  /* 0x0000000413147c24 */ /* 0x001fc4000f8e02ff */
[----:B----4-:R-:W-:-:S03]  /*11fe0*/  IMAD R19, R18, UR4, RZ ;  /* 0x0000000412137c24 */ /* 0x010fc6000f8e02ff */
[----:B------:R-:W-:Y:S01]  /*11ff0*/  STL [R1+0x2cc], R20 ;  /* 0x0002cc1401007387 */ /* 0x000fe20000100800 */
[----:B-----5:R-:W-:-:S03]  /*12000*/  IMAD R18, R17, UR4, RZ ;  /* 0x0000000411127c24 */ /* 0x020fc6000f8e02ff */
        /* <DEDUP_REMOVED lines=183> */
[----:B----4-:R-:W-:Y:S02]  /*12b80*/  IMAD R19, R18, UR4, RZ ;  /* 0x0000000412137c24 */ /* 0x010fe4000f8e02ff */
[----:B-----5:R-:W-:Y:S01]  /*12b90*/  IMAD R18, R17, UR4, RZ ;  /* 0x0000000411127c24 */ /* 0x020fe2000f8e02ff */
        /* <DEDUP_REMOVED lines=14> */
[----:B------:R0:W-:Y:S04]  /*12c80*/  STL [R1+0x27c], R13 ;  /* 0x00027c0d01007387 */ /* 0x0001e80000100800 */
        /* <DEDUP_REMOVED lines=160> */
[----:B---3--:R-:W-:-:S03]  /*13690*/  IMAD R20, R20, UR4, RZ ;  /* 0x0000000414147c24 */ /* 0x008fc6000f8e02ff */
[----:B0-----:R-:W2:Y:S01]  /*136a0*/  LDL.LU R21, [R1+0xe44] ;  /* 0x000e440001157983 */ /* 0x001ea20000300800 */
[----:B------:R-:W-:-:S03]  /*136b0*/  IMAD R29, R29, UR4, RZ ;  /* 0x000000041d1d7c24 */ /* 0x000fc6000f8e02ff */
[----:B------:R0:W-:Y:S01]  /*136c0*/  STL [R1+0xb0], R20 ;  /* 0x0000b01401007387 */ /* 0x0001e20000100800 */
[----:B------:R-:W-:Y:S02]  /*136d0*/  IMAD R5, R5, UR4, RZ ;  /* 0x0000000405057c24 */ /* 0x000fe4000f8e02ff */
[----:B------:R-:W-:Y:S01]  /*136e0*/  IMAD R19, R19, UR4, RZ ;  /* 0x0000000413137c24 */ /* 0x000fe2000f8e02ff */
[----:B0-----:R-:W3:Y:S04]  /*136f0*/  LDL.LU R20, [R1+0xe40] ;  /* 0x000e400001147983 */ /* 0x001ee80000300800 */
[----:B------:R0:W-:Y:S01]  /*13700*/  STL [R1+0xac], R29 ;  /* 0x0000ac1d01007387 */ /* 0x0001e20000100800 */
[----:B----4-:R-:W-:-:S03]  /*13710*/  IMAD R18, R18, UR4, RZ ;  /* 0x0000000412127c24 */ /* 0x010fc6000f8e02ff */
[----:B0-----:R-:W4:Y:S04]  /*13720*/  LDL.LU R29, [R1+0x1c] ;  /* 0x00001c00011d7983 */ /* 0x001f280000300800 */
[----:B------:R0:W-:Y:S01]  /*13730*/  STL [R1+0xa8], R5 ;  /* 0x0000a80501007387 */ /* 0x0001e20000100800 */
[----:B-----5:R-:W-:Y:S02]  /*13740*/  IMAD R17, R17, UR4, RZ ;  /* 0x0000000411117c24 */ /* 0x020fe4000f8e02ff */
[----:B------:R-:W-:Y:S01]  /*13750*/  IMAD R16, R16, UR4, RZ ;  /* 0x0000000410107c24 */ /* 0x000fe2000f8e02ff */
[----:B0-----:R-:W5:Y:S01]  /*13760*/  LDL.LU R5, [R1+0x14] ;  /* 0x0000140001057983 */ /* 0x001f620000300800 */
[----:B------:R-:W-:-:S03]  /*13770*/  IMAD R15, R15, UR4, RZ ;  /* 0x000000040f0f7c24 */ /* 0x000fc6000f8e02ff */
[----:B------:R0:W-:Y:S01]  /*13780*/  STL [R1+0xa4], R19 ;  /* 0x0000a41301007387 */ /* 0x0001e20000100800 */
[----:B------:R-:W-:Y:S02]  /*13790*/  IMAD R14, R14, UR4, RZ ;  /* 0x000000040e0e7c24 */ /* 0x000fe4000f8e02ff */
[----:B------:R-:W-:Y:S01]  /*137a0*/  IMAD R13, R13, UR4, RZ ;  /* 0x000000040d0d7c24 */ /* 0x000fe2000f8e02ff */
[----:B0-----:R-:W2:Y:S04]  /*137b0*/  LDL.LU R19, [R1+0xe3c] ;  /* 0x000e3c0001137983 */ /* 0x001ea80000300800 */
[----:B------:R0:W-:Y:S01]  /*137c0*/  STL [R1+0xa0], R18 ;  /* 0x0000a01201007387 */ /* 0x0001e20000100800 */
[----:B------:R-:W-:-:S03]  /*137d0*/  IMAD R7, R7, UR4, RZ ;  /* 0x0000000407077c24 */ /* 0x000fc6000f8e02ff */
[----:B0-----:R-:W3:Y:S04]  /*137e0*/  LDL.LU R18, [R1+0xe38] ;  /* 0x000e380001127983 */ /* 0x001ee80000300800 */
[----:B------:R0:W-:Y:S01]  /*137f0*/  STL [R1+0x9c], R17 ;  /* 0x00009c1101007387 */ /* 0x0001e20000100800 */
[----:B------:R-:W-:-:S03]  /*13800*/  IMAD R4, R4, UR4, RZ ;  /* 0x0000000404047c24 */ /* 0x000fc6000f8e02ff */
        /* <DEDUP_REMOVED lines=48> */
[----:B0-----:R-:W3:Y:S04]  /*13b10*/  LDL.LU R6, [R1+0xdf4] ;  /* 0x000df40001067983 */ /* 0x001ee80000300800 */
[----:B------:R0:W-:Y:S04]  /*13b20*/  STL [R1+0x3c], R8 ;  /* 0x00003c0801007387 */ /* 0x0001e80000100800 */
[----:B0-----:R-:W2:Y:S04]  /*13b30*/  LDL.LU R8, [R1+0xdf0] ;  /* 0x000df00001087983 */ /* 0x001ea80000300800 */
[----:B------:R0:W-:Y:S04]  /*13b40*/  STL [R1+0x38], R9 ;  /* 0x0000380901007387 */ /* 0x0001e80000100800 */
        /* <DEDUP_REMOVED lines=8> */
[----:B0-----:R-:W4:Y:S02]  /*13bd0*/  LDL.LU R0, [R1+0xddc] ;  /* 0x000ddc0001007983 */ /* 0x001f240000300800 */
[----:B----4-:R-:W-:-:S05]  /*13be0*/  IMAD R0, R0, UR4, RZ ;  /* 0x0000000400007c24 */ /* 0x010fca000f8e02ff */
[----:B------:R0:W-:Y:S04]  /*13bf0*/  STL [R1+0x20], R0 ;  /* 0x0000200001007387 */ /* 0x0001e80000100800 */
[----:B0-----:R-:W4:Y:S01]  /*13c00*/  LDL.LU R0, [R1+0xdd8] ;  /* 0x000dd80001007983 */ /* 0x001f220000300800 */
[----:B------:R-:W-:Y:S02]  /*13c10*/  IMAD R29, R29, UR4, RZ ;  /* 0x000000041d1d7c24 */ /* 0x000fe4000f8e02ff */
[----:B-----5:R-:W-:Y:S02]  /*13c20*/  IMAD R5, R5, UR4, RZ ;  /* 0x0000000405057c24 */ /* 0x020fe4000f8e02ff */
[----:B----4-:R-:W-:-:S05]  /*13c30*/  IMAD R0, R0, UR5, RZ ;  /* 0x0000000500007c24 */ /* 0x010fca000f8e02ff */
[----:B------:R0:W-:Y:S04]  /*13c40*/  STL [R1+0xda8], R0 ;  /* 0x000da80001007387 */ /* 0x0001e80000100800 */
[----:B0-----:R-:W4:Y:S04]  /*13c50*/  LDL.LU R0, [R1+0xc] ;  /* 0x00000c0001007983 */ /* 0x001f280000300800 */
[----:B------:R0:W-:Y:S04]  /*13c60*/  STL [R1+0x1c], R29 ;  /* 0x00001c1d01007387 */ /* 0x0001e80000100800 */
[----:B0-----:R-:W5:Y:S04]  /*13c70*/  LDL.LU R29, [R1+0xdd4] ;  /* 0x000dd400011d7983 */ /* 0x001f680000300800 */
[----:B------:R0:W-:Y:S04]  /*13c80*/  STL [R1+0x14], R5 ;  /* 0x0000140501007387 */ /* 0x0001e80000100800 */
[----:B0-----:R-:W3:Y:S01]  /*13c90*/  LDL.LU R5, [R1+0xdd0] ;  /* 0x000dd00001057983 */ /* 0x001ee20000300800 */
[----:B----4-:R-:W-:-:S05]  /*13ca0*/  IMAD R0, R0, UR4, RZ ;  /* 0x0000000400007c24 */ /* 0x010fca000f8e02ff */
[----:B------:R3:W-:Y:S02]  /*13cb0*/  STL [R1+0xc], R0 ;  /* 0x00000c0001007387 */ /* 0x0007e40000100800 */
[----:B---3--:R-:W-:Y:S02]  /*13cc0*/  IMAD R0, R5, UR4, RZ ;  /* 0x0000000405007c24 */ /* 0x008fe4000f8e02ff */
[----:B------:R-:W3:Y:S01]  /*13cd0*/  LDL.LU R5, [R1+0xdcc] ;  /* 0x000dcc0001057983 */ /* 0x000ee20000300800 */
[----:B-----5:R-:W-:Y:S02]  /*13ce0*/  IMAD R29, R29, UR4, RZ ;  /* 0x000000041d1d7c24 */ /* 0x020fe4000f8e02ff */
[----:B--2---:R-:W-:Y:S02]  /*13cf0*/  IMAD R12, R12, UR4, RZ ;  /* 0x000000040c0c7c24 */ /* 0x004fe4000f8e02ff */
[----:B------:R-:W-:Y:S01]  /*13d00*/  IMAD R11, R11, UR4, RZ ;  /* 0x000000040b0b7c24 */ /* 0x000fe2000f8e02ff */
[----:B------:R-:W-:Y:S01]  /*13d10*/  STL [R1+0xdac], R0 ;  /* 0x000dac0001007387 */ /* 0x000fe20000100800 */
[----:B------:R-:W-:-:S02]  /*13d20*/  IMAD R10, R10, UR4, RZ ;  /* 0x000000040a0a7c24 */ /* 0x000fc4000f8e02ff */
[----:B------:R-:W-:Y:S01]  /*13d30*/  IMAD R9, R9, UR4, RZ ;  /* 0x0000000409097c24 */ /* 0x000fe2000f8e02ff */
[----:B------:R-:W-:Y:S01]  /*13d40*/  STL [R1+0xdb0], R29 ;  /* 0x000db01d01007387 */ /* 0x000fe20000100800 */
[----:B------:R-:W-:Y:S02]  /*13d50*/  IMAD R8, R8, UR4, RZ ;  /* 0x0000000408087c24 */ /* 0x000fe4000f8e02ff */
[----:B------:R-:W-:Y:S01]  /*13d60*/  IMAD R6, R6, UR4, RZ ;  /* 0x0000000406067c24 */ /* 0x000fe2000f8e02ff */
[----:B------:R-:W-:Y:S04]  /*13d70*/  STL [R1+0xdb4], R12 ;  /* 0x000db40c01007387 */ /* 0x000fe80000100800 */
[----:B------:R-:W-:Y:S04]  /*13d80*/  STL [R1+0xdb8], R11 ;  /* 0x000db80b01007387 */ /* 0x000fe80000100800 */
[----:B------:R-:W-:Y:S04]  /*13d90*/  STL [R1+0xdbc], R10 ;  /* 0x000dbc0a01007387 */ /* 0x000fe80000100800 */
[----:B------:R-:W-:Y:S04]  /*13da0*/  STL [R1+0xdc0], R9 ;  /* 0x000dc00901007387 */ /* 0x000fe80000100800 */
[----:B------:R-:W-:Y:S04]  /*13db0*/  STL [R1+0xdc4], R8 ;  /* 0x000dc40801007387 */ /* 0x000fe80000100800 */
[----:B------:R3:W-:Y:S02]  /*13dc0*/  STL [R1+0xdc8], R6 ;  /* 0x000dc80601007387 */ /* 0x0007e40000100800 */
[----:B---3--:R-:W-:-:S02]  /*13dd0*/  IADD3 R6, P3, R22, R5, RZ ;  /* 0x0000000516067210 */ /* 0x008fc40007f7e0ff */
[-C--:B------:R-:W-:Y:S02]  /*13de0*/  IADD3 R0, P2, R23, R5.reuse, RZ ;  /* 0x0000000517007210 */ /* 0x080fe40007f5e0ff */
[-C--:B------:R-:W-:Y:S01]  /*13df0*/  IADD3 R8, P1, R24, R5.reuse, RZ ;  /* 0x0000000518087210 */ /* 0x080fe20007f3e0ff */
[----:B------:R0:W-:Y:S04]  /*13e00*/  STL [R1+0xd5c], R6 ;  /* 0x000d5c0601007387 */ /* 0x0001e80000100800 */
[----:B------:R1:W-:Y:S01]  /*13e10*/  STL [R1+0xd60], R0 ;  /* 0x000d600001007387 */ /* 0x0003e20000100800 */
[----:B0-----:R-:W-:-:S03]  /*13e20*/  IADD3 R6, P0, R4, R5, RZ ;  /* 0x0000000504067210 */ /* 0x001fc60007f1e0ff */
[----:B------:R0:W-:Y:S01]  /*13e30*/  STL [R1+0xd64], R8 ;  /* 0x000d640801007387 */ /* 0x0001e20000100800 */
[----:B-1----:R-:W-:-:S03]  /*13e40*/  IADD3 R0, P4, R7, R5, RZ ;  /* 0x0000000507007210 */ /* 0x002fc60007f9e0ff */
[----:B------:R1:W-:Y:S01]  /*13e50*/  STL [R1+0xd68], R6 ;  /* 0x000d680601007387 */ /* 0x0003e20000100800 */
[----:B------:R-:W-:Y:S02]  /*13e60*/  LEA.HI.X.SX32 R9, R22, R3, 0x1, P3 ;  /* 0x0000000316097211 */ /* 0x000fe400018f0eff */
[-C--:B0-----:R-:W-:Y:S01]  /*13e70*/  IADD3 R8, P6, R13, R5.reuse, RZ ;  /* 0x000000050d087210 */ /* 0x081fe20007fde0ff */
[----:B-1----:R-:W2:Y:S04]  /*13e80*/  LDL.LU R6, [R1+0x10] ;  /* 0x0000100001067983 */ /* 0x002ea80000300800 */
[----:B------:R0:W-:Y:S04]  /*13e90*/  STL [R1+0xd6c], R0 ;  /* 0x000d6c0001007387 */ /* 0x0001e80000100800 */
[----:B------:R1:W-:Y:S01]  /*13ea0*/  STL [R1+0xd70], R8 ;  /* 0x000d700801007387 */ /* 0x0003e20000100800 */
[----:B0-----:R-:W-:-:S02]  /*13eb0*/  IADD3 R0, P5, R14, R5, RZ ;  /* 0x000000050e007210 */ /* 0x001fc40007fbe0ff */
[----:B-1----:R-:W-:-:S03]  /*13ec0*/  IADD3 R8, P3, R15, R5, RZ ;  /* 0x000000050f087210 */ /* 0x002fc60007f7e0ff */
[----:B------:R0:W-:Y:S04]  /*13ed0*/  STL [R1+0xd74], R0 ;  /* 0x000d740001007387 */ /* 0x0001e80000100800 */
[----:B------:R1:W-:Y:S01]  /*13ee0*/  STL [R1+0xd54], R9 ;  /* 0x000d540901007387 */ /* 0x0003e20000100800 */
[----:B0-----:R-:W-:-:S03]  /*13ef0*/  LEA.HI.X.SX32 R0, R23, R3, 0x1, P2 ;  /* 0x0000000317007211 */ /* 0x001fc600010f0eff */
[----:B------:R-:W3:Y:S01]  /*13f00*/  LDL.LU R23, [R1+0x8] ;  /* 0x0000080001177983 */ /* 0x000ee20000300800 */
[----:B-1----:R-:W-:-:S03]  /*13f10*/  IADD3 R9, P2, R16, R5, RZ ;  /* 0x0000000510097210 */ /* 0x002fc60007f5e0ff */
[----:B------:R0:W-:Y:S01]  /*13f20*/  STL [R1+0xd58], R8 ;  /* 0x000d580801007387 */ /* 0x0001e20000100800 */
[----:B------:R-:W-:-:S03]  /*13f30*/  LEA.HI.X.SX32 R4, R4, R3, 0x1, P0 ;  /* 0x0000000304047211 */ /* 0x000fc600000f0eff */
[----:B0-----:R-:W4:Y:S04]  /*13f40*/  LDL.LU R8, [R1+0x24] ;  /* 0x0000240001087983 */ /* 0x001f280000300800 */
[----:B------:R0:W-:Y:S02]  /*13f50*/  STL [R1+0xd4c], R0 ;  /* 0x000d4c0001007387 */ /* 0x0001e40000100800 */
[----:B0-----:R-:W-:Y:S02]  /*13f60*/  LEA.HI.X.SX32 R0, R24, R3, 0x1, P1 ;  /* 0x0000000318007211 */ /* 0x001fe400008f0eff */
[----:B------:R-:W5:Y:S04]  /*13f70*/  LDL.LU R24, [R1] ;  /* 0x0000000001187983 */ /* 0x000f680000300800 */
[----:B------:R0:W-:Y:S04]  /*13f80*/  STL [R1+0xd50], R9 ;  /* 0x000d500901007387 */ /* 0x0001e80000100800 */
[----:B0-----:R-:W4:Y:S04]  /*13f90*/  LDL.LU R9, [R1+0x40] ;  /* 0x0000400001097983 */ /* 0x001f280000300800 */
[----:B------:R0:W-:Y:S04]  /*13fa0*/  STL [R1+0xd44], R0 ;  /* 0x000d440001007387 */ /* 0x0001e80000100800 */
[----:B------:R-:W4:Y:S01]  /*13fb0*/  LDL.LU R10, [R1+0x48] ;  /* 0x00004800010a7983 */ /* 0x000f220000300800 */
[----:B0-----:R-:W-:-:S05]  /*13fc0*/  IADD3 R0, P1, R17, R5, RZ ;  /* 0x0000000511007210 */ /* 0x001fca0007f3e0ff */
[----:B------:R0:W-:Y:S04]  /*13fd0*/  STL [R1+0xd48], R0 ;  /* 0x000d480001007387 */ /* 0x0001e80000100800 */
[----:B------:R1:W-:Y:S04]  /*13fe0*/  STL [R1+0xd3c], R4 ;  /* 0x000d3c0401007387 */ /* 0x0003e80000100800 */
[----:B------:R-:W4:Y:S01]  /*13ff0*/  LDL.LU R11, [R1+0x50] ;  /* 0x00005000010b7983 */ /* 0x000f220000300800 */
[----:B0-----:R-:W-:Y:S02]  /*14000*/  IADD3 R0, P0, R18, R5, RZ ;  /* 0x0000000512007210 */ /* 0x001fe40007f1e0ff */
[----:B-1----:R-:W-:-:S03]  /*14010*/  LEA.HI.X.SX32 R4, R7, R3, 0x1, P4 ;  /* 0x0000000307047211 */ /* 0x002fc600020f0eff */
        /* <DEDUP_REMOVED lines=10> */
[----:B------:R-:W-:Y:S04]  /*140c0*/  STL [R1+0xd30], R0 ;  /* 0x000d300001007387 */ /* 0x000fe80000100800 */
[----:B------:R0:W-:Y:S02]  /*140d0*/  STL [R1+0xd24], R4 ;  /* 0x000d240401007387 */ /* 0x0001e40000100800 */
[----:B0-----:R-:W-:Y:S02]  /*140e0*/  LEA.HI.X.SX32 R4, R15, R3, 0x1, P3 ;  /* 0x000000030f047211 */ /* 0x001fe400018f0eff */
[----:B------:R-:W4:Y:S01]  /*140f0*/  LDL.LU R15, [R1+0x18] ;  /* 0x00001800010f7983 */ /* 0x000f220000300800 */
[----:B------:R-:W-:-:S05]  /*14100*/  IADD3 R0, P5, R21, R5, RZ ;  /* 0x0000000515007210 */ /* 0x000fca0007fbe0ff */
[----:B------:R0:W-:Y:S04]  /*14110*/  STL [R1+0xd28], R0 ;  /* 0x000d280001007387 */ /* 0x0001e80000100800 */
[----:B0-----:R-:W4:Y:S04]  /*14120*/  LDL.LU R0, [R1+0x60] ;  /* 0x0000600001007983 */ /* 0x001f280000300800 */
[----:B------:R0:W-:Y:S04]  /*14130*/  STL [R1+0xd1c], R4 ;  /* 0x000d1c0401007387 */ /* 0x0001e80000100800 */
[----:B------:R-:W4:Y:S01]  /*14140*/  LDL.LU R14, [R1+0x64] ;  /* 0x00006400010e7983 */ /* 0x000f220000300800 */
[----:B0-----:R-:W-:-:S02]  /*14150*/  LEA.HI.X.SX32 R4, R16, R3, 0x1, P2 ;  /* 0x0000000310047211 */ /* 0x001fc400010f0eff */
[----:B-----5:R-:W-:-:S05]  /*14160*/  IADD3 R7, P3, R24, R5, RZ ;  /* 0x0000000518077210 */ /* 0x020fca0007f7e0ff */
[----:B------:R3:W-:Y:S04]  /*14170*/  STL [R1+0xd20], R7 ;  /* 0x000d200701007387 */ /* 0x0007e80000100800 */
[----:B------:R0:W-:Y:S04]  /*14180*/  STL [R1+0xd14], R4 ;  /* 0x000d140401007387 */ /* 0x0001e80000100800 */
[----:B------:R-:W5:Y:S01]  /*14190*/  LDL.LU R13, [R1+0xbc] ;  /* 0x0000bc00010d7983 */ /* 0x000f620000300800 */
[----:B---3--:R-:W-:Y:S02]  /*141a0*/  IADD3 R7, P2, R23, R5, RZ ;  /* 0x0000000517077210 */ /* 0x008fe40007f5e0ff */
[----:B0-----:R-:W-:-:S03]  /*141b0*/  LEA.HI.X.SX32 R4, R17, R3, 0x1, P1 ;  /* 0x0000000311047211 */ /* 0x001fc600008f0eff */
[----:B------:R0:W-:Y:S04]  /*141c0*/  STL [R1+0xd18], R7 ;  /* 0x000d180701007387 */ /* 0x0001e80000100800 */
[----:B------:R1:W-:Y:S01]  /*141d0*/  STL [R1+0xd0c], R4 ;  /* 0x000d0c0401007387 */ /* 0x0003e20000100800 */
[----:B--2---:R-:W-:-:S03]  /*141e0*/  IADD3 R16, P1, R6, R5, RZ ;  /* 0x0000000506107210 */ /* 0x004fc60007f3e0ff */
[----:B0-----:R-:W2:Y:S01]  /*141f0*/  LDL.LU R7, [R1+0xc0] ;  /* 0x0000c00001077983 */ /* 0x001ea20000300800 */
[----:B-1----:R-:W-:-:S03]  /*14200*/  LEA.HI.X.SX32 R4, R18, R3, 0x1, P0 ;  /* 0x0000000312047211 */ /* 0x002fc600000f0eff */
[----:B------:R-:W-:Y:S04]  /*14210*/  STL [R1+0xd10], R16 ;  /* 0x000d101001007387 */ /* 0x000fe80000100800 */
[----:B------:R0:W-:Y:S04]  /*14220*/  STL [R1+0xd04], R4 ;  /* 0x000d040401007387 */ /* 0x0001e80000100800 */
[----:B0-----:R-:W3:Y:S01]  /*14230*/  LDL.LU R4, [R1+0xc4] ;  /* 0x0000c40001047983 */ /* 0x001ee20000300800 */
[----:B------:R-:W-:Y:S02]  /*14240*/  LEA.HI.X.SX32 R16, R19, R3, 0x1, P4 ;  /* 0x0000000313107211 */ /* 0x000fe400020f0eff */
[----:B----4-:R-:W-:-:S02]  /*14250*/  IADD3 R18, P4, R8, R5, RZ ;  /* 0x0000000508127210 */ /* 0x010fc40007f9e0ff */
[----:B------:R-:W-:-:S05]  /*14260*/  IADD3 R17, P0, R15, R5, RZ ;  /* 0x000000050f117210 */ /* 0x000fca0007f1e0ff */
[----:B------:R0:W-:Y:S04]  /*14270*/  STL [R1+0xd08], R17 ;  /* 0x000d081101007387 */ /* 0x0001e80000100800 */
[----:B------:R1:W-:Y:S01]  /*14280*/  STL [R1+0xcfc], R16 ;  /* 0x000cfc1001007387 */ /* 0x0003e20000100800 */
[----:B0-----:R-:W-:-:S03]  /*14290*/  LEA.HI.X.SX32 R17, R20, R3, 0x1, P6 ;  /* 0x0000000314117211 */ /* 0x001fc600030f0eff */
[----:B-1----:R-:W4:Y:S04]  /*142a0*/  LDL.LU R16, [R1+0xc8] ;  /* 0x0000c80001107983 */ /* 0x002f280000300800 */
[----:B------:R0:W-:Y:S04]  /*142b0*/  STL [R1+0xd00], R18 ;  /* 0x000d001201007387 */ /* 0x0001e80000100800 */
[----:B------:R1:W-:Y:S04]  /*142c0*/  STL [R1+0xcf4], R17 ;  /* 0x000cf41101007387 */ /* 0x0003e80000100800 */
[----:B------:R-:W4:Y:S01]  /*142d0*/  LDL.LU R22, [R1+0xcc] ;  /* 0x0000cc0001167983 */ /* 0x000f220000300800 */
[----:B0-----:R-:W-:-:S02]  /*142e0*/  IADD3 R18, P6, R9, R5, RZ ;  /* 0x0000000509127210 */ /* 0x001fc40007fde0ff */
[----:B-1----:R-:W-:-:S03]  /*142f0*/  LEA.HI.X.SX32 R17, R21, R3, 0x1, P5 ;  /* 0x0000000315117211 */ /* 0x002fc600028f0eff */
[----:B------:R-:W-:Y:S04]  /*14300*/  STL [R1+0xcf8], R18 ;  /* 0x000cf81201007387 */ /* 0x000fe80000100800 */
[----:B------:R0:W-:Y:S02]  /*14310*/  STL [R1+0x598], R17 ;  /* 0x0005981101007387 */ /* 0x0001e40000100800 */
[----:B0-----:R-:W-:Y:S02]  /*14320*/  LEA.HI.X.SX32 R17, R24, R3, 0x1, P3 ;  /* 0x0000000318117211 */ /* 0x001fe400018f0eff */
[----:B------:R-:W4:Y:S01]  /*14330*/  LDL.LU R24, [R1+0xd0] ;  /* 0x0000d00001187983 */ /* 0x000f220000300800 */
[----:B------:R-:W-:-:S05]  /*14340*/  IADD3 R18, P5, R10, R5, RZ ;  /* 0x000000050a127210 */ /* 0x000fca0007fbe0ff */
[----:B------:R0:W-:Y:S04]  /*14350*/  STL [R1+0x5b8], R18 ;  /* 0x0005b81201007387 */ /* 0x0001e80000100800 */
[----:B------:R1:W-:Y:S01]  /*14360*/  STL [R1+0x59c], R17 ;  /* 0x00059c1101007387 */ /* 0x0003e20000100800 */
[----:B0-----:R-:W-:Y:S02]  /*14370*/  IADD3 R18, P3, R11, R5, RZ ;  /* 0x000000050b127210 */ /* 0x001fe40007f7e0ff */
[----:B-1----:R-:W-:Y:S02]  /*14380*/  LEA.HI.X.SX32 R17, R23, R3, 0x1, P2 ;  /* 0x0000000317117211 */ /* 0x002fe400010f0eff */
[----:B------:R-:W4:Y:S04]  /*14390*/  LDL.LU R23, [R1+0xd4] ;  /* 0x0000d40001177983 */ /* 0x000f280000300800 */
[----:B------:R0:W-:Y:S04]  /*143a0*/  STL [R1+0x5c0], R18 ;  /* 0x0005c01201007387 */ /* 0x0001e80000100800 */
[----:B------:R1:W-:Y:S01]  /*143b0*/  STL [R1+0x5a0], R17 ;  /* 0x0005a01101007387 */ /* 0x0003e20000100800 */
[----:B0-----:R-:W-:-:S02]  /*143c0*/  IADD3 R18, P2, R12, R5, RZ ;  /* 0x000000050c127210 */ /* 0x001fc40007f5e0ff */
        /* <DEDUP_REMOVED lines=15> */
[-C--:B-1----:R-:W-:Y:S02]  /*144c0*/  LEA.HI.X.SX32 R17, R9, R3.reuse, 0x1, P6 ;  /* 0x0000000309117211 */ /* 0x082fe400030f0eff */
[----:B------:R-:W4:Y:S04]  /*144d0*/  LDL.LU R9, [R1+0xe4] ;  /* 0x0000e40001097983 */ /* 0x000f280000300800 */
[----:B------:R-:W-:Y:S04]  /*144e0*/  STL [R1+0x5e0], R18 ;  /* 0x0005e01201007387 */ /* 0x000fe80000100800 */
[----:B------:R0:W-:Y:S02]  /*144f0*/  STL [R1+0x5b0], R17 ;  /* 0x0005b01101007387 */ /* 0x0001e40000100800 */
[----:B0-----:R-:W-:-:S02]  /*14500*/  LEA.HI.X.SX32 R17, R10, R3, 0x1, P5 ;  /* 0x000000030a117211 */ /* 0x001fc400028f0eff */
[----:B------:R-:W4:Y:S01]  /*14510*/  LDL.LU R10, [R1+0xe8] ;  /* 0x0000e800010a7983 */ /* 0x000f220000300800 */
[----:B-----5:R-:W-:-:S05]  /*14520*/  IADD3 R18, P6, R13, R5, RZ ;  /* 0x000000050d127210 */ /* 0x020fca0007fde0ff */
[----:B------:R2:W-:Y:S04]  /*14530*/  STL [R1+0x5e8], R18 ;  /* 0x0005e81201007387 */ /* 0x0005e80000100800 */
[----:B------:R0:W-:Y:S01]  /*14540*/  STL [R1+0x5b4], R17 ;  /* 0x0005b41101007387 */ /* 0x0001e20000100800 */
[----:B--2---:R-:W-:Y:S02]  /*14550*/  IADD3 R18, P5, R7, R5, RZ ;  /* 0x0000000507127210 */ /* 0x004fe40007fbe0ff */
[----:B0-----:R-:W-:Y:S02]  /*14560*/  LEA.HI.X.SX32 R17, R11, R3, 0x1, P3 ;  /* 0x000000030b117211 */ /* 0x001fe400018f0eff */
[----:B------:R-:W2:Y:S04]  /*14570*/  LDL.LU R11, [R1+0xec] ;  /* 0x0000ec00010b7983 */ /* 0x000ea80000300800 */
[----:B------:R3:W-:Y:S04]  /*14580*/  STL [R1+0x5f0], R18 ;  /* 0x0005f01201007387 */ /* 0x0007e80000100800 */
[----:B------:R0:W-:Y:S01]  /*14590*/  STL [R1+0x5bc], R17 ;  /* 0x0005bc1101007387 */ /* 0x0001e20000100800 */
[----:B---3--:R-:W-:-:S02]  /*145a0*/  IADD3 R18, P3, R4, R5, RZ ;  /* 0x0000000504127210 */ /* 0x008fc40007f7e0ff */
[-C--:B0-----:R-:W-:Y:S02]  /*145b0*/  LEA.HI.X.SX32 R17, R12, R3.reuse, 0x1, P2 ;  /* 0x000000030c117211 */ /* 0x081fe400010f0eff */
[----:B------:R-:W3:Y:S04]  /*145c0*/  LDL.LU R12, [R1+0xf0] ;  /* 0x0000f000010c7983 */ /* 0x000ee80000300800 */
[----:B------:R-:W-:Y:S04]  /*145d0*/  STL [R1+0x5f8], R18 ;  /* 0x0005f81201007387 */ /* 0x000fe80000100800 */
[----:B------:R0:W-:Y:S02]  /*145e0*/  STL [R1+0x5c4], R17 ;  /* 0x0005c41101007387 */ /* 0x0001e40000100800 */
[----:B0-----:R-:W-:-:S02]  /*145f0*/  LEA.HI.X.SX32 R17, R29, R3, 0x1, P1 ;  /* 0x000000031d117211 */ /* 0x001fc400008f0eff */
[----:B------:R-:W5:Y:S01]  /*14600*/  LDL.LU R29, [R1+0xf4] ;  /* 0x0000f400011d7983 */ /* 0x000f620000300800 */
[----:B----4-:R-:W-:-:S05]  /*14610*/  IADD3 R18, P2, R16, R5, RZ ;  /* 0x0000000510127210 */ /* 0x010fca0007f5e0ff */
[----:B------:R0:W-:Y:S04]  /*14620*/  STL [R1+0x600], R18 ;  /* 0x0006001201007387 */ /* 0x0001e80000100800 */
[----:B------:R1:W-:Y:S01]  /*14630*/  STL [R1+0x5cc], R17 ;  /* 0x0005cc1101007387 */ /* 0x0003e20000100800 */
[----:B0-----:R-:W-:Y:S02]  /*14640*/  IADD3 R18, P1, R22, R5, RZ ;  /* 0x0000000516127210 */ /* 0x001fe40007f3e0ff */
[-C--:B-1----:R-:W-:Y:S02]  /*14650*/  LEA.HI.X.SX32 R17, R0, R3.reuse, 0x1, P0 ;  /* 0x0000000300117211 */ /* 0x082fe400000f0eff */
[----:B------:R-:W4:Y:S04]  /*14660*/  LDL.LU R0, [R1+0xf8] ;  /* 0x0000f80001007983 */ /* 0x000f280000300800 */
[----:B------:R-:W-:Y:S04]  /*14670*/  STL [R1+0x608], R18 ;  /* 0x0006081201007387 */ /* 0x000fe80000100800 */
[----:B------:R0:W-:Y:S02]  /*14680*/  STL [R1+0x5d4], R17 ;  /* 0x0005d41101007387 */ /* 0x0001e40000100800 */
[----:B0-----:R-:W-:-:S02]  /*14690*/  LEA.HI.X.SX32 R17, R14, R3, 0x1, P4 ;  /* 0x000000030e117211 */ /* 0x001fc400020f0eff */
[----:B------:R-:W4:Y:S01]  /*146a0*/  LDL.LU R14, [R1+0xfc] ;  /* 0x0000fc00010e7983 */ /* 0x000f220000300800 */
[----:B------:R-:W-:-:S05]  /*146b0*/  IADD3 R18, P0, R24, R5, RZ ;  /* 0x0000000518127210 */ /* 0x000fca0007f1e0ff */
        /* <DEDUP_REMOVED lines=34> */
[----:B--2---:R-:W-:-:S05]  /*148e0*/  IADD3 R18, P0, R11, R5, RZ ;  /* 0x000000050b127210 */ /* 0x004fca0007f1e0ff */
[----:B------:R-:W-:Y:S04]  /*148f0*/  STL [R1+0x648], R18 ;  /* 0x0006481201007387 */ /* 0x000fe80000100800 */
[----:B------:R0:W-:Y:S02]  /*14900*/  STL [R1+0x614], R17 ;  /* 0x0006141101007387 */ /* 0x0001e40000100800 */
[----:B0-----:R-:W-:Y:S02]  /*14910*/  LEA.HI.X.SX32 R17, R6, R3, 0x1, P6 ;  /* 0x0000000306117211 */ /* 0x001fe400030f0eff */
[----:B---3--:R-:W-:Y:S01]  /*14920*/  IADD3 R18, P4, R12, R5, RZ ;  /* 0x000000050c127210 */ /* 0x008fe20007f9e0ff */
[----:B------:R-:W2:Y:S04]  /*14930*/  LDL.LU R6, [R1+0x19c] ;  /* 0x00019c0001067983 */ /* 0x000ea80000300800 */
[----:B------:R-:W-:Y:S04]  /*14940*/  STL [R1+0x650], R18 ;  /* 0x0006501201007387 */ /* 0x000fe80000100800 */
[----:B------:R0:W-:Y:S02]  /*14950*/  STL [R1+0x61c], R17 ;  /* 0x00061c1101007387 */ /* 0x0001e40000100800 */
[----:B0-----:R-:W-:-:S02]  /*14960*/  LEA.HI.X.SX32 R17, R15, R3, 0x1, P5 ;  /* 0x000000030f117211 */ /* 0x001fc400028f0eff */
[----:B------:R-:W3:Y:S01]  /*14970*/  LDL.LU R15, [R1+0x1a4] ;  /* 0x0001a400010f7983 */ /* 0x000ee20000300800 */
[----:B-----5:R-:W-:-:S05]  /*14980*/  IADD3 R18, P6, R29, R5, RZ ;  /* 0x000000051d127210 */ /* 0x020fca0007fde0ff */
[----:B------:R-:W-:Y:S04]  /*14990*/  STL [R1+0x658], R18 ;  /* 0x0006581201007387 */ /* 0x000fe80000100800 */
[----:B------:R0:W-:Y:S02]  /*149a0*/  STL [R1+0x624], R17 ;  /* 0x0006241101007387 */ /* 0x0001e40000100800 */
[----:B0-----:R-:W-:Y:S02]  /*149b0*/  LEA.HI.X.SX32 R17, R8, R3, 0x1, P3 ;  /* 0x0000000308117211 */ /* 0x001fe400018f0eff */
[----:B------:R-:W5:Y:S01]  /*149c0*/  LDL.LU R8, [R1+0x1ac] ;  /* 0x0001ac0001087983 */ /* 0x000f620000300800 */
[----:B----4-:R-:W-:-:S05]  /*149d0*/  IADD3 R18, P5, R0, R5, RZ ;  /* 0x0000000500127210 */ /* 0x010fca0007fbe0ff */
[----:B------:R-:W-:Y:S04]  /*149e0*/  STL [R1+0x660], R18 ;  /* 0x0006601201007387 */ /* 0x000fe80000100800 */
[----:B------:R0:W-:Y:S02]  /*149f0*/  STL [R1+0x62c], R17 ;  /* 0x00062c1101007387 */ /* 0x0001e40000100800 */
[----:B0-----:R-:W-:Y:S02]  /*14a00*/  LEA.HI.X.SX32 R17, R9, R3, 0x1, P2 ;  /* 0x0000000309117211 */ /* 0x001fe400010f0eff */
[----:B------:R-:W-:Y:S01]  /*14a10*/  IADD3 R18, P3, R14, R5, RZ ;  /* 0x000000050e127210 */ /* 0x000fe20007f7e0ff */
        /* <DEDUP_REMOVED lines=71> */
[----:B------:R-:W-:Y:S04]  /*14e90*/  STL [R1+0x6d8], R18 ;  /* 0x0006d81201007387 */ /* 0x000fe80000100800 */
[----:B------:R0:W-:Y:S02]  /*14ea0*/  STL [R1+0x6a4], R17 ;  /* 0x0006a41101007387 */ /* 0x0001e40000100800 */
[----:B0-----:R-:W-:Y:S02]  /*14eb0*/  LEA.HI.X.SX32 R17, R15, R3, 0x1, P1 ;  /* 0x000000030f117211 */ /* 0x001fe400008f0eff */
[-C--:B------:R-:W-:Y:S01]  /*14ec0*/  IADD3 R18, P2, R29, R5.reuse, RZ ;  /* 0x000000051d127210 */ /* 0x080fe20007f5e0ff */
        /* <DEDUP_REMOVED lines=562> */
[----:B------:R0:W-:Y:S01]  /*171f0*/  STL [R1+0xa2c], R17 ;  /* 0x000a2c1101007387 */ /* 0x0001e20000100800 */
[----:B------:R-:W-:-:S02]  /*17200*/  LEA.HI.X.SX32 R16, R16, R3, 0x1, P4 ;  /* 0x0000000310107211 */ /* 0x000fc400020f0eff */
[----:B0-----:R-:W-:Y:S02]  /*17210*/  LEA.HI.X.SX32 R17, R4, R3, 0x1, P0 ;  /* 0x0000000304117211 */ /* 0x001fe400000f0eff */
[----:B------:R-:W4:Y:S01]  /*17220*/  LDL.LU R4, [R1+0x178] ;  /* 0x0001780001047983 */ /* 0x000f220000300800 */
[----:B--2---:R-:W-:-:S05]  /*17230*/  IADD3 R18, P1, R15, R5, RZ ;  /* 0x000000050f127210 */ /* 0x004fca0007f3e0ff */
[----:B------:R-:W-:Y:S04]  /*17240*/  STL [R1+0xa68], R18 ;  /* 0x000a681201007387 */ /* 0x000fe80000100800 */
[----:B------:R0:W-:Y:S04]  /*17250*/  STL [R1+0xa34], R17 ;  /* 0x000a341101007387 */ /* 0x0001e80000100800 */
[----:B0-----:R-:W2:Y:S01]  /*17260*/  LDL.LU R17, [R1+0x174] ;  /* 0x0001740001117983 */ /* 0x001ea20000300800 */
[----:B---3--:R-:W-:-:S05]  /*17270*/  IADD3 R18, P0, R8, R5, RZ ;  /* 0x0000000508127210 */ /* 0x008fca0007f1e0ff */
[----:B------:R-:W-:Y:S04]  /*17280*/  STL [R1+0xa70], R18 ;  /* 0x000a701201007387 */ /* 0x000fe80000100800 */
[----:B------:R0:W-:Y:S02]  /*17290*/  STL [R1+0xa3c], R16 ;  /* 0x000a3c1001007387 */ /* 0x0001e40000100800 */
[----:B0-----:R-:W-:Y:S02]  /*172a0*/  LEA.HI.X.SX32 R16, R22, R3, 0x1, P6 ;  /* 0x0000000316107211 */ /* 0x001fe400030f0eff */
        /* <DEDUP_REMOVED lines=18> */
[----:B------:R0:W-:Y:S04]  /*173d0*/  STL [R1+0xa5c], R16 ;  /* 0x000a5c1001007387 */ /* 0x0001e80000100800 */
[----:B0-----:R-:W4:Y:S01]  /*173e0*/  LDL.LU R16, [R1+0x160] ;  /* 0x0001600001107983 */ /* 0x001f220000300800 */
[----:B------:R-:W-:Y:S02]  /*173f0*/  LEA.HI.X.SX32 R15, R15, R3, 0x1, P1 ;  /* 0x000000030f0f7211 */ /* 0x000fe400008f0eff */
        /* <DEDUP_REMOVED lines=10> */
[----:B------:R-:W-:Y:S01]  /*174a0*/  IADD3 R18, P0, R14, R5, RZ ;  /* 0x000000050e127210 */ /* 0x000fe20007f1e0ff */
[----:B------:R-:W4:Y:S04]  /*174b0*/  LDL.LU R9, [R1+0x154] ;  /* 0x0001540001097983 */ /* 0x000f280000300800 */
[----:B------:R-:W-:Y:S04]  /*174c0*/  STL [R1+0xaa8], R18 ;  /* 0x000aa81201007387 */ /* 0x000fe80000100800 */
[----:B------:R0:W-:Y:S01]  /*174d0*/  STL [R1+0xa74], R15 ;  /* 0x000a740f01007387 */ /* 0x0001e20000100800 */
[----:B------:R-:W-:-:S03]  /*174e0*/  LEA.HI.X.SX32 R11, R11, R3, 0x1, P5 ;  /* 0x000000030b0b7211 */ /* 0x000fc600028f0eff */
[----:B0-----:R-:W4:Y:S01]  /*174f0*/  LDL.LU R15, [R1+0x150] ;  /* 0x00015000010f7983 */ /* 0x001f220000300800 */
[----:B------:R-:W-:-:S05]  /*17500*/  IADD3 R18, P4, R13, R5, RZ ;  /* 0x000000050d127210 */ /* 0x000fca0007f9e0ff */
[----:B------:R-:W-:Y:S04]  /*17510*/  STL [R1+0xab0], R18 ;  /* 0x000ab01201007387 */ /* 0x000fe80000100800 */
[----:B------:R0:W-:Y:S04]  /*17520*/  STL [R1+0xa7c], R10 ;  /* 0x000a7c0a01007387 */ /* 0x0001e80000100800 */
[----:B0-----:R-:W4:Y:S01]  /*17530*/  LDL.LU R10, [R1+0x14c] ;  /* 0x00014c00010a7983 */ /* 0x001f220000300800 */
[----:B------:R-:W-:-:S05]  /*17540*/  IADD3 R18, P6, R7, R5, RZ ;  /* 0x0000000507127210 */ /* 0x000fca0007fde0ff */
[----:B------:R-:W-:Y:S04]  /*17550*/  STL [R1+0xab8], R18 ;  /* 0x000ab81201007387 */ /* 0x000fe80000100800 */
[----:B------:R0:W-:Y:S01]  /*17560*/  STL [R1+0xa84], R11 ;  /* 0x000a840b01007387 */ /* 0x0001e20000100800 */
[-C--:B------:R-:W-:Y:S02]  /*17570*/  LEA.HI.X.SX32 R12, R12, R3.reuse, 0x1, P3 ;  /* 0x000000030c0c7211 */ /* 0x080fe400018f0eff */
[----:B------:R-:W-:Y:S01]  /*17580*/  LEA.HI.X.SX32 R19, R29, R3, 0x1, P2 ;  /* 0x000000031d137211 */ /* 0x000fe200010f0eff */
[----:B0-----:R-:W4:Y:S01]  /*17590*/  LDL.LU R11, [R1+0x148] ;  /* 0x00014800010b7983 */ /* 0x001f220000300800 */
[----:B------:R-:W-:-:S05]  /*175a0*/  IADD3 R18, P5, R4, R5, RZ ;  /* 0x0000000504127210 */ /* 0x000fca0007fbe0ff */
[----:B------:R-:W-:Y:S04]  /*175b0*/  STL [R1+0xac0], R18 ;  /* 0x000ac01201007387 */ /* 0x000fe80000100800 */
[----:B------:R0:W-:Y:S01]  /*175c0*/  STL [R1+0xa8c], R12 ;  /* 0x000a8c0c01007387 */ /* 0x0001e20000100800 */
[----:B------:R-:W-:-:S03]  /*175d0*/  LEA.HI.X.SX32 R0, R0, R3, 0x1, P1 ;  /* 0x0000000300007211 */ /* 0x000fc600008f0eff */
[----:B0-----:R-:W4:Y:S01]  /*175e0*/  LDL.LU R12, [R1+0x144] ;  /* 0x00014400010c7983 */ /* 0x001f220000300800 */
[----:B--2---:R-:W-:-:S05]  /*175f0*/  IADD3 R18, P3, R17, R5, RZ ;  /* 0x0000000511127210 */ /* 0x004fca0007f7e0ff */
[----:B------:R3:W-:Y:S04]  /*17600*/  STL [R1+0xac8], R18 ;  /* 0x000ac81201007387 */ /* 0x0007e80000100800 */
[----:B------:R0:W-:Y:S04]  /*17610*/  STL [R1+0xa94], R19 ;  /* 0x000a941301007387 */ /* 0x0001e80000100800 */
[----:B------:R-:W2:Y:S01]  /*17620*/  LDL.LU R29, [R1+0x140] ;  /* 0x00014000011d7983 */ /* 0x000ea20000300800 */
[----:B---3--:R-:W-:-:S05]  /*17630*/  IADD3 R18, P2, R22, R5, RZ ;  /* 0x0000000516127210 */ /* 0x008fca0007f5e0ff */
[----:B------:R-:W-:Y:S04]  /*17640*/  STL [R1+0xad0], R18 ;  /* 0x000ad01201007387 */ /* 0x000fe80000100800 */
[----:B------:R1:W-:Y:S01]  /*17650*/  STL [R1+0xa9c], R0 ;  /* 0x000a9c0001007387 */ /* 0x0003e20000100800 */
[----:B0-----:R-:W-:-:S03]  /*17660*/  LEA.HI.X.SX32 R19, R14, R3, 0x1, P0 ;  /* 0x000000030e137211 */ /* 0x001fc600000f0eff */
[----:B-1----:R-:W3:Y:S01]  /*17670*/  LDL.LU R0, [R1+0x13c] ;  /* 0x00013c0001007983 */ /* 0x002ee20000300800 */
[----:B-----5:R-:W-:-:S05]  /*17680*/  IADD3 R18, P1, R24, R5, RZ ;  /* 0x0000000518127210 */ /* 0x020fca0007f3e0ff */
[----:B------:R-:W-:Y:S04]  /*17690*/  STL [R1+0xad8], R18 ;  /* 0x000ad81201007387 */ /* 0x000fe80000100800 */
[----:B------:R-:W5:Y:S04]  /*176a0*/  LDL.LU R14, [R1+0x138] ;  /* 0x00013800010e7983 */ /* 0x000f680000300800 */
[----:B------:R0:W-:Y:S02]  /*176b0*/  STL [R1+0xaa4], R19 ;  /* 0x000aa41301007387 */ /* 0x0001e40000100800 */
[----:B0-----:R-:W-:-:S02]  /*176c0*/  LEA.HI.X.SX32 R19, R13, R3, 0x1, P4 ;  /* 0x000000030d137211 */ /* 0x001fc400020f0eff */
[----:B----4-:R-:W-:-:S05]  /*176d0*/  IADD3 R18, P0, R23, R5, RZ ;  /* 0x0000000517127210 */ /* 0x010fca0007f1e0ff */
[----:B------:R0:W-:Y:S04]  /*176e0*/  STL [R1+0xae0], R18 ;  /* 0x000ae01201007387 */ /* 0x0001e80000100800 */
[----:B------:R-:W4:Y:S04]  /*176f0*/  LDL.LU R13, [R1+0x134] ;  /* 0x00013400010d7983 */ /* 0x000f280000300800 */
[----:B------:R1:W-:Y:S01]  /*17700*/  STL [R1+0xaac], R19 ;  /* 0x000aac1301007387 */ /* 0x0003e20000100800 */
[----:B0-----:R-:W-:Y:S02]  /*17710*/  IADD3 R18, P4, R6, R5, RZ ;  /* 0x0000000506127210 */ /* 0x001fe40007f9e0ff */
[----:B-1----:R-:W-:-:S03]  /*17720*/  LEA.HI.X.SX32 R19, R7, R3, 0x1, P6 ;  /* 0x0000000307137211 */ /* 0x002fc600030f0eff */
        /* <DEDUP_REMOVED lines=10> */
[----:B------:R0:W-:Y:S01]  /*177d0*/  STL [R1+0xaf8], R18 ;  /* 0x000af81201007387 */ /* 0x0001e20000100800 */
[----:B------:R-:W-:-:S03]  /*177e0*/  LEA.HI.X.SX32 R17, R22, R3, 0x1, P2 ;  /* 0x0000000316117211 */ /* 0x000fc600010f0eff */
[----:B------:R-:W-:Y:S04]  /*177f0*/  STL [R1+0xac4], R19 ;  /* 0x000ac41301007387 */ /* 0x000fe80000100800 */
[----:B------:R-:W4:Y:S01]  /*17800*/  LDL.LU R22, [R1+0x128] ;  /* 0x0001280001167983 */ /* 0x000f220000300800 */
[----:B0-----:R-:W-:-:S05]  /*17810*/  IADD3 R18, P3, R9, R5, RZ ;  /* 0x0000000509127210 */ /* 0x001fca0007f7e0ff */
        /* <DEDUP_REMOVED lines=16> */
[----:B------:R0:W-:Y:S01]  /*17920*/  STL [R1+0xae4], R17 ;  /* 0x000ae41101007387 */ /* 0x0001e20000100800 */
[----:B------:R-:W-:-:S03]  /*17930*/  LEA.HI.X.SX32 R16, R16, R3, 0x1, P6 ;  /* 0x0000000310107211 */ /* 0x000fc600030f0eff */
[----:B0-----:R-:W4:Y:S01]  /*17940*/  LDL.LU R17, [R1+0x114] ;  /* 0x0001140001117983 */ /* 0x001f220000300800 */
[----:B------:R-:W-:-:S05]  /*17950*/  IADD3 R18, P4, R12, R5, RZ ;  /* 0x000000050c127210 */ /* 0x000fca0007f9e0ff */
[----:B------:R0:W-:Y:S04]  /*17960*/  STL [R1+0xb20], R18 ;  /* 0x000b201201007387 */ /* 0x0001e80000100800 */
[----:B------:R-:W-:Y:S01]  /*17970*/  STL [R1+0xaec], R16 ;  /* 0x000aec1001007387 */ /* 0x000fe20000100800 */
[----:B0-----:R-:W-:Y:S02]  /*17980*/  LEA.HI.X.SX32 R18, R8, R3, 0x1, P5 ;  /* 0x0000000308127211 */ /* 0x001fe400028f0eff */
[----:B--2---:R-:W-:-:S05]  /*17990*/  IADD3 R19, P6, R29, R5, RZ ;  /* 0x000000051d137210 */ /* 0x004fca0007fde0ff */
[----:B------:R-:W-:Y:S04]  /*179a0*/  STL [R1+0xb28], R19 ;  /* 0x000b281301007387 */ /* 0x000fe80000100800 */
[----:B------:R-:W2:Y:S04]  /*179b0*/  LDL.LU R8, [R1+0x10c] ;  /* 0x00010c0001087983 */ /* 0x000ea80000300800 */
[----:B------:R0:W-:Y:S02]  /*179c0*/  STL [R1+0xaf4], R18 ;  /* 0x000af41201007387 */ /* 0x0001e40000100800 */
[----:B0-----:R-:W-:-:S02]  /*179d0*/  LEA.HI.X.SX32 R18, R9, R3, 0x1, P3 ;  /* 0x0000000309127211 */ /* 0x001fc400018f0eff */
[----:B---3--:R-:W-:-:S05]  /*179e0*/  IADD3 R16, P5, R0, R5, RZ ;  /* 0x0000000500107210 */ /* 0x008fca0007fbe0ff */
[----:B------:R5:W-:Y:S04]  /*179f0*/  STL [R1+0xb30], R16 ;  /* 0x000b301001007387 */ /* 0x000be80000100800 */
[----:B------:R-:W3:Y:S01]  /*17a00*/  LDL.LU R9, [R1+0x108] ;  /* 0x0001080001097983 */ /* 0x000ee20000300800 */
[----:B-----5:R-:W-:-:S03]  /*17a10*/  IADD3 R16, P3, R14, R5, RZ ;  /* 0x000000050e107210 */ /* 0x020fc60007f7e0ff */
[----:B------:R-:W-:Y:S04]  /*17a20*/  STL [R1+0xafc], R18 ;  /* 0x000afc1201007387 */ /* 0x000fe80000100800 */
[----:B------:R0:W-:Y:S01]  /*17a30*/  STL [R1+0xb38], R16 ;  /* 0x000b381001007387 */ /* 0x0001e20000100800 */
[----:B------:R-:W-:-:S03]  /*17a40*/  LEA.HI.X.SX32 R15, R15, R3, 0x1, P2 ;  /* 0x000000030f0f7211 */ /* 0x000fc600010f0eff */
[----:B0-----:R-:W5:Y:S04]  /*17a50*/  LDL.LU R16, [R1+0x104] ;  /* 0x0001040001107983 */ /* 0x001f680000300800 */
[----:B------:R0:W-:Y:S02]  /*17a60*/  STL [R1+0xb04], R15 ;  /* 0x000b040f01007387 */ /* 0x0001e40000100800 */
[----:B0-----:R-:W-:Y:S02]  /*17a70*/  LEA.HI.X.SX32 R15, R10, R3, 0x1, P1 ;  /* 0x000000030a0f7211 */ /* 0x001fe400008f0eff */
        /* <DEDUP_REMOVED lines=11> */
[----:B------:R-:W-:Y:S04]  /*17b30*/  STL [R1+0xb50], R18 ;  /* 0x000b501201007387 */ /* 0x000fe80000100800 */
[----:B------:R-:W4:Y:S04]  /*17b40*/  LDL.LU R12, [R1+0xb4] ;  /* 0x0000b400010c7983 */ /* 0x000f280000300800 */
[----:B------:R0:W-:Y:S01]  /*17b50*/  STL [R1+0xb1c], R15 ;  /* 0x000b1c0f01007387 */ /* 0x0001e20000100800 */
[-C--:B------:R-:W-:Y:S02]  /*17b60*/  LEA.HI.X.SX32 R0, R0, R3.reuse, 0x1, P5 ;  /* 0x0000000300007211 */ /* 0x080fe400028f0eff */
[----:B0-----:R-:W-:-:S02]  /*17b70*/  LEA.HI.X.SX32 R15, R29, R3, 0x1, P6 ;  /* 0x000000031d0f7211 */ /* 0x001fc400030f0eff */
[----:B------:R-:W4:Y:S01]  /*17b80*/  LDL.LU R29, [R1+0xb0] ;  /* 0x0000b000011d7983 */ /* 0x000f220000300800 */
[----:B------:R-:W-:-:S05]  /*17b90*/  IADD3 R18, P4, R22, R5, RZ ;  /* 0x0000000516127210 */ /* 0x000fca0007f9e0ff */
[----:B------:R-:W-:Y:S04]  /*17ba0*/  STL [R1+0xb58], R18 ;  /* 0x000b581201007387 */ /* 0x000fe80000100800 */
[----:B------:R0:W-:Y:S04]  /*17bb0*/  STL [R1+0xb24], R15 ;  /* 0x000b240f01007387 */ /* 0x0001e80000100800 */
[----:B0-----:R-:W4:Y:S01]  /*17bc0*/  LDL.LU R15, [R1+0xac] ;  /* 0x0000ac00010f7983 */ /* 0x001f220000300800 */
[----:B------:R-:W-:-:S05]  /*17bd0*/  IADD3 R18, P6, R24, R5, RZ ;  /* 0x0000000518127210 */ /* 0x000fca0007fde0ff */
[----:B------:R0:W-:Y:S04]  /*17be0*/  STL [R1+0xb60], R18 ;  /* 0x000b601201007387 */ /* 0x0001e80000100800 */
[----:B------:R1:W-:Y:S01]  /*17bf0*/  STL [R1+0xb2c], R0 ;  /* 0x000b2c0001007387 */ /* 0x0003e20000100800 */
[----:B0-----:R-:W-:-:S03]  /*17c00*/  LEA.HI.X.SX32 R18, R14, R3, 0x1, P3 ;  /* 0x000000030e127211 */ /* 0x001fc600018f0eff */
[----:B-1----:R-:W4:Y:S01]  /*17c10*/  LDL.LU R0, [R1+0xa8] ;  /* 0x0000a80001007983 */ /* 0x002f220000300800 */
[----:B------:R-:W-:-:S05]  /*17c20*/  IADD3 R19, P5, R23, R5, RZ ;  /* 0x0000000517137210 */ /* 0x000fca0007fbe0ff */
        /* <DEDUP_REMOVED lines=12> */
[----:B------:R0:W-:Y:S02]  /*17cf0*/  STL [R1+0xb44], R18 ;  /* 0x000b441201007387 */ /* 0x0001e40000100800 */
[----:B0-----:R-:W-:-:S02]  /*17d00*/  LEA.HI.X.SX32 R18, R4, R3, 0x1, P0 ;  /* 0x0000000304127211 */ /* 0x001fc400000f0eff */
[----:B------:R-:W4:Y:S01]  /*17d10*/  LDL.LU R4, [R1+0x98] ;  /* 0x0000980001047983 */ /* 0x000f220000300800 */
[----:B--2---:R-:W-:-:S05]  /*17d20*/  IADD3 R19, P1, R8, R5, RZ ;  /* 0x0000000508137210 */ /* 0x004fca0007f3e0ff */
[----:B------:R-:W-:Y:S04]  /*17d30*/  STL [R1+0xb80], R19 ;  /* 0x000b801301007387 */ /* 0x000fe80000100800 */
[----:B------:R0:W-:Y:S02]  /*17d40*/  STL [R1+0xb4c], R18 ;  /* 0x000b4c1201007387 */ /* 0x0001e40000100800 */
[----:B0-----:R-:W-:Y:S02]  /*17d50*/  LEA.HI.X.SX32 R18, R22, R3, 0x1, P4 ;  /* 0x0000000316127211 */ /* 0x001fe400020f0eff */
[----:B------:R-:W2:Y:S01]  /*17d60*/  LDL.LU R22, [R1+0x94] ;  /* 0x0000940001167983 */ /* 0x000ea20000300800 */
        /* <DEDUP_REMOVED lines=11> */
[----:B------:R0:W-:Y:S04]  /*17e20*/  STL [R1+0xb98], R19 ;  /* 0x000b981301007387 */ /* 0x0001e80000100800 */
[----:B------:R1:W-:Y:S01]  /*17e30*/  STL [R1+0xb64], R18 ;  /* 0x000b641201007387 */ /* 0x0003e20000100800 */
[----:B0-----:R-:W-:Y:S02]  /*17e40*/  LEA.HI.X.SX32 R19, R6, R3, 0x1, P3 ;  /* 0x0000000306137211 */ /* 0x001fe400018f0eff */
[----:B------:R-:W-:-:S05]  /*17e50*/  IADD3 R20, P5, R11, R5, RZ ;  /* 0x000000050b147210 */ /* 0x000fca0007fbe0ff */
[----:B------:R-:W-:Y:S04]  /*17e60*/  STL [R1+0xba0], R20 ;  /* 0x000ba01401007387 */ /* 0x000fe80000100800 */
[----:B------:R-:W4:Y:S04]  /*17e70*/  LDL.LU R6, [R1+0x88] ;  /* 0x0000880001067983 */ /* 0x000f280000300800 */
[----:B------:R0:W-:Y:S01]  /*17e80*/  STL [R1+0xb6c], R19 ;  /* 0x000b6c1301007387 */ /* 0x0001e20000100800 */
[----:B-1----:R-:W-:Y:S02]  /*17e90*/  IADD3 R18, P3, R12, R5, RZ ;  /* 0x000000050c127210 */ /* 0x002fe40007f7e0ff */
[----:B0-----:R-:W-:-:S03]  /*17ea0*/  LEA.HI.X.SX32 R19, R17, R3, 0x1, P2 ;  /* 0x0000000311137211 */ /* 0x001fc600010f0eff */
[----:B------:R0:W-:Y:S01]  /*17eb0*/  STL [R1+0xba8], R18 ;  /* 0x000ba81201007387 */ /* 0x0001e20000100800 */
[----:B------:R-:W-:-:S03]  /*17ec0*/  LEA.HI.X.SX32 R17, R8, R3, 0x1, P1 ;  /* 0x0000000308117211 */ /* 0x000fc600008f0eff */
[----:B------:R-:W-:Y:S04]  /*17ed0*/  STL [R1+0xb74], R19 ;  /* 0x000b741301007387 */ /* 0x000fe80000100800 */
[----:B------:R-:W4:Y:S01]  /*17ee0*/  LDL.LU R8, [R1+0x84] ;  /* 0x0000840001087983 */ /* 0x000f220000300800 */
[----:B0-----:R-:W-:-:S05]  /*17ef0*/  IADD3 R18, P2, R29, R5, RZ ;  /* 0x000000051d127210 */ /* 0x001fca0007f5e0ff */
[----:B------:R0:W-:Y:S04]  /*17f00*/  STL [R1+0xbb0], R18 ;  /* 0x000bb01201007387 */ /* 0x0001e80000100800 */
[----:B------:R-:W-:Y:S01]  /*17f10*/  STL [R1+0xb7c], R17 ;  /* 0x000b7c1101007387 */ /* 0x000fe20000100800 */
[----:B0-----:R-:W-:Y:S02]  /*17f20*/  LEA.HI.X.SX32 R18, R9, R3, 0x1, P0 ;  /* 0x0000000309127211 */ /* 0x001fe400000f0eff */
[----:B------:R-:W-:-:S05]  /*17f30*/  IADD3 R19, P1, R15, R5, RZ ;  /* 0x000000050f137210 */ /* 0x000fca0007f3e0ff */
[----:B------:R-:W-:Y:S04]  /*17f40*/  STL [R1+0xbb8], R19 ;  /* 0x000bb81301007387 */ /* 0x000fe80000100800 */
[----:B------:R-:W4:Y:S04]  /*17f50*/  LDL.LU R9, [R1+0x80] ;  /* 0x0000800001097983 */ /* 0x000f280000300800 */
[----:B------:R0:W-:Y:S02]  /*17f60*/  STL [R1+0xb84], R18 ;  /* 0x000b841201007387 */ /* 0x0001e40000100800 */
[----:B0-----:R-:W-:-:S02]  /*17f70*/  LEA.HI.X.SX32 R18, R16, R3, 0x1, P4 ;  /* 0x0000000310127211 */ /* 0x001fc400020f0eff */
[----:B------:R-:W-:-:S05]  /*17f80*/  IADD3 R17, P0, R0, R5, RZ ;  /* 0x0000000500117210 */ /* 0x000fca0007f1e0ff */
[----:B------:R0:W-:Y:S01]  /*17f90*/  STL [R1+0xbc0], R17 ;  /* 0x000bc01101007387 */ /* 0x0001e20000100800 */
[----:B------:R-:W-:-:S03]  /*17fa0*/  LEA.HI.X.SX32 R16, R10, R3, 0x1, P6 ;  /* 0x000000030a107211 */ /* 0x000fc600030f0eff */
[----:B------:R1:W-:Y:S04]  /*17fb0*/  STL [R1+0xb8c], R18 ;  /* 0x000b8c1201007387 */ /* 0x0003e80000100800 */
[----:B------:R-:W4:Y:S01]  /*17fc0*/  LDL.LU R10, [R1+0x7c] ;  /* 0x00007c00010a7983 */ /* 0x000f220000300800 */
[----:B0-----:R-:W-:-:S05]  /*17fd0*/  IADD3 R17, P4, R14, R5, RZ ;  /* 0x000000050e117210 */ /* 0x001fca0007f9e0ff */
[----:B------:R0:W-:Y:S04]  /*17fe0*/  STL [R1+0xbc8], R17 ;  /* 0x000bc81101007387 */ /* 0x0001e80000100800 */
[----:B------:R0:W-:Y:S01]  /*17ff0*/  STL [R1+0xb94], R16 ;  /* 0x000b941001007387 */ /* 0x0001e20000100800 */
[----:B-1----:R-:W-:Y:S02]  /*18000*/  IADD3 R18, P6, R13, R5, RZ ;  /* 0x000000050d127210 */ /* 0x002fe40007fde0ff */
[----:B0-----:R-:W-:-:S03]  /*18010*/  LEA.HI.X.SX32 R17, R11, R3, 0x1, P5 ;  /* 0x000000030b117211 */ /* 0x001fc600028f0eff */
[----:B------:R-:W-:Y:S04]  /*18020*/  STL [R1+0xbd0], R18 ;  /* 0x000bd01201007387 */ /* 0x000fe80000100800 */
[----:B------:R-:W4:Y:S04]  /*18030*/  LDL.LU R11, [R1+0x78] ;  /* 0x00007800010b7983 */ /* 0x000f280000300800 */
[----:B------:R0:W-:Y:S01]  /*18040*/  STL [R1+0xb9c], R17 ;  /* 0x000b9c1101007387 */ /* 0x0001e20000100800 */
[----:B------:R-:W-:Y:S02]  /*18050*/  IADD3 R16, P5, R7, R5, RZ ;  /* 0x0000000507107210 */ /* 0x000fe40007fbe0ff */
[----:B0-----:R-:W-:-:S03]  /*18060*/  LEA.HI.X.SX32 R17, R12, R3, 0x1, P3 ;  /* 0x000000030c117211 */ /* 0x001fc600018f0eff */
        /* <DEDUP_REMOVED lines=9> */
[----:B--2---:R-:W-:-:S05]  /*18100*/  IADD3 R16, P2, R22, R5, RZ ;  /* 0x0000000516107210 */ /* 0x004fca0007f5e0ff */
[----:B------:R0:W-:Y:S04]  /*18110*/  STL [R1+0xbe8], R16 ;  /* 0x000be81001007387 */ /* 0x0001e80000100800 */
[----:B------:R-:W-:Y:S01]  /*18120*/  STL [R1+0xbb4], R17 ;  /* 0x000bb41101007387 */ /* 0x000fe20000100800 */
[----:B0-----:R-:W-:-:S03]  /*18130*/  LEA.HI.X.SX32 R16, R0, R3, 0x1, P0 ;  /* 0x0000000300107211 */ /* 0x001fc600000f0eff */
[----:B------:R-:W2:Y:S01]  /*18140*/  LDL.LU R0, [R1+0x6c] ;  /* 0x00006c0001007983 */ /* 0x000ea20000300800 */
[----:B---3--:R-:W-:-:S05]  /*18150*/  IADD3 R15, P1, R24, R5, RZ ;  /* 0x00000005180f7210 */ /* 0x008fca0007f3e0ff */
[----:B------:R5:W-:Y:S04]  /*18160*/  STL [R1+0xbf0], R15 ;  /* 0x000bf00f01007387 */ /* 0x000be80000100800 */
[----:B------:R-:W-:Y:S04]  /*18170*/  STL [R1+0xbbc], R16 ;  /* 0x000bbc1001007387 */ /* 0x000fe80000100800 */
[----:B------:R-:W3:Y:S01]  /*18180*/  LDL.LU R21, [R1+0x68] ;  /* 0x0000680001157983 */ /* 0x000ee20000300800 */
[----:B------:R-:W-:Y:S02]  /*18190*/  LEA.HI.X.SX32 R14, R14, R3, 0x1, P4 ;  /* 0x000000030e0e7211 */ /* 0x000fe400020f0eff */
[----:B-----5:R-:W-:-:S05]  /*181a0*/  IADD3 R15, P0, R23, R5, RZ ;  /* 0x00000005170f7210 */ /* 0x020fca0007f1e0ff */
[----:B------:R-:W-:Y:S04]  /*181b0*/  STL [R1+0xbf8], R15 ;  /* 0x000bf80f01007387 */ /* 0x000fe80000100800 */
[----:B------:R-:W5:Y:S04]  /*181c0*/  LDL.LU R20, [R1+0x5c] ;  /* 0x00005c0001147983 */ /* 0x000f680000300800 */
[----:B------:R0:W-:Y:S04]  /*181d0*/  STL [R1+0xbc4], R14 ;  /* 0x000bc40e01007387 */ /* 0x0001e80000100800 */
[----:B------:R-:W5:Y:S01]  /*181e0*/  LDL.LU R19, [R1+0x4c] ;  /* 0x00004c0001137983 */ /* 0x000f620000300800 */
[----:B0-----:R-:W-:-:S02]  /*181f0*/  LEA.HI.X.SX32 R14, R13, R3, 0x1, P6 ;  /* 0x000000030d0e7211 */ /* 0x001fc400030f0eff */
[----:B------:R-:W-:Y:S02]  /*18200*/  LEA.HI.X.SX32 R7, R7, R3, 0x1, P5 ;  /* 0x0000000307077211 */ /* 0x000fe400028f0eff */
[----:B----4-:R-:W-:-:S05]  /*18210*/  IADD3 R15, P4, R6, R5, RZ ;  /* 0x00000005060f7210 */ /* 0x010fca0007f9e0ff */
[----:B------:R0:W-:Y:S04]  /*18220*/  STL [R1+0xc00], R15 ;  /* 0x000c000f01007387 */ /* 0x0001e80000100800 */
[----:B------:R-:W4:Y:S04]  /*18230*/  LDL.LU R18, [R1+0x44] ;  /* 0x0000440001127983 */ /* 0x000f280000300800 */
[----:B------:R-:W-:Y:S04]  /*18240*/  STL [R1+0xbcc], R14 ;  /* 0x000bcc0e01007387 */ /* 0x000fe80000100800 */
[----:B------:R-:W4:Y:S01]  /*18250*/  LDL.LU R17, [R1+0x3c] ;  /* 0x00003c0001117983 */ /* 0x000f220000300800 */
[----:B------:R-:W-:-:S05]  /*18260*/  IADD3 R13, P6, R8, R5, RZ ;  /* 0x00000005080d7210 */ /* 0x000fca0007fde0ff */
[----:B------:R-:W-:Y:S04]  /*18270*/  STL [R1+0xc08], R13 ;  /* 0x000c080d01007387 */ /* 0x000fe80000100800 */
[----:B------:R-:W4:Y:S04]  /*18280*/  LDL.LU R16, [R1+0x38] ;  /* 0x0000380001107983 */ /* 0x000f280000300800 */
[----:B------:R1:W-:Y:S04]  /*18290*/  STL [R1+0xbd4], R7 ;  /* 0x000bd40701007387 */ /* 0x0003e80000100800 */
[----:B0-----:R-:W4:Y:S01]  /*182a0*/  LDL.LU R15, [R1+0x34] ;  /* 0x00003400010f7983 */ /* 0x001f220000300800 */
[----:B-1----:R-:W-:-:S02]  /*182b0*/  LEA.HI.X.SX32 R7, R4, R3, 0x1, P3 ;  /* 0x0000000304077211 */ /* 0x002fc400018f0eff */
[----:B------:R-:W-:-:S05]  /*182c0*/  IADD3 R13, P5, R9, R5, RZ ;  /* 0x00000005090d7210 */ /* 0x000fca0007fbe0ff */
[----:B------:R0:W-:Y:S04]  /*182d0*/  STL [R1+0xc10], R13 ;  /* 0x000c100d01007387 */ /* 0x0001e80000100800 */
[----:B------:R-:W4:Y:S04]  /*182e0*/  LDL.LU R14, [R1+0x30] ;  /* 0x00003000010e7983 */ /* 0x000f280000300800 */
[----:B------:R1:W-:Y:S04]  /*182f0*/  STL [R1+0xbdc], R7 ;  /* 0x000bdc0701007387 */ /* 0x0003e80000100800 */
[----:B0-----:R-:W4:Y:S01]  /*18300*/  LDL.LU R13, [R1+0x2c] ;  /* 0x00002c00010d7983 */ /* 0x001f220000300800 */
[----:B------:R-:W-:-:S02]  /*18310*/  LEA.HI.X.SX32 R24, R24, R3, 0x1, P1 ;  /* 0x0000000318187211 */ /* 0x000fc400008f0eff */
[----:B-1----:R-:W-:Y:S02]  /*18320*/  LEA.HI.X.SX32 R7, R22, R3, 0x1, P2 ;  /* 0x0000000316077211 */ /* 0x002fe400010f0eff */
[----:B------:R-:W-:-:S05]  /*18330*/  IADD3 R4, P3, R10, R5, RZ ;  /* 0x000000050a047210 */ /* 0x000fca0007f7e0ff */
[----:B------:R-:W-:Y:S04]  /*18340*/  STL [R1+0xc18], R4 ;  /* 0x000c180401007387 */ /* 0x000fe80000100800 */
[----:B------:R-:W4:Y:S04]  /*18350*/  LDL.LU R22, [R1+0x28] ;  /* 0x0000280001167983 */ /* 0x000f280000300800 */
[----:B------:R0:W-:Y:S01]  /*18360*/  STL [R1+0xbe4], R7 ;  /* 0x000be40701007387 */ /* 0x0001e20000100800 */
[----:B------:R-:W-:-:S03]  /*18370*/  LEA.HI.X.SX32 R6, R6, R3, 0x1, P4 ;  /* 0x0000000306067211 */ /* 0x000fc600020f0eff */
[----:B0-----:R-:W4:Y:S01]  /*18380*/  LDL.LU R7, [R1+0x20] ;  /* 0x0000200001077983 */ /* 0x001f220000300800 */
[----:B------:R-:W-:-:S05]  /*18390*/  IADD3 R4, P2, R11, R5, RZ ;  /* 0x000000050b047210 */ /* 0x000fca0007f5e0ff */
[----:B------:R-:W-:Y:S04]  /*183a0*/  STL [R1+0xc20], R4 ;  /* 0x000c200401007387 */ /* 0x000fe80000100800 */
[----:B------:R0:W-:Y:S02]  /*183b0*/  STL [R1+0xbec], R24 ;  /* 0x000bec1801007387 */ /* 0x0001e40000100800 */
[----:B0-----:R-:W-:Y:S02]  /*183c0*/  LEA.HI.X.SX32 R24, R23, R3, 0x1, P0 ;  /* 0x0000000317187211 */ /* 0x001fe400000f0eff */
[----:B------:R-:W-:-:S05]  /*183d0*/  IADD3 R4, P1, R12, R5, RZ ;  /* 0x000000050c047210 */ /* 0x000fca0007f3e0ff */
[----:B------:R0:W-:Y:S01]  /*183e0*/  STL [R1+0xc28], R4 ;  /* 0x000c280401007387 */ /* 0x0001e20000100800 */
[----:B------:R-:W-:-:S03]  /*183f0*/  LEA.HI.X.SX32 R8, R8, R3, 0x1, P6 ;  /* 0x0000000308087211 */ /* 0x000fc600030f0eff */
[----:B0-----:R-:W4:Y:S01]  /*18400*/  LDL.LU R4, [R1+0x1c] ;  /* 0x00001c0001047983 */ /* 0x001f220000300800 */
[----:B------:R-:W-:-:S03]  /*18410*/  IADD3 R23, P0, R29, R5, RZ ;  /* 0x000000051d177210 */ /* 0x000fc60007f1e0ff */
[----:B------:R0:W-:Y:S04]  /*18420*/  STL [R1+0xbf4], R24 ;  /* 0x000bf41801007387 */ /* 0x0001e80000100800 */
[----:B0-----:R-:W4:Y:S04]  /*18430*/  LDL.LU R24, [R1+0x14] ;  /* 0x0000140001187983 */ /* 0x001f280000300800 */
[----:B------:R0:W-:Y:S04]  /*18440*/  STL [R1+0xc30], R23 ;  /* 0x000c301701007387 */ /* 0x0001e80000100800 */
[----:B0-----:R-:W4:Y:S04]  /*18450*/  LDL.LU R23, [R1+0xc] ;  /* 0x00000c0001177983 */ /* 0x001f280000300800 */
[----:B------:R2:W-:Y:S01]  /*18460*/  STL [R1+0xbfc], R6 ;  /* 0x000bfc0601007387 */ /* 0x0005e20000100800 */
[----:B------:R-:W-:-:S02]  /*18470*/  LEA.HI.X.SX32 R9, R9, R3, 0x1, P5 ;  /* 0x0000000309097211 */ /* 0x000fc400028f0eff */
[----:B------:R-:W-:Y:S02]  /*18480*/  LEA.HI.X.SX32 R10, R10, R3, 0x1, P3 ;  /* 0x000000030a0a7211 */ /* 0x000fe400018f0eff */
[----:B--2---:R-:W-:-:S05]  /*18490*/  IADD3 R6, P4, R0, R5, RZ ;  /* 0x0000000500067210 */ /* 0x004fca0007f9e0ff */
[----:B------:R0:W-:Y:S04]  /*184a0*/  STL [R1+0xc38], R6 ;  /* 0x000c380601007387 */ /* 0x0001e80000100800 */
[----:B0-----:R-:W2:Y:S04]  /*184b0*/  LDL.LU R6, [R1+0xdc8] ;  /* 0x000dc80001067983 */ /* 0x001ea80000300800 */
[----:B------:R3:W-:Y:S02]  /*184c0*/  STL [R1+0xc04], R8 ;  /* 0x000c040801007387 */ /* 0x0007e40000100800 */
[----:B---3--:R-:W-:-:S05]  /*184d0*/  IADD3 R8, P6, R21, R5, RZ ;  /* 0x0000000515087210 */ /* 0x008fca0007fde0ff */
[----:B------:R0:W-:Y:S04]  /*184e0*/  STL [R1+0xc40], R8 ;  /* 0x000c400801007387 */ /* 0x0001e80000100800 */
[----:B0-----:R-:W3:Y:S04]  /*184f0*/  LDL.LU R8, [R1+0xdc4] ;  /* 0x000dc40001087983 */ /* 0x001ee80000300800 */
[----:B------:R5:W-:Y:S02]  /*18500*/  STL [R1+0xc0c], R9 ;  /* 0x000c0c0901007387 */ /* 0x000be40000100800 */
[----:B-----5:R-:W-:-:S05]  /*18510*/  IADD3 R9, P5, R20, R5, RZ ;  /* 0x0000000514097210 */ /* 0x020fca0007fbe0ff */
[----:B------:R0:W-:Y:S01]  /*18520*/  STL [R1+0xc48], R9 ;  /* 0x000c480901007387 */ /* 0x0001e20000100800 */
[----:B------:R-:W-:-:S03]  /*18530*/  LEA.HI.X.SX32 R11, R11, R3, 0x1, P2 ;  /* 0x000000030b0b7211 */ /* 0x000fc600010f0eff */
[----:B0-----:R-:W5:Y:S04]  /*18540*/  LDL.LU R9, [R1+0xdc0] ;  /* 0x000dc00001097983 */ /* 0x001f680000300800 */
[----:B------:R0:W-:Y:S02]  /*18550*/  STL [R1+0xc14], R10 ;  /* 0x000c140a01007387 */ /* 0x0001e40000100800 */
[----:B0-----:R-:W-:-:S05]  /*18560*/  IADD3 R10, P3, R19, R5, RZ ;  /* 0x00000005130a7210 */ /* 0x001fca0007f7e0ff */
[----:B------:R0:W-:Y:S01]  /*18570*/  STL [R1+0xc50], R10 ;  /* 0x000c500a01007387 */ /* 0x0001e20000100800 */
[----:B------:R-:W-:-:S03]  /*18580*/  LEA.HI.X.SX32 R12, R12, R3, 0x1, P1 ;  /* 0x000000030c0c7211 */ /* 0x000fc600008f0eff */
[----:B0-----:R-:W2:Y:S04]  /*18590*/  LDL.LU R10, [R1+0xdbc] ;  /* 0x000dbc00010a7983 */ /* 0x001ea80000300800 */
[----:B------:R4:W-:Y:S02]  /*185a0*/  STL [R1+0xc1c], R11 ;  /* 0x000c1c0b01007387 */ /* 0x0009e40000100800 */
[----:B----4-:R-:W-:-:S05]  /*185b0*/  IADD3 R11, P2, R18, R5, RZ ;  /* 0x00000005120b7210 */ /* 0x010fca0007f5e0ff */
[----:B------:R0:W-:Y:S01]  /*185c0*/  STL [R1+0xc58], R11 ;  /* 0x000c580b01007387 */ /* 0x0001e20000100800 */
[----:B------:R-:W-:-:S03]  /*185d0*/  LEA.HI.X.SX32 R29, R29, R3, 0x1, P0 ;  /* 0x000000031d1d7211 */ /* 0x000fc600000f0eff */
[----:B0-----:R-:W4:Y:S04]  /*185e0*/  LDL.LU R11, [R1+0xdb8] ;  /* 0x000db800010b7983 */ /* 0x001f280000300800 */
[----:B------:R0:W-:Y:S02]  /*185f0*/  STL [R1+0xc24], R12 ;  /* 0x000c240c01007387 */ /* 0x0001e40000100800 */
[----:B0-----:R-:W-:-:S05]  /*18600*/  IADD3 R12, P1, R17, R5, RZ ;  /* 0x00000005110c7210 */ /* 0x001fca0007f3e0ff */
[----:B------:R0:W-:Y:S01]  /*18610*/  STL [R1+0xc60], R12 ;  /* 0x000c600c01007387 */ /* 0x0001e20000100800 */
[----:B------:R-:W-:-:S03]  /*18620*/  LEA.HI.X.SX32 R0, R0, R3, 0x1, P4 ;  /* 0x0000000300007211 */ /* 0x000fc600020f0eff */
[----:B0-----:R-:W3:Y:S04]  /*18630*/  LDL.LU R12, [R1+0xdb4] ;  /* 0x000db400010c7983 */ /* 0x001ee80000300800 */
[----:B------:R0:W-:Y:S02]  /*18640*/  STL [R1+0xc2c], R29 ;  /* 0x000c2c1d01007387 */ /* 0x0001e40000100800 */
[----:B0-----:R-:W-:-:S05]  /*18650*/  IADD3 R29, P0, R16, R5, RZ ;  /* 0x00000005101d7210 */ /* 0x001fca0007f1e0ff */
[----:B------:R0:W-:Y:S04]  /*18660*/  STL [R1+0xc68], R29 ;  /* 0x000c681d01007387 */ /* 0x0001e80000100800 */
[----:B0-----:R-:W5:Y:S04]  /*18670*/  LDL.LU R29, [R1+0xdb0] ;  /* 0x000db000011d7983 */ /* 0x001f680000300800 */
[----:B------:R0:W-:Y:S02]  /*18680*/  STL [R1+0xc34], R0 ;  /* 0x000c340001007387 */ /* 0x0001e40000100800 */
[----:B0-----:R-:W-:-:S05]  /*18690*/  IADD3 R0, P4, R15, R5, RZ ;  /* 0x000000050f007210 */ /* 0x001fca0007f9e0ff */
[----:B------:R0:W-:Y:S04]  /*186a0*/  STL [R1+0xc70], R0 ;  /* 0x000c700001007387 */ /* 0x0001e80000100800 */
[----:B0-----:R-:W2:Y:S01]  /*186b0*/  LDL.LU R0, [R1+0xdac] ;  /* 0x000dac0001007983 */ /* 0x001ea20000300800 */
[----:B------:R-:W-:-:S05]  /*186c0*/  LEA.HI.X.SX32 R21, R21, R3, 0x1, P6 ;  /* 0x0000000315157211 */ /* 0x000fca00030f0eff */
[----:B------:R0:W-:Y:S02]  /*186d0*/  STL [R1+0xc3c], R21 ;  /* 0x000c3c1501007387 */ /* 0x0001e40000100800 */
[----:B0-----:R-:W-:-:S05]  /*186e0*/  IADD3 R21, P6, R14, R5, RZ ;  /* 0x000000050e157210 */ /* 0x001fca0007fde0ff */
[----:B------:R0:W-:Y:S01]  /*186f0*/  STL [R1+0xc78], R21 ;  /* 0x000c781501007387 */ /* 0x0001e20000100800 */
[----:B------:R-:W-:Y:S01]  /*18700*/  IMAD R2, R2, UR4, RZ ;  /* 0x0000000402027c24 */ /* 0x000fe2000f8e02ff */
[----:B0-----:R-:W-:Y:S02]  /*18710*/  LEA.HI.X.SX32 R21, R20, R3, 0x1, P5 ;  /* 0x0000000314157211 */ /* 0x001fe400028f0eff */
[----:B------:R-:W-:-:S03]  /*18720*/  IADD3 R20, P5, R13, R5, RZ ;  /* 0x000000050d147210 */ /* 0x000fc60007fbe0ff */
[----:B------:R0:W-:Y:S04]  /*18730*/  STL [R1+0xc44], R21 ;  /* 0x000c441501007387 */ /* 0x0001e80000100800 */
[----:B------:R1:W-:Y:S01]  /*18740*/  STL [R1+0xc80], R20 ;  /* 0x000c801401007387 */ /* 0x0003e20000100800 */
[-C--:B------:R-:W-:Y:S02]  /*18750*/  LEA.HI.X.SX32 R17, R17, R3.reuse, 0x1, P1 ;  /* 0x0000000311117211 */ /* 0x080fe400008f0eff */
[-C--:B0-----:R-:W-:Y:S02]  /*18760*/  LEA.HI.X.SX32 R21, R19, R3.reuse, 0x1, P3 ;  /* 0x0000000313157211 */ /* 0x081fe400018f0eff */
[----:B------:R-:W-:Y:S02]  /*18770*/  LEA.HI.X.SX32 R19, R18, R3, 0x1, P2 ;  /* 0x0000000312137211 */ /* 0x000fe400010f0eff */
[----:B-1----:R-:W-:-:S02]  /*18780*/  IADD3 R20, P3, R22, R5, RZ ;  /* 0x0000000516147210 */ /* 0x002fc40007f7e0ff */
[-C--:B------:R-:W-:Y:S01]  /*18790*/  IADD3 R18, P2, R7, R5.reuse, RZ ;  /* 0x0000000507127210 */ /* 0x080fe20007f5e0ff */
[----:B------:R-:W-:Y:S04]  /*187a0*/  STL [R1+0xc4c], R21 ;  /* 0x000c4c1501007387 */ /* 0x000fe80000100800 */
[----:B------:R-:W-:Y:S04]  /*187b0*/  STL [R1+0xc88], R20 ;  /* 0x000c881401007387 */ /* 0x000fe80000100800 */
[----:B------:R0:W-:Y:S04]  /*187c0*/  STL [R1+0xc54], R19 ;  /* 0x000c541301007387 */ /* 0x0001e80000100800 */
[----:B------:R1:W-:Y:S04]  /*187d0*/  STL [R1+0xcf0], R18 ;  /* 0x000cf01201007387 */ /* 0x0003e80000100800 */
[----:B------:R1:W-:Y:S01]  /*187e0*/  STL [R1+0xc5c], R17 ;  /* 0x000c5c1101007387 */ /* 0x0003e20000100800 */
[----:B0-----:R-:W-:-:S02]  /*187f0*/  IADD3 R19, P1, R2, R5, RZ ;  /* 0x0000000502137210 */ /* 0x001fc40007f3e0ff */
[-C--:B-1----:R-:W-:Y:S02]  /*18800*/  LEA.HI.X.SX32 R18, R16, R3.reuse, 0x1, P0 ;  /* 0x0000000310127211 */ /* 0x082fe400000f0eff */
[----:B------:R-:W-:Y:S02]  /*18810*/  LEA.HI.X.SX32 R16, R15, R3, 0x1, P4 ;  /* 0x000000030f107211 */ /* 0x000fe400020f0eff */
[-C--:B------:R-:W-:Y:S01]  /*18820*/  IADD3 R17, P0, R4, R5.reuse, RZ ;  /* 0x0000000504117210 */ /* 0x080fe20007f1e0ff */
[----:B------:R-:W-:Y:S01]  /*18830*/  STL [R1+0xc90], R19 ;  /* 0x000c901301007387 */ /* 0x000fe20000100800 */
[----:B------:R-:W-:Y:S02]  /*18840*/  IADD3 R15, P4, R24, R5, RZ ;  /* 0x00000005180f7210 */ /* 0x000fe40007f9e0ff */
[----:B------:R-:W-:Y:S01]  /*18850*/  LEA.HI.X.SX32 R14, R14, R3, 0x1, P6 ;  /* 0x000000030e0e7211 */ /* 0x000fe200030f0eff */
[----:B------:R-:W-:Y:S04]  /*18860*/  STL [R1+0xc64], R18 ;  /* 0x000c641201007387 */ /* 0x000fe80000100800 */
[----:B------:R-:W-:Y:S04]  /*18870*/  STL [R1+0xc98], R17 ;  /* 0x000c981101007387 */ /* 0x000fe80000100800 */
[----:B------:R0:W-:Y:S04]  /*18880*/  STL [R1+0xc6c], R16 ;  /* 0x000c6c1001007387 */ /* 0x0001e80000100800 */
[----:B------:R1:W-:Y:S04]  /*18890*/  STL [R1+0xca0], R15 ;  /* 0x000ca00f01007387 */ /* 0x0003e80000100800 */
[----:B------:R-:W-:Y:S01]  /*188a0*/  STL [R1+0xc74], R14 ;  /* 0x000c740e01007387 */ /* 0x000fe20000100800 */
[----:B0-----:R-:W-:-:S02]  /*188b0*/  IADD3 R16, P6, R23, R5, RZ ;  /* 0x0000000517107210 */ /* 0x001fc40007fde0ff */
[----:B-1----:R-:W-:-:S03]  /*188c0*/  LEA.HI.X.SX32 R15, R13, R3, 0x1, P5 ;  /* 0x000000030d0f7211 */ /* 0x002fc600028f0eff */
[----:B------:R-:W-:Y:S01]  /*188d0*/  STL [R1+0xca8], R16 ;  /* 0x000ca81001007387 */ /* 0x000fe20000100800 */
[----:B------:R-:W-:-:S03]  /*188e0*/  LEA.HI.X.SX32 R13, R22, R3, 0x1, P3 ;  /* 0x00000003160d7211 */ /* 0x000fc600018f0eff */
[----:B------:R5:W-:Y:S04]  /*188f0*/  STL [R1+0xc7c], R15 ;  /* 0x000c7c0f01007387 */ /* 0x000be80000100800 */
[----:B------:R-:W4:Y:S01]  /*18900*/  LDL.LU R22, [R1+0x368] ;  /* 0x0003680001167983 */ /* 0x000f220000300800 */
[----:B------:R-:W-:Y:S01]  /*18910*/  LEA.HI.X.SX32 R4, R4, R3, 0x1, P0 ;  /* 0x0000000304047211 */ /* 0x000fe200000f0eff */
[----:B------:R-:W-:Y:S02]  /*18920*/  IMAD R28, R28, UR4, RZ ;  /* 0x000000041c1c7c24 */ /* 0x000fe4000f8e02ff */
[----:B------:R-:W-:Y:S02]  /*18930*/  IMAD R25, R25, UR4, RZ ;  /* 0x0000000419197c24 */ /* 0x000fe4000f8e02ff */
[----:B------:R-:W-:-:S02]  /*18940*/  IMAD R26, R26, UR4, RZ ;  /* 0x000000041a1a7c24 */ /* 0x000fc4000f8e02ff */
[----:B------:R-:W-:Y:S01]  /*18950*/  IMAD R27, R27, UR4, RZ ;  /* 0x000000041b1b7c24 */ /* 0x000fe2000f8e02ff */
[----:B------:R-:W0:Y:S01]  /*18960*/  S2R R20, SR_TID.X ;  /* 0x0000000000147919 */ /* 0x000e220000002100 */
[----:B------:R-:W-:Y:S01]  /*18970*/  ULDC UR4, c[0x0][0x238] ;  /* 0x00008e0000047ab9 */ /* 0x000fe20000000800 */
[-C--:B-----5:R-:W-:Y:S02]  /*18980*/  IADD3 R15, P3, R29, R5.reuse, RZ ;  /* 0x000000051d0f7210 */ /* 0x0a0fe40007f7e0ff */
[----:B--2---:R-:W-:-:S05]  /*18990*/  IADD3 R14, P5, R0, R5, RZ ;  /* 0x00000005000e7210 */ /* 0x004fca0007fbe0ff */
[----:B------:R1:W-:Y:S04]  /*189a0*/  STL [R1+0xcb0], R14 ;  /* 0x000cb00e01007387 */ /* 0x0003e80000100800 */
[----:B------:R3:W-:Y:S01]  /*189b0*/  STL [R1+0xc84], R13 ;  /* 0x000c840d01007387 */ /* 0x0007e20000100800 */
[-C--:B-1----:R-:W-:Y:S02]  /*189c0*/  LEA.HI.X.SX32 R14, R7, R3.reuse, 0x1, P2 ;  /* 0x00000003070e7211 */ /* 0x082fe400010f0eff */
[----:B------:R-:W-:Y:S02]  /*189d0*/  LEA.HI.X.SX32 R7, R2, R3, 0x1, P1 ;  /* 0x0000000302077211 */ /* 0x000fe400008f0eff */
[-C--:B---3--:R-:W-:Y:S01]  /*189e0*/  IADD3 R13, P2, R12, R5.reuse, RZ ;  /* 0x000000050c0d7210 */ /* 0x088fe20007f5e0ff */
[----:B------:R-:W-:Y:S01]  /*189f0*/  STL [R1+0xcb8], R15 ;  /* 0x000cb80f01007387 */ /* 0x000fe20000100800 */
[----:B----4-:R-:W-:-:S03]  /*18a00*/  IADD3 R2, P1, R11, R5, RZ ;  /* 0x000000050b027210 */ /* 0x010fc60007f3e0ff */
[----:B------:R-:W-:Y:S04]  /*18a10*/  STL [R1+0xcec], R14 ;  /* 0x000cec0e01007387 */ /* 0x000fe80000100800 */
[----:B------:R-:W-:Y:S04]  /*18a20*/  STL [R1+0xcc0], R13 ;  /* 0x000cc00d01007387 */ /* 0x000fe80000100800 */
[----:B------:R1:W-:Y:S04]  /*18a30*/  STL [R1+0xc8c], R7 ;  /* 0x000c8c0701007387 */ /* 0x0003e80000100800 */
[----:B------:R2:W-:Y:S01]  /*18a40*/  STL [R1+0xcc8], R2 ;  /* 0x000cc80201007387 */ /* 0x0005e20000100800 */
[----:B-1----:R-:W-:-:S03]  /*18a50*/  IADD3 R7, P0, R10, R5, RZ ;  /* 0x000000050a077210 */ /* 0x002fc60007f1e0ff */
[----:B------:R1:W-:Y:S01]  /*18a60*/  STL [R1+0xc94], R4 ;  /* 0x000c940401007387 */ /* 0x0003e20000100800 */
[----:B--2---:R-:W-:-:S03]  /*18a70*/  LEA.HI.X.SX32 R2, R24, R3, 0x1, P4 ;  /* 0x0000000318027211 */ /* 0x004fc600020f0eff */
[----:B------:R2:W-:Y:S04]  /*18a80*/  STL [R1+0xcd0], R7 ;  /* 0x000cd00701007387 */ /* 0x0005e80000100800 */
[----:B------:R3:W-:Y:S01]  /*18a90*/  STL [R1+0xc9c], R2 ;  /* 0x000c9c0201007387 */ /* 0x0007e20000100800 */
[----:B-1----:R-:W-:Y:S02]  /*18aa0*/  IADD3 R4, P4, R9, R5, RZ ;  /* 0x0000000509047210 */ /* 0x002fe40007f9e0ff */
[----:B--2---:R-:W-:-:S03]  /*18ab0*/  LEA.HI.X.SX32 R7, R23, R3, 0x1, P6 ;  /* 0x0000000317077211 */ /* 0x004fc600030f0eff */
[----:B------:R1:W-:Y:S01]  /*18ac0*/  STL [R1+0xcd4], R4 ;  /* 0x000cd40401007387 */ /* 0x0003e20000100800 */
[----:B---3--:R-:W-:-:S03]  /*18ad0*/  IADD3 R2, P6, R8, R5, RZ ;  /* 0x0000000508027210 */ /* 0x008fc60007fde0ff */
[----:B------:R2:W-:Y:S01]  /*18ae0*/  STL [R1+0xca4], R7 ;  /* 0x000ca40701007387 */ /* 0x0005e20000100800 */
[----:B-1----:R-:W-:-:S03]  /*18af0*/  LEA.HI.X.SX32 R4, R0, R3, 0x1, P5 ;  /* 0x0000000300047211 */ /* 0x002fc600028f0eff */
[----:B------:R-:W3:Y:S04]  /*18b00*/  LDL.LU R0, [R1+0xda8] ;  /* 0x000da80001007983 */ /* 0x000ee80000300800 */
[----:B------:R1:W-:Y:S01]  /*18b10*/  STL [R1+0xcd8], R2 ;  /* 0x000cd80201007387 */ /* 0x0003e20000100800 */
[----:B--2---:R-:W-:-:S03]  /*18b20*/  LEA.HI.X.SX32 R7, R29, R3, 0x1, P3 ;  /* 0x000000031d077211 */ /* 0x004fc600018f0eff */
[----:B------:R2:W-:Y:S01]  /*18b30*/  STL [R1+0xcac], R4 ;  /* 0x000cac0401007387 */ /* 0x0005e20000100800 */
[-C--:B-1----:R-:W-:Y:S02]  /*18b40*/  IADD3 R2, P5, R6, R5.reuse, RZ ;  /* 0x0000000506027210 */ /* 0x082fe40007fbe0ff */
[----:B--2---:R-:W-:-:S03]  /*18b50*/  IADD3 R4, P3, R28, R5, RZ ;  /* 0x000000051c047210 */ /* 0x004fc60007f7e0ff */
[----:B------:R1:W-:Y:S04]  /*18b60*/  STL [R1+0xcdc], R2 ;  /* 0x000cdc0201007387 */ /* 0x0003e80000100800 */
[----:B------:R-:W-:Y:S04]  /*18b70*/  STL [R1+0xcb4], R7 ;  /* 0x000cb40701007387 */ /* 0x000fe80000100800 */
[----:B------:R-:W2:Y:S01]  /*18b80*/  LDL.LU R19, [R1+0x3fc] ;  /* 0x0003fc0001137983 */ /* 0x000ea20000300800 */
[----:B-1----:R-:W-:-:S03]  /*18b90*/  LEA.HI.X.SX32 R2, R12, R3, 0x1, P2 ;  /* 0x000000030c027211 */ /* 0x002fc600010f0eff */
[----:B------:R1:W-:Y:S04]  /*18ba0*/  STL [R1+0xce0], R4 ;  /* 0x000ce00401007387 */ /* 0x0003e80000100800 */
[----:B------:R-:W4:Y:S04]  /*18bb0*/  LDL.LU R18, [R1+0x400] ;  /* 0x0004000001127983 */ /* 0x000f280000300800 */
[----:B------:R5:W-:Y:S04]  /*18bc0*/  STL [R1+0xcbc], R2 ;  /* 0x000cbc0201007387 */ /* 0x000be80000100800 */
[----:B------:R-:W4:Y:S01]  /*18bd0*/  LDL.LU R17, [R1+0x3f4] ;  /* 0x0003f40001117983 */ /* 0x000f220000300800 */
[----:B-1----:R-:W-:-:S03]  /*18be0*/  LEA.HI.X.SX32 R4, R11, R3, 0x1, P1 ;  /* 0x000000030b047211 */ /* 0x002fc600008f0eff */
[----:B------:R-:W4:Y:S01]  /*18bf0*/  LDL.LU R16, [R1+0x3f0] ;  /* 0x0003f00001107983 */ /* 0x000f220000300800 */
[----:B-----5:R-:W-:-:S05]  /*18c00*/  IADD3 R2, P2, R25, R5, RZ ;  /* 0x0000000519027210 */ /* 0x020fca0007f5e0ff */
[----:B------:R1:W-:Y:S04]  /*18c10*/  STL [R1+0xce4], R2 ;  /* 0x000ce40201007387 */ /* 0x0003e80000100800 */
[----:B------:R-:W5:Y:S04]  /*18c20*/  LDL.LU R15, [R1+0x3ec] ;  /* 0x0003ec00010f7983 */ /* 0x000f680000300800 */
[----:B------:R0:W-:Y:S01]  /*18c30*/  STL [R1+0xcc4], R4 ;  /* 0x000cc40401007387 */ /* 0x0001e20000100800 */
[----:B-1----:R-:W-:-:S03]  /*18c40*/  IADD3 R2, P1, R26, R5, RZ ;  /* 0x000000051a027210 */ /* 0x002fc60007f3e0ff */
[----:B------:R-:W5:Y:S01]  /*18c50*/  LDL.LU R14, [R1+0x3e4] ;  /* 0x0003e400010e7983 */ /* 0x000f620000300800 */
[----:B0-----:R-:W-:-:S03]  /*18c60*/  LEA.HI.X.SX32 R4, R10, R3, 0x1, P0 ;  /* 0x000000030a047211 */ /* 0x001fc600000f0eff */
[----:B------:R0:W-:Y:S04]  /*18c70*/  STL [R1+0xce8], R2 ;  /* 0x000ce80201007387 */ /* 0x0001e80000100800 */
[----:B------:R-:W5:Y:S04]  /*18c80*/  LDL.LU R13, [R1+0x3e8] ;  /* 0x0003e800010d7983 */ /* 0x000f680000300800 */
[----:B------:R1:W-:Y:S01]  /*18c90*/  STL [R1+0xccc], R4 ;  /* 0x000ccc0401007387 */ /* 0x0003e20000100800 */
[----:B0-----:R-:W-:-:S03]  /*18ca0*/  IADD3 R2, P0, R27, R5, RZ ;  /* 0x000000051b027210 */ /* 0x001fc60007f1e0ff */
[----:B------:R-:W5:Y:S01]  /*18cb0*/  LDL.LU R24, [R1+0x3f8] ;  /* 0x0003f80001187983 */ /* 0x000f620000300800 */
[-C--:B------:R-:W-:Y:S02]  /*18cc0*/  LEA.HI.X.SX32 R5, R6, R3.reuse, 0x1, P5 ;  /* 0x0000000306057211 */ /* 0x080fe400028f0eff */
[-C--:B-1----:R-:W-:Y:S01]  /*18cd0*/  LEA.HI.X.SX32 R4, R9, R3.reuse, 0x1, P4 ;  /* 0x0000000309047211 */ /* 0x082fe200020f0eff */
[----:B------:R0:W-:Y:S04]  /*18ce0*/  STL [R1+0x594], R2 ;  /* 0x0005940201007387 */ /* 0x0001e80000100800 */
[----:B------:R1:W-:Y:S01]  /*18cf0*/  STL [R1+0x57c], R4 ;  /* 0x00057c0401007387 */ /* 0x0003e20000100800 */
[-C--:B0-----:R-:W-:Y:S02]  /*18d00*/  LEA.HI.X.SX32 R2, R8, R3.reuse, 0x1, P6 ;  /* 0x0000000308027211 */ /* 0x081fe400030f0eff */
[----:B-1----:R-:W-:-:S03]  /*18d10*/  LEA.HI.X.SX32 R4, R28, R3, 0x1, P3 ;  /* 0x000000031c047211 */ /* 0x002fc600018f0eff */
[----:B------:R0:W-:Y:S04]  /*18d20*/  STL [R1+0x580], R2 ;  /* 0x0005800201007387 */ /* 0x0001e80000100800 */
[----:B------:R1:W-:Y:S04]  /*18d30*/  STL [R1+0x584], R5 ;  /* 0x0005840501007387 */ /* 0x0003e80000100800 */
[----:B------:R-:W-:Y:S04]  /*18d40*/  STL [R1+0x588], R4 ;  /* 0x0005880401007387 */ /* 0x000fe80000100800 */
[----:B------:R-:W5:Y:S01]  /*18d50*/  LDL.LU R23, [R1+0x364] ;  /* 0x0003640001177983 */ /* 0x000f620000300800 */
[----:B------:R-:W1:Y:S01]  /*18d60*/  S2R R7, SR_TID.X ;  /* 0x0000000000077919 */ /* 0x000e620000002100 */
[----:B0-----:R-:W-:-:S05]  /*18d70*/  LEA.HI.X.SX32 R2, R25, R3, 0x1, P2 ;  /* 0x0000000319027211 */ /* 0x001fca00010f0eff */
[----:B------:R0:W-:Y:S01]  /*18d80*/  STL [R1+0x58c], R2 ;  /* 0x00058c0201007387 */ /* 0x0001e20000100800 */
[----:B-1----:R-:W-:-:S05]  /*18d90*/  SHF.R.U32.HI R7, RZ, 0x4, R7 ;  /* 0x00000004ff077819 */ /* 0x002fca0000011607 */
[----:B------:R-:W-:-:S04]  /*18da0*/  VIADD R7, R7, 0x78 ;  /* 0x0000007807077836 */ /* 0x000fc80000000000 */
[----:B------:R-:W-:Y:S01]  /*18db0*/  IMAD R5, R7, UR6, RZ ;  /* 0x0000000607057c24 */ /* 0x000fe2000f8e02ff */
[--C-:B------:R-:W-:Y:S02]  /*18dc0*/  SHF.R.U32.HI R7, RZ, 0x4, R20.reuse ;  /* 0x00000004ff077819 */ /* 0x100fe40000011614 */
[----:B------:R-:W-:-:S03]  /*18dd0*/  SHF.R.U32.HI R20, RZ, 0x4, R20 ;  /* 0x00000004ff147819 */ /* 0x000fc60000011614 */
[----:B------:R-:W-:Y:S01]  /*18de0*/  VIADD R7, R7, 0x38 ;  /* 0x0000003807077836 */ /* 0x000fe20000000000 */
[----:B------:R-:W-:Y:S02]  /*18df0*/  SGXT.U32 R20, R20, 0x3 ;  /* 0x000000031414781a */ /* 0x000fe40000000000 */
[-C--:B0-----:R-:W-:Y:S01]  /*18e00*/  LEA.HI.X.SX32 R2, R26, R3.reuse, 0x1, P1 ;  /* 0x000000031a027211 */ /* 0x081fe200008f0eff */
[----:B------:R-:W-:Y:S02]  /*18e10*/  IMAD R6, R7, UR6, RZ ;  /* 0x0000000607067c24 */ /* 0x000fe4000f8e02ff */
[C---:B------:R-:W-:Y:S01]  /*18e20*/  IMAD R7, R20.reuse, UR6, RZ ;  /* 0x0000000614077c24 */ /* 0x040fe2000f8e02ff */
[----:B------:R-:W-:Y:S01]  /*18e30*/  LOP3.LUT R20, R20, 0x70, RZ, 0xfc, !PT ;  /* 0x0000007014147812 */ /* 0x000fe200078efcff */
[----:B------:R-:W-:Y:S01]  /*18e40*/  STL [R1+0x590], R2 ;  /* 0x0005900201007387 */ /* 0x000fe20000100800 */
[----:B------:R-:W-:-:S03]  /*18e50*/  LEA.HI.X.SX32 R3, R27, R3, 0x1, P0 ;  /* 0x000000031b037211 */ /* 0x000fc600000f0eff */
[----:B------:R-:W-:Y:S02]  /*18e60*/  IMAD R20, R20, UR4, RZ ;  /* 0x0000000414147c24 */ /* 0x000fe4000f8e02ff */
[----:B------:R0:W-:Y:S01]  /*18e70*/  STL [R1+0x4f8], R3 ;  /* 0x0004f80301007387 */ /* 0x0001e20000100800 */
[----:B------:R-:W-:-:S04]  /*18e80*/  IMAD R4, RZ, RZ, -UR6 ;  /* 0x80000006ff047e24 */ /* 0x000fc8000f8e02ff */
[----:B0-----:R-:W-:-:S04]  /*18e90*/  IMAD R3, R4, 0x8, R22 ;  /* 0x0000000804037824 */ /* 0x001fc800078e0216 */
[----:B------:R-:W-:Y:S01]  /*18ea0*/  IMAD R4, R4, 0x8, R3 ;  /* 0x0000000804047824 */ /* 0x000fe200078e0203 */
[C---:B---3--:R-:W-:Y:S01]  /*18eb0*/  IADD3 R2, P0, R0.reuse, UR10, RZ ;  /* 0x0000000a00027c10 */ /* 0x048fe2000ff1e0ff */
[----:B------:R-:W-:Y:S01]  /*18ec0*/  UMOV UR4, URZ ;  /* 0x0000003f00047c82 */ /* 0x000fe20008000000 */
[----:B------:R-:W-:Y:S02]  /*18ed0*/  ULDC UR10, c[0x0][0x230] ;  /* 0x00008c00000a7ab9 */ /* 0x000fe40000000800 */
[----:B------:R-:W-:Y:S01]  /*18ee0*/  LEA.HI.X.SX32 R0, R0, UR11, 0x1, P0 ;  /* 0x0000000b00007c11 */ /* 0x000fe200080f0eff */
[----:B------:R-:W-:Y:S01]  /*18ef0*/  ULDC UR11, c[0x0][0x238] ;  /* 0x00008e00000b7ab9 */ /* 0x000fe20000000800 */
[CC--:B------:R-:W-:Y:S02]  /*18f00*/  IADD3 R10, P0, R5.reuse, R2.reuse, RZ ;  /* 0x00000002050a7210 */ /* 0x0c0fe40007f1e0ff */
[-C--:B------:R-:W-:Y:S02]  /*18f10*/  IADD3 R8, P6, R6, R2.reuse, RZ ;  /* 0x0000000206087210 */ /* 0x080fe40007fde0ff */
[----:B------:R-:W-:Y:S01]  /*18f20*/  IADD3 R9, P5, R20, R2, RZ ;  /* 0x0000000214097210 */ /* 0x000fe20007fbe0ff */
[----:B------:R2:W-:Y:S01]  /*18f30*/  STL [R1+0x500], R10 ;  /* 0x0005000a01007387 */ /* 0x0005e20000100800 */
[----:B------:R-:W-:-:S03]  /*18f40*/  LEA.HI.X.SX32 R5, R5, R0, 0x1, P0 ;  /* 0x0000000005057211 */ /* 0x000fc600000f0eff */
[----:B------:R4:W-:Y:S04]  /*18f50*/  STL [R1+0x540], R8 ;  /* 0x0005400801007387 */ /* 0x0009e80000100800 */
[----:B------:R0:W-:Y:S01]  /*18f60*/  STL [R1+0x508], R9 ;  /* 0x0005080901007387 */ /* 0x0001e20000100800 */
[-C--:B--2---:R-:W-:Y:S02]  /*18f70*/  IADD3 R10, P3, R19, R2.reuse, RZ ;  /* 0x00000002130a7210 */ /* 0x084fe40007f7e0ff */
[----:B----4-:R-:W-:-:S03]  /*18f80*/  IADD3 R8, P4, R18, R2, RZ ;  /* 0x0000000212087210 */ /* 0x010fc60007f9e0ff */
[----:B------:R-:W-:Y:S01]  /*18f90*/  STL [R1+0x510], R10 ;  /* 0x0005100a01007387 */ /* 0x000fe20000100800 */
[----:B------:R-:W-:Y:S02]  /*18fa0*/  LEA.HI.X.SX32 R6, R6, R0, 0x1, P6 ;  /* 0x0000000006067211 */ /* 0x000fe400030f0eff */
[-C--:B0-----:R-:W-:Y:S01]  /*18fb0*/  IADD3 R9, P2, R17, R2.reuse, RZ ;  /* 0x0000000211097210 */ /* 0x081fe20007f5e0ff */
[----:B------:R0:W-:Y:S04]  /*18fc0*/  STL [R1+0x518], R8 ;  /* 0x0005180801007387 */ /* 0x0001e80000100800 */
[----:B------:R-:W-:Y:S04]  /*18fd0*/  STL [R1+0x520], R9 ;  /* 0x0005200901007387 */ /* 0x000fe80000100800 */
[----:B------:R5:W-:Y:S01]  /*18fe0*/  STL [R1+0x4fc], R5 ;  /* 0x0004fc0501007387 */ /* 0x000be20000100800 */
[----:B0-----:R-:W-:-:S05]  /*18ff0*/  IADD3 R8, P1, R16, R2, RZ ;  /* 0x0000000210087210 */ /* 0x001fca0007f3e0ff */
[----:B------:R0:W-:Y:S01]  /*19000*/  STL [R1+0x528], R8 ;  /* 0x0005280801007387 */ /* 0x0001e20000100800 */
[----:B-----5:R-:W-:-:S03]  /*19010*/  IADD3 R5, P0, R15, R2, RZ ;  /* 0x000000020f057210 */ /* 0x020fc60007f1e0ff */
[----:B------:R1:W-:Y:S04]  /*19020*/  STL [R1+0x53c], R6 ;  /* 0x00053c0601007387 */ /* 0x0003e80000100800 */
[----:B------:R2:W-:Y:S01]  /*19030*/  STL [R1+0x530], R5 ;  /* 0x0005300501007387 */ /* 0x0005e20000100800 */
[----:B0-----:R-:W-:Y:S02]  /*19040*/  LEA.HI.X.SX32 R8, R20, R0, 0x1, P5 ;  /* 0x0000000014087211 */ /* 0x001fe400028f0eff */
[----:B-1----:R-:W-:-:S03]  /*19050*/  IADD3 R6, P5, R14, R2, RZ ;  /* 0x000000020e067210 */ /* 0x002fc60007fbe0ff */
[----:B------:R0:W-:Y:S01]  /*19060*/  STL [R1+0x504], R8 ;  /* 0x0005040801007387 */ /* 0x0001e20000100800 */
[----:B--2---:R-:W-:-:S03]  /*19070*/  LEA.HI.X.SX32 R5, R19, R0, 0x1, P3 ;  /* 0x0000000013057211 */ /* 0x004fc600018f0eff */
[----:B------:R1:W-:Y:S04]  /*19080*/  STL [R1+0x538], R6 ;  /* 0x0005380601007387 */ /* 0x0003e80000100800 */
[----:B------:R2:W-:Y:S01]  /*19090*/  STL [R1+0x50c], R5 ;  /* 0x00050c0501007387 */ /* 0x0005e20000100800 */
[----:B0-----:R-:W-:Y:S02]  /*190a0*/  IADD3 R8, P6, R13, R2, RZ ;  /* 0x000000020d087210 */ /* 0x001fe40007fde0ff */
[----:B-1----:R-:W-:-:S03]  /*190b0*/  LEA.HI.X.SX32 R6, R18, R0, 0x1, P4 ;  /* 0x0000000012067211 */ /* 0x002fc600020f0eff */
[----:B------:R0:W-:Y:S01]  /*190c0*/  STL [R1+0x548], R8 ;  /* 0x0005480801007387 */ /* 0x0001e20000100800 */
[----:B--2---:R-:W-:-:S03]  /*190d0*/  IADD3 R5, P3, R24, R2, RZ ;  /* 0x0000000218057210 */ /* 0x004fc60007f7e0ff */
[----:B------:R1:W-:Y:S04]  /*190e0*/  STL [R1+0x514], R6 ;  /* 0x0005140601007387 */ /* 0x0003e80000100800 */
[----:B------:R2:W-:Y:S01]  /*190f0*/  STL [R1+0x550], R5 ;  /* 0x0005500501007387 */ /* 0x0005e20000100800 */
[-C--:B0-----:R-:W-:Y:S02]  /*19100*/  LEA.HI.X.SX32 R8, R17, R0.reuse, 0x1, P2 ;  /* 0x0000000011087211 */ /* 0x081fe400010f0eff */
[----:B-1----:R-:W-:-:S03]  /*19110*/  LEA.HI.X.SX32 R6, R16, R0, 0x1, P1 ;  /* 0x0000000010067211 */ /* 0x002fc600008f0eff */
[----:B------:R0:W-:Y:S01]  /*19120*/  STL [R1+0x51c], R8 ;  /* 0x00051c0801007387 */ /* 0x0001e20000100800 */
[----:B--2---:R-:W-:-:S03]  /*19130*/  LEA.HI.X.SX32 R5, R15, R0, 0x1, P0 ;  /* 0x000000000f057211 */ /* 0x004fc600000f0eff */
[----:B------:R1:W-:Y:S04]  /*19140*/  STL [R1+0x524], R6 ;  /* 0x0005240601007387 */ /* 0x0003e80000100800 */
[----:B------:R2:W-:Y:S01]  /*19150*/  STL [R1+0x52c], R5 ;  /* 0x00052c0501007387 */ /* 0x0005e20000100800 */
[-C--:B0-----:R-:W-:Y:S02]  /*19160*/  LEA.HI.X.SX32 R8, R14, R0.reuse, 0x1, P5 ;  /* 0x000000000e087211 */ /* 0x081fe400028f0eff */
[----:B-1----:R-:W-:-:S03]  /*19170*/  LEA.HI.X.SX32 R6, R13, R0, 0x1, P6 ;  /* 0x000000000d067211 */ /* 0x002fc600030f0eff */
[----:B------:R0:W-:Y:S01]  /*19180*/  STL [R1+0x534], R8 ;  /* 0x0005340801007387 */ /* 0x0001e20000100800 */
[----:B--2---:R-:W-:-:S03]  /*19190*/  IADD3 R5, P0, R23, R2, RZ ;  /* 0x0000000217057210 */ /* 0x004fc60007f1e0ff */
[----:B------:R1:W-:Y:S04]  /*191a0*/  STL [R1+0x544], R6 ;  /* 0x0005440601007387 */ /* 0x0003e80000100800 */
[----:B------:R2:W-:Y:S01]  /*191b0*/  STL [R1+0x558], R5 ;  /* 0x0005580501007387 */ /* 0x0005e20000100800 */
[-C--:B0-----:R-:W-:Y:S02]  /*191c0*/  IADD3 R8, P1, R22, R2.reuse, RZ ;  /* 0x0000000216087210 */ /* 0x081fe40007f3e0ff */
[----:B-1----:R-:W-:-:S03]  /*191d0*/  IADD3 R6, P2, R3, R2, RZ ;  /* 0x0000000203067210 */ /* 0x002fc60007f5e0ff */
[----:B------:R-:W-:Y:S01]  /*191e0*/  STL [R1+0x560], R8 ;  /* 0x0005600801007387 */ /* 0x000fe20000100800 */
[-C--:B--2---:R-:W-:Y:S02]  /*191f0*/  IADD3 R5, P4, R4, R2.reuse, RZ ;  /* 0x0000000204057210 */ /* 0x084fe40007f9e0ff */
[----:B------:R-:W-:Y:S01]  /*19200*/  IADD3 R2, P5, R7, R2, RZ ;  /* 0x0000000207027210 */ /* 0x000fe20007fbe0ff */
[----:B------:R-:W-:Y:S04]  /*19210*/  STL [R1+0x56c], R6 ;  /* 0x00056c0601007387 */ /* 0x000fe80000100800 */
[----:B------:R-:W-:Y:S04]  /*19220*/  STL [R1+0x574], R5 ;  /* 0x0005740501007387 */ /* 0x000fe80000100800 */
[----:B------:R0:W-:Y:S02]  /*19230*/  STL [R1+0x578], R2 ;  /* 0x0005780201007387 */ /* 0x0001e40000100800 */
[----:B0-----:R-:W-:-:S02]  /*19240*/  LEA.HI.X.SX32 R2, R22, R0, 0x1, P1 ;  /* 0x0000000016027211 */ /* 0x001fc400008f0eff */
[----:B------:R-:W0:Y:S01]  /*19250*/  S2R R22, SR_TID.X ;  /* 0x0000000000167919 */ /* 0x000e220000002100 */
[-C--:B------:R-:W-:Y:S02]  /*19260*/  LEA.HI.X.SX32 R6, R24, R0.reuse, 0x1, P3 ;  /* 0x0000000018067211 */ /* 0x080fe400018f0eff */
[----:B------:R-:W-:-:S03]  /*19270*/  LEA.HI.X.SX32 R5, R23, R0, 0x1, P0 ;  /* 0x0000000017057211 */ /* 0x000fc600000f0eff */
[----:B------:R-:W-:Y:S04]  /*19280*/  STL [R1+0x54c], R6 ;  /* 0x00054c0601007387 */ /* 0x000fe80000100800 */
[----:B------:R1:W-:Y:S04]  /*19290*/  STL [R1+0x554], R5 ;  /* 0x0005540501007387 */ /* 0x0003e80000100800 */
[----:B------:R2:W-:Y:S01]  /*192a0*/  STL [R1+0x55c], R2 ;  /* 0x00055c0201007387 */ /* 0x0005e20000100800 */
[-C--:B-1----:R-:W-:Y:S02]  /*192b0*/  LEA.HI.X.SX32 R5, R3, R0.reuse, 0x1, P2 ;  /* 0x0000000003057211 */ /* 0x082fe400010f0eff */
[----:B------:R-:W-:-:S02]  /*192c0*/  LEA.HI.X.SX32 R3, R4, R0, 0x1, P4 ;  /* 0x0000000004037211 */ /* 0x000fc400020f0eff */
[----:B--2---:R-:W-:Y:S01]  /*192d0*/  LEA.HI.X.SX32 R2, R7, R0, 0x1, P5 ;  /* 0x0000000007027211 */ /* 0x004fe200028f0eff */
[----:B------:R1:W-:Y:S04]  /*192e0*/  STL [R1+0x568], R5 ;  /* 0x0005680501007387 */ /* 0x0003e80000100800 */
[----:B------:R1:W-:Y:S01]  /*192f0*/  STL [R1+0x570], R3 ;  /* 0x0005700301007387 */ /* 0x0003e20000100800 */
[----:B0-----:R-:W-:-:S03]  /*19300*/  IMAD.SHL.U32 R0, R22, 0x20, RZ ;  /* 0x0000002016007824 */ /* 0x001fc600078e00ff */
[----:B------:R1:W-:Y:S04]  /*19310*/  STL [R1+0x564], R2 ;  /* 0x0005640201007387 */ /* 0x0003e80000100800 */
[----:B------:R1:W-:Y:S04]  /*19320*/  STL [R1+0xda0], R0 ;  /* 0x000da00001007387 */ /* 0x0003e80000100800 */
[----:B------:R1:W-:Y:S01]  /*19330*/  STL [R1+0x190], RZ ;  /* 0x000190ff01007387 */ /* 0x0003e20000100800 */
[----:B------:R-:W-:Y:S02]  /*19340*/  CS2R R20, SRZ ;  /* 0x0000000000147805 */ /* 0x000fe4000001ff00 */
[----:B------:R-:W-:Y:S01]  /*19350*/  CS2R R22, SRZ ;  /* 0x0000000000167805 */ /* 0x000fe2000001ff00 */
[----:B------:R-:W-:Y:S01]  /*19360*/  ULDC UR14, c[0x0][0x23c] ;  /* 0x00008f00000e7ab9 */ /* 0x000fe20000000800 */
        /* <DEDUP_REMOVED lines=26> */
[----:B------:R1:W-:Y:S02]  /*19510*/  STL [R1+0x2c], RZ ;  /* 0x00002cff01007387 */ /* 0x0003e40000100800 */
.L_x_2:
[----:B0-----:R-:W2:Y:S04]  /*19520*/  LDL R14, [R1+0x570] ;  /* 0x00057000010e7983 */ /* 0x001ea80000100800 */
[----:B------:R-:W3:Y:S04]  /*19530*/  LDL R7, [R1+0x574] ;  /* 0x0005740001077983 */ /* 0x000ee80000100800 */
[----:B------:R-:W4:Y:S04]  /*19540*/  LDL R25, [R1+0x568] ;  /* 0x0005680001197983 */ /* 0x000f280000100800 */
[----:B------:R-:W4:Y:S04]  /*19550*/  LDL R6, [R1+0x56c] ;  /* 0x00056c0001067983 */ /* 0x000f280000100800 */
[----:B------:R-:W4:Y:S04]  /*19560*/  LDL R15, [R1+0x560] ;  /* 0x00056000010f7983 */ /* 0x000f280000100800 */
        /* <DEDUP_REMOVED lines=112> */
[----:B0-----:R-:W4:Y:S01]  /*19c70*/  LDL R29, [R1+0x55c] ;  /* 0x00055c00011d7983 */ /* 0x001f220000100800 */
[----:B------:R-:W-:Y:S01]  /*19c80*/  UIMAD UR7, UR4, -0x80, UR10 ;  /* 0xffffff80040778a4 */ /* 0x000fe2000f8e020a */
[----:B------:R-:W-:-:S02]  /*19c90*/  PRMT R10, RZ, 0x7610, R10 ;  /* 0x00007610ff0a7816 */ /* 0x000fc4000000000a */
        /* <DEDUP_REMOVED lines=58> */
[----:B------:R-:W-:Y:S01]  /*1a040*/  STL [R1+0x12ac], R28 ;  /* 0x0012ac1c01007387 */ /* 0x000fe20000100800 */
[----:B------:R-:W1:Y:S03]  /*1a050*/  S2R R24, SR_TID.X ;  /* 0x0000000000187919 */ /* 0x000e660000002100 */
        /* <DEDUP_REMOVED lines=8> */
[----:B-1----:R-:W-:-:S02]  /*1a0e0*/  SHF.R.U32.HI R0, RZ, 0x4, R24 ;  /* 0x00000004ff007819 */ /* 0x002fc40000011618 */
[----:B------:R-:W-:Y:S01]  /*1a0f0*/  SHF.R.U32.HI R4, RZ, 0x4, R24 ;  /* 0x00000004ff047819 */ /* 0x000fe20000011618 */
[----:B------:R-:W-:Y:S01]  /*1a100*/  STL [R1+0x12f4], R28 ;  /* 0x0012f41c01007387 */ /* 0x000fe20000100800 */
[----:B------:R-:W-:-:S03]  /*1a110*/  SGXT.U32 R0, R0, 0x3 ;  /* 0x000000030000781a */ /* 0x000fc60000000000 */
[----:B------:R-:W-:Y:S01]  /*1a120*/  STL [R1+0x12fc], R28 ;  /* 0x0012fc1c01007387 */ /* 0x000fe20000100800 */
[----:B------:R-:W-:Y:S01]  /*1a130*/  LOP3.LUT R2, R0, 0x8, RZ, 0xfc, !PT ;  /* 0x0000000800027812 */ /* 0x000fe200078efcff */
[----:B------:R-:W-:Y:S01]  /*1a140*/  VIADD R5, R4, 0x38 ;  /* 0x0000003804057836 */ /* 0x000fe20000000000 */
[----:B------:R-:W-:Y:S01]  /*1a150*/  LOP3.LUT R3, R0, 0x10, RZ, 0xfc, !PT ;  /* 0x0000001000037812 */ /* 0x000fe200078efcff */
[----:B------:R-:W-:Y:S01]  /*1a160*/  STL [R1+0x1304], R28 ;  /* 0x0013041c01007387 */ /* 0x000fe20000100800 */
[----:B------:R-:W-:Y:S01]  /*1a170*/  ISETP.GE.AND P5, PT, R2, UR7, PT ;  /* 0x0000000702007c0c */ /* 0x000fe2000bfa6270 */
[----:B------:R-:W-:Y:S01]  /*1a180*/  VIADD R2, R4, 0x78 ;  /* 0x0000007804027836 */ /* 0x000fe20000000000 */
[----:B------:R-:W-:Y:S01]  /*1a190*/  ISETP.GE.AND P3, PT, R3, UR7, PT ;  /* 0x0000000703007c0c */ /* 0x000fe2000bf66270 */
[----:B------:R-:W-:Y:S01]  /*1a1a0*/  STL [R1+0x130c], R28 ;  /* 0x00130c1c01007387 */ /* 0x000fe20000100800 */
[----:B------:R-:W-:Y:S02]  /*1a1b0*/  LOP3.LUT R3, R0, 0x18, RZ, 0xfc, !PT ;  /* 0x0000001800037812 */ /* 0x000fe400078efcff */
[----:B------:R-:W-:Y:S01]  /*1a1c0*/  ISETP.GE.AND P0, PT, R2, UR7, PT ;  /* 0x0000000702007c0c */ /* 0x000fe2000bf06270 */
[----:B------:R-:W-:Y:S01]  /*1a1d0*/  STL [R1+0x1314], R28 ;  /* 0x0013141c01007387 */ /* 0x000fe20000100800 */
[----:B------:R-:W-:-:S02]  /*1a1e0*/  ISETP.GE.AND P2, PT, R3, UR7, PT ;  /* 0x0000000703007c0c */ /* 0x000fc4000bf46270 */
[C---:B------:R-:W-:Y:S01]  /*1a1f0*/  LOP3.LUT R2, R0.reuse, 0x28, RZ, 0xfc, !PT ;  /* 0x0000002800027812 */ /* 0x040fe200078efcff */
[----:B------:R-:W-:Y:S01]  /*1a200*/  STL [R1+0x131c], R28 ;  /* 0x00131c1c01007387 */ /* 0x000fe20000100800 */
[----:B------:R-:W-:Y:S01]  /*1a210*/  LOP3.LUT R4, R0, 0x20, RZ, 0xfc, !PT ;  /* 0x0000002000047812 */ /* 0x000fe200078efcff */
[----:B--2---:R-:W-:Y:S01]  /*1a220*/  @!P5 IMAD.MOV.U32 R3, RZ, RZ, R14 ;  /* 0x000000ffff03d224 */ /* 0x004fe200078e000e */
[----:B------:R-:W-:Y:S01]  /*1a230*/  ISETP.GE.AND P6, PT, R2, UR7, PT ;  /* 0x0000000702007c0c */ /* 0x000fe2000bfc6270 */
[----:B------:R-:W-:Y:S01]  /*1a240*/  STL [R1+0x1324], R28 ;  /* 0x0013241c01007387 */ /* 0x000fe20000100800 */
[----:B---3--:R-:W-:Y:S01]  /*1a250*/  @!P5 IMAD.MOV.U32 R2, RZ, RZ, R7 ;  /* 0x000000ffff02d224 */ /* 0x008fe200078e0007 */
[----:B------:R-:W-:Y:S02]  /*1a260*/  ISETP.GE.AND P4, PT, R4, UR7, PT ;  /* 0x0000000704007c0c */ /* 0x000fe4000bf86270 */
[----:B------:R-:W-:Y:S01]  /*1a270*/  STL [R1+0x132c], R28 ;  /* 0x00132c1c01007387 */ /* 0x000fe20000100800 */
[----:B------:R-:W-:-:S02]  /*1a280*/  PRMT R4, RZ, 0x7610, R4 ;  /* 0x00007610ff047816 */ /* 0x000fc40000000004 */
[----:B------:R-:W-:Y:S01]  /*1a290*/  PRMT R9, RZ, 0x7610, R9 ;  /* 0x00007610ff097816 */ /* 0x000fe20000000009 */
[----:B------:R-:W-:Y:S01]  /*1a2a0*/  STL [R1+0x1334], R28 ;  /* 0x0013341c01007387 */ /* 0x000fe20000100800 */
[----:B------:R-:W-:Y:S02]  /*1a2b0*/  ISETP.GE.AND P1, PT, R5, UR7, PT ;  /* 0x0000000705007c0c */ /* 0x000fe4000bf26270 */
[----:B------:R-:W-:Y:S01]  /*1a2c0*/  LOP3.LUT R5, R0, 0x30, RZ, 0xfc, !PT ;  /* 0x0000003000057812 */ /* 0x000fe200078efcff */
        /* <DEDUP_REMOVED lines=36> */
[----:B-----5:R-:W-:Y:S04]  /*1a510*/  STL [R1+0x1030], R20 ;  /* 0x0010301401007387 */ /* 0x020fe80000100800 */
[----:B------:R-:W-:Y:S04]  /*1a520*/  STL [R1+0x102c], R21 ;  /* 0x00102c1501007387 */ /* 0x000fe80000100800 */
[----:B------:R-:W-:Y:S04]  /*1a530*/  STL [R1+0x1028], R22 ;  /* 0x0010281601007387 */ /* 0x000fe80000100800 */
[----:B------:R-:W-:Y:S04]  /*1a540*/  STL [R1+0x1024], R23 ;  /* 0x0010241701007387 */ /* 0x000fe80000100800 */
[----:B------:R-:W2:Y:S04]  /*1a550*/  LDL R14, [R1+0x554] ;  /* 0x00055400010e7983 */ /* 0x000ea80000100800 */
[----:B------:R4:W3:Y:S04]  /*1a560*/  @!P5 LDG.E.U8 R10, desc[UR8][R2.64] ;  /* 0x00000008020ad981 */ /* 0x0008e8000c1e1100 */
[----:B------:R-:W3:Y:S04]  /*1a570*/  LDL R7, [R1+0x558] ;  /* 0x0005580001077983 */ /* 0x000ee80000100800 */
[----:B0-----:R-:W3:Y:S01]  /*1a580*/  LDL R28, [R1+0x54c] ;  /* 0x00054c00011c7983 */ /* 0x001ee20000100800 */
[----:B----4-:R-:W-:-:S02]  /*1a590*/  @!P3 IMAD.MOV.U32 R2, RZ, RZ, R6 ;  /* 0x000000ffff02b224 */ /* 0x010fc400078e0006 */
[----:B------:R-:W-:Y:S01]  /*1a5a0*/  @!P3 IMAD.MOV.U32 R3, RZ, RZ, R25 ;  /* 0x000000ffff03b224 */ /* 0x000fe200078e0019 */
[----:B------:R-:W4:Y:S04]  /*1a5b0*/  LDL R27, [R1+0x550] ;  /* 0x00055000011b7983 */ /* 0x000f280000100800 */
[----:B------:R0:W4:Y:S04]  /*1a5c0*/  @!P3 LDG.E.U8 R4, desc[UR8][R2.64] ;  /* 0x000000080204b981 */ /* 0x000128000c1e1100 */
[----:B------:R-:W4:Y:S04]  /*1a5d0*/  LDL R26, [R1+0x544] ;  /* 0x00054400011a7983 */ /* 0x000f280000100800 */
[----:B------:R-:W4:Y:S01]  /*1a5e0*/  LDL R25, [R1+0x548] ;  /* 0x0005480001197983 */ /* 0x000f220000100800 */
[----:B0-----:R-:W-:-:S02]  /*1a5f0*/  @!P2 IMAD.MOV.U32 R2, RZ, RZ, R15 ;  /* 0x000000ffff02a224 */ /* 0x001fc400078e000f */
[----:B------:R-:W-:Y:S01]  /*1a600*/  @!P2 IMAD.MOV.U32 R3, RZ, RZ, R29 ;  /* 0x000000ffff03a224 */ /* 0x000fe200078e001d */
[----:B------:R-:W4:Y:S04]  /*1a610*/  LDL R15, [R1+0x534] ;  /* 0x00053400010f7983 */ /* 0x000f280000100800 */
[----:B------:R2:W4:Y:S01]  /*1a620*/  @!P2 LDG.E.U8 R9, desc[UR8][R2.64] ;  /* 0x000000080209a981 */ /* 0x000522000c1e1100 */
[----:B------:R-:W-:Y:S02]  /*1a630*/  ISETP.GE.AND P5, PT, R5, UR7, PT ;  /* 0x0000000705007c0c */ /* 0x000fe4000bfa6270 */
[----:B------:R-:W-:Y:S01]  /*1a640*/  PRMT R13, RZ, 0x7610, R13 ;  /* 0x00007610ff0d7816 */ /* 0x000fe2000000000d */
[----:B------:R-:W4:Y:S01]  /*1a650*/  LDL R29, [R1+0x528] ;  /* 0x00052800011d7983 */ /* 0x000f220000100800 */
[----:B--2---:R-:W-:-:S03]  /*1a660*/  @!P4 IMAD.MOV.U32 R3, RZ, RZ, R14 ;  /* 0x000000ffff03c224 */ /* 0x004fc600078e000e */
[----:B------:R-:W2:Y:S01]  /*1a670*/  LDL R14, [R1+0x538] ;  /* 0x00053800010e7983 */ /* 0x000ea20000100800 */
[----:B------:R-:W-:-:S04]  /*1a680*/  LOP3.LUT R5, R0, 0x40, RZ, 0xfc, !PT ;  /* 0x0000004000057812 */ /* 0x000fc800078efcff */
[----:B------:R-:W-:Y:S01]  /*1a690*/  ISETP.GE.AND P3, PT, R5, UR7, PT ;  /* 0x0000000705007c0c */ /* 0x000fe2000bf66270 */
[----:B---3--:R-:W-:Y:S01]  /*1a6a0*/  @!P4 IMAD.MOV.U32 R2, RZ, RZ, R7 ;  /* 0x000000ffff02c224 */ /* 0x008fe200078e0007 */
[----:B------:R-:W-:Y:S02]  /*1a6b0*/  PRMT R5, RZ, 0x7610, R5 ;  /* 0x00007610ff057816 */ /* 0x000fe40000000005 */
[----:B------:R-:W-:-:S04]  /*1a6c0*/  PRMT R8, RZ, 0x7610, R8 ;  /* 0x00007610ff087816 */ /* 0x000fc80000000008 */
[----:B------:R4:W3:Y:S02]  /*1a6d0*/  @!P4 LDG.E.U8 R5, desc[UR8][R2.64] ;  /* 0x000000080205c981 */ /* 0x0008e4000c1e1100 */
[----:B----4-:R-:W-:Y:S02]  /*1a6e0*/  @!P6 IMAD.MOV.U32 R2, RZ, RZ, R27 ;  /* 0x000000ffff02e224 */ /* 0x010fe400078e001b */
[----:B------:R-:W-:Y:S01]  /*1a6f0*/  @!P6 IMAD.MOV.U32 R3, RZ, RZ, R28 ;  /* 0x000000ffff03e224 */ /* 0x000fe200078e001c */
[----:B------:R-:W4:Y:S04]  /*1a700*/  LDL R27, [R1+0x578] ;  /* 0x00057800011b7983 */ /* 0x000f280000100800 */
[----:B------:R-:W3:Y:S04]  /*1a710*/  LDL R28, [R1+0x564] ;  /* 0x00056400011c7983 */ /* 0x000ee80000100800 */
[----:B------:R0:W3:Y:S02]  /*1a720*/  @!P6 LDG.E.U8 R8, desc[UR8][R2.64] ;  /* 0x000000080208e981 */ /* 0x0000e4000c1e1100 */
[----:B0-----:R-:W-:-:S02]  /*1a730*/  @!P5 IMAD.MOV.U32 R2, RZ, RZ, R25 ;  /* 0x000000ffff02d224 */ /* 0x001fc400078e0019 */
[----:B------:R-:W-:Y:S01]  /*1a740*/  @!P5 IMAD.MOV.U32 R3, RZ, RZ, R26 ;  /* 0x000000ffff03d224 */ /* 0x000fe200078e001a */
[----:B------:R-:W3:Y:S04]  /*1a750*/  LDL R25, [R1+0x540] ;  /* 0x0005400001197983 */ /* 0x000ee80000100800 */
[----:B------:R-:W3:Y:S04]  /*1a760*/  LDL R26, [R1+0x53c] ;  /* 0x00053c00011a7983 */ /* 0x000ee80000100800 */
[----:B--2---:R0:W2:Y:S04]  /*1a770*/  @!P3 LDG.E.U8 R13, desc[UR8][R14.64] ;  /* 0x000000080e0db981 */ /* 0x0040a8000c1e1100 */
[----:B------:R-:W4:Y:S01]  /*1a780*/  LDL R15, [R1+0x524] ;  /* 0x00052400010f7983 */ /* 0x000f220000100800 */
[----:B------:R-:W-:-:S04]  /*1a790*/  LOP3.LUT R6, R0, 0x48, RZ, 0xfc, !PT ;  /* 0x0000004800067812 */ /* 0x000fc800078efcff */
[----:B------:R-:W-:Y:S02]  /*1a7a0*/  ISETP.GE.AND P2, PT, R6, UR7, PT ;  /* 0x0000000706007c0c */ /* 0x000fe4000bf46270 */
[----:B------:R-:W-:-:S04]  /*1a7b0*/  LOP3.LUT R6, R0, 0x50, RZ, 0xfc, !PT ;  /* 0x0000005000067812 */ /* 0x000fc800078efcff */
[----:B------:R-:W-:Y:S02]  /*1a7c0*/  ISETP.GE.AND P4, PT, R6, UR7, PT ;  /* 0x0000000706007c0c */ /* 0x000fe4000bf86270 */
[----:B------:R-:W-:-:S06]  /*1a7d0*/  PRMT R6, RZ, 0x7610, R6 ;  /* 0x00007610ff067816 */ /* 0x000fcc0000000006 */
[----:B------:R1:W2:Y:S01]  /*1a7e0*/  @!P5 LDG.E.U8 R6, desc[UR8][R2.64] ;  /* 0x000000080206d981 */ /* 0x0002a2000c1e1100 */
[C---:B------:R-:W-:Y:S02]  /*1a7f0*/  ISETP.GE.AND P5, PT, R0.reuse, UR7, PT ;  /* 0x0000000700007c0c */ /* 0x040fe4000bfa6270 */
[C---:B------:R-:W-:Y:S02]  /*1a800*/  LOP3.LUT R7, R0.reuse, 0x58, RZ, 0xfc, !PT ;  /* 0x0000005800077812 */ /* 0x040fe400078efcff */
[----:B0-----:R-:W-:Y:S01]  /*1a810*/  @!P4 IMAD.MOV.U32 R14, RZ, RZ, R29 ;  /* 0x000000ffff0ec224 */ /* 0x001fe200078e001d */
[----:B-1----:R-:W-:Y:S01]  /*1a820*/  PRMT R2, RZ, 0x7610, R2 ;  /* 0x00007610ff027816 */ /* 0x002fe20000000002 */
[----:B------:R-:W2:Y:S01]  /*1a830*/  LDL R29, [R1+0x51c] ;  /* 0x00051c00011d7983 */ /* 0x000ea20000100800 */
[----:B------:R-:W-:Y:S02]  /*1a840*/  LOP3.LUT R3, R0, 0x60, RZ, 0xfc, !PT ;  /* 0x0000006000037812 */ /* 0x000fe400078efcff */
[----:B------:R-:W-:-:S02]  /*1a850*/  ISETP.GE.AND P6, PT, R7, UR7, PT ;  /* 0x0000000707007c0c */ /* 0x000fc4000bfc6270 */
[----:B------:R-:W-:Y:S02]  /*1a860*/  ISETP.GE.AND P3, PT, R3, UR7, PT ;  /* 0x0000000703007c0c */ /* 0x000fe4000bf66270 */
[----:B------:R-:W-:Y:S02]  /*1a870*/  PRMT R3, RZ, 0x7610, R3 ;  /* 0x00007610ff037816 */ /* 0x000fe40000000003 */
[----:B------:R-:W-:Y:S01]  /*1a880*/  LOP3.LUT R7, R0, 0x70, RZ, 0xfc, !PT ;  /* 0x0000007000077812 */ /* 0x000fe200078efcff */
[----:B----4-:R0:W4:Y:S03]  /*1a890*/  @!P4 LDG.E.U8 R2, desc[UR8][R14.64] ;  /* 0x000000080e02c981 */ /* 0x010126000c1e1100 */
[----:B------:R-:W-:Y:S02]  /*1a8a0*/  ISETP.GE.AND P4, PT, R7, UR7, PT ;  /* 0x0000000707007c0c */ /* 0x000fe4000bf86270 */
[----:B------:R-:W-:Y:S01]  /*1a8b0*/  PRMT R7, RZ, 0x7610, R7 ;  /* 0x00007610ff077816 */ /* 0x000fe20000000007 */
[----:B0-----:R-:W-:-:S02]  /*1a8c0*/  @!P5 IMAD.MOV.U32 R14, RZ, RZ, R27 ;  /* 0x000000ffff0ed224 */ /* 0x001fc400078e001b */
[----:B---3--:R-:W-:Y:S01]  /*1a8d0*/  @!P5 IMAD.MOV.U32 R15, RZ, RZ, R28 ;  /* 0x000000ffff0fd224 */ /* 0x008fe200078e001c */
[----:B------:R-:W-:Y:S01]  /*1a8e0*/  PRMT R12, RZ, 0x7610, R12 ;  /* 0x00007610ff0c7816 */ /* 0x000fe2000000000c */
[----:B------:R-:W3:Y:S04]  /*1a8f0*/  LDL R28, [R1+0x520] ;  /* 0x00052000011c7983 */ /* 0x000ee80000100800 */
[----:B------:R0:W4:Y:S01]  /*1a900*/  @!P5 LDG.E.U8 R3, desc[UR8][R14.64] ;  /* 0x000000080e03d981 */ /* 0x000122000c1e1100 */
[----:B------:R-:W-:Y:S02]  /*1a910*/  PRMT R11, RZ, 0x7610, R11 ;  /* 0x00007610ff0b7816 */ /* 0x000fe4000000000b */
[----:B------:R-:W-:Y:S01]  /*1a920*/  LOP3.LUT R0, R0, 0x68, RZ, 0xfc, !PT ;  /* 0x0000006800007812 */ /* 0x000fe200078efcff */
[----:B------:R-:W4:Y:S01]  /*1a930*/  LDL R27, [R1+0x50c] ;  /* 0x00050c00011b7983 */ /* 0x000f220000100800 */
[----:B0-----:R-:W-:-:S02]  /*1a940*/  @!P1 IMAD.MOV.U32 R14, RZ, RZ, R25 ;  /* 0x000000ffff0e9224 */ /* 0x001fc400078e0019 */
[----:B------:R-:W-:Y:S01]  /*1a950*/  @!P1 IMAD.MOV.U32 R15, RZ, RZ, R26 ;  /* 0x000000ffff0f9224 */ /* 0x000fe200078e001a */
[----:B------:R-:W-:Y:S01]  /*1a960*/  ISETP.GE.AND P5, PT, R0, UR7, PT ;  /* 0x0000000700007c0c */ /* 0x000fe2000bfa6270 */
[----:B------:R-:W4:Y:S04]  /*1a970*/  LDL R26, [R1+0x510] ;  /* 0x00051000011a7983 */ /* 0x000f280000100800 */
[----:B------:R0:W4:Y:S04]  /*1a980*/  @!P1 LDG.E.U8 R7, desc[UR8][R14.64] ;  /* 0x000000080e079981 */ /* 0x000128000c1e1100 */
[----:B------:R-:W4:Y:S04]  /*1a990*/  LDL R25, [R1+0x4fc] ;  /* 0x0004fc0001197983 */ /* 0x000f280000100800 */
[----:B------:R-:W4:Y:S04]  /*1a9a0*/  LDL R0, [R1+0x500] ;  /* 0x0005000001007983 */ /* 0x000f280000100800 */
[----:B------:R-:W0:Y:S04]  /*1a9b0*/  LDL R14, [R1+0x514] ;  /* 0x00051400010e7983 */ /* 0x000e280000100800 */
[----:B------:R-:W0:Y:S02]  /*1a9c0*/  LDL R15, [R1+0x518] ;  /* 0x00051800010f7983 */ /* 0x000e240000100800 */
[----:B0-----:R-:W-:-:S04]  /*1a9d0*/  @!P3 LOP3.LUT R15, R15, R14, RZ, 0x3c, !PT ;  /* 0x0000000e0f0fb212 */ /* 0x001fc800078e3cff */
[----:B------:R-:W-:-:S04]  /*1a9e0*/  @!P3 LOP3.LUT R14, R15, R14, RZ, 0x3c, !PT ;  /* 0x0000000e0f0eb212 */ /* 0x000fc800078e3cff */
[----:B------:R-:W-:-:S05]  /*1a9f0*/  @!P3 LOP3.LUT R15, R15, R14, RZ, 0x3c, !PT ;  /* 0x0000000e0f0fb212 */ /* 0x000fca00078e3cff */
[----:B------:R0:W4:Y:S04]  /*1aa00*/  @!P3 LDG.E.U8 R12, desc[UR8][R14.64] ;  /* 0x000000080e0cb981 */ /* 0x000128000c1e1100 */
[----:B------:R-:W0:Y:S04]  /*1aa10*/  LDL R14, [R1+0x504] ;  /* 0x00050400010e7983 */ /* 0x000e280000100800 */
[----:B------:R-:W0:Y:S02]  /*1aa20*/  LDL R15, [R1+0x508] ;  /* 0x00050800010f7983 */ /* 0x000e240000100800 */
[----:B0-----:R-:W-:-:S04]  /*1aa30*/  @!P4 LOP3.LUT R15, R15, R14, RZ, 0x3c, !PT ;  /* 0x0000000e0f0fc212 */ /* 0x001fc800078e3cff */
[----:B------:R-:W-:-:S04]  /*1aa40*/  @!P4 LOP3.LUT R14, R15, R14, RZ, 0x3c, !PT ;  /* 0x0000000e0f0ec212 */ /* 0x000fc800078e3cff */
[----:B------:R-:W-:-:S05]  /*1aa50*/  @!P4 LOP3.LUT R15, R15, R14, RZ, 0x3c, !PT ;  /* 0x0000000e0f0fc212 */ /* 0x000fca00078e3cff */
[----:B------:R0:W4:Y:S04]  /*1aa60*/  @!P4 LDG.E.U8 R11, desc[UR8][R14.64] ;  /* 0x000000080e0bc981 */ /* 0x000128000c1e1100 */
[----:B------:R-:W0:Y:S04]  /*1aa70*/  LDL R14, [R1+0x52c] ;  /* 0x00052c00010e7983 */ /* 0x000e280000100800 */
[----:B------:R-:W0:Y:S01]  /*1aa80*/  LDL R15, [R1+0x530] ;  /* 0x00053000010f7983 */ /* 0x000e220000100800 */
[----:B------:R-:W-:Y:S02]  /*1aa90*/  PRMT R16, RZ, 0x7610, R16 ;  /* 0x00007610ff107816 */ /* 0x000fe40000000010 */
[----:B------:R-:W-:-:S02]  /*1aaa0*/  PRMT R17, RZ, 0x7610, R17 ;  /* 0x00007610ff117816 */ /* 0x000fc40000000011 */
[----:B------:R-:W-:Y:S02]  /*1aab0*/  PRMT R18, RZ, 0x7610, R18 ;  /* 0x00007610ff127816 */ /* 0x000fe40000000012 */
[----:B------:R-:W-:Y:S01]  /*1aac0*/  PRMT R19, RZ, 0x7610, R19 ;  /* 0x00007610ff137816 */ /* 0x000fe20000000013 */
[----:B------:R-:W1:Y:S01]  /*1aad0*/  S2UR UR6, SR_CgaCtaId ;  /* 0x00000000000679c3 */ /* 0x000e620000008800 */
[----:B------:R-:W-:Y:S02]  /*1aae0*/  UMOV UR5, 0x400 ;  /* 0x0000040000057882 */ /* 0x000fe40000000000 */
[----:B-1----:R-:W-:Y:S01]  /*1aaf0*/  ULEA UR5, UR6, UR5, 0x18 ;  /* 0x0000000506057291 */ /* 0x002fe2000f8ec03f */
[----:B0-----:R-:W-:-:S04]  /*1ab00*/  @!P2 LOP3.LUT R15, R15, R14, RZ, 0x3c, !PT ;  /* 0x0000000e0f0fa212 */ /* 0x001fc800078e3cff */
[----:B------:R-:W-:-:S04]  /*1ab10*/  @!P2 LOP3.LUT R14, R15, R14, RZ, 0x3c, !PT ;  /* 0x0000000e0f0ea212 */ /* 0x000fc800078e3cff */
[----:B------:R-:W-:-:S05]  /*1ab20*/  @!P2 LOP3.LUT R15, R15, R14, RZ, 0x3c, !PT ;  /* 0x0000000e0f0fa212 */ /* 0x000fca00078e3cff */
[----:B------:R3:W4:Y:S02]  /*1ab30*/  @!P2 LDG.E.U8 R16, desc[UR8][R14.64] ;  /* 0x000000080e10a981 */ /* 0x000724000c1e1100 */
[----:B---3--:R-:W-:Y:S02]  /*1ab40*/  @!P6 IMAD.MOV.U32 R14, RZ, RZ, R28 ;  /* 0x000000ffff0ee224 */ /* 0x008fe400078e001c */
[----:B--2---:R-:W-:-:S05]  /*1ab50*/  @!P6 IMAD.MOV.U32 R15, RZ, RZ, R29 ;  /* 0x000000ffff0fe224 */ /* 0x004fca00078e001d */
[----:B------:R4:W2:Y:S02]  /*1ab60*/  @!P6 LDG.E.U8 R17, desc[UR8][R14.64] ;  /* 0x000000080e11e981 */ /* 0x0008a4000c1e1100 */
[----:B----4-:R-:W-:Y:S02]  /*1ab70*/  @!P5 IMAD.MOV.U32 R14, RZ, RZ, R26 ;  /* 0x000000ffff0ed224 */ /* 0x010fe400078e001a */
[----:B------:R-:W-:-:S05]  /*1ab80*/  @!P5 IMAD.MOV.U32 R15, RZ, RZ, R27 ;  /* 0x000000ffff0fd224 */ /* 0x000fca00078e001b */
[----:B------:R0:W3:Y:S02]  /*1ab90*/  @!P5 LDG.E.U8 R18, desc[UR8][R14.64] ;  /* 0x000000080e12d981 */ /* 0x0000e4000c1e1100 */
[----:B0-----:R-:W-:Y:S02]  /*1aba0*/  @!P0 IMAD.MOV.U32 R14, RZ, RZ, R0 ;  /* 0x000000ffff0e8224 */ /* 0x001fe400078e0000 */
[----:B------:R-:W-:-:S05]  /*1abb0*/  @!P0 IMAD.MOV.U32 R15, RZ, RZ, R25 ;  /* 0x000000ffff0f8224 */ /* 0x000fca00078e0019 */
[----:B------:R0:W4:Y:S01]  /*1abc0*/  @!P0 LDG.E.U8 R19, desc[UR8][R14.64] ;  /* 0x000000080e138981 */ /* 0x000122000c1e1100 */
[C---:B------:R-:W-:Y:S01]  /*1abd0*/  LOP3.LUT R29, R24.reuse, 0x7f, RZ, 0xc0, !PT ;  /* 0x0000007f181d7812 */ /* 0x040fe200078ec0ff */
[----:B------:R-:W-:Y:S06]  /*1abe0*/  BAR.SYNC.DEFER_BLOCKING 0x0 ;  /* 0x0000000000007b1d */ /* 0x000fec0000010000 */
[----:B------:R1:W-:Y:S02]  /*1abf0*/  STS.U8 [R29+UR5], R3 ;  /* 0x000000031d007988 */ /* 0x0003e40008000005 */
[----:B-1----:R-:W1:Y:S01]  /*1ac00*/  S2R R3, SR_TID.X ;  /* 0x0000000000037919 */ /* 0x002e620000002100 */
[----:B------:R-:W-:Y:S01]  /*1ac10*/  SHF.R.U32.HI R0, RZ, 0x2, R24 ;  /* 0x00000002ff007819 */ /* 0x000fe20000011618 */
[----:B0-----:R-:W-:-:S03]  /*1ac20*/  IMAD.SHL.U32 R14, R24, 0x40, RZ ;  /* 0x00000040180e7824 */ /* 0x001fc600078e00ff */
[----:B------:R-:W-:Y:S01]  /*1ac30*/  SGXT.U32 R0, R0, 0x3 ;  /* 0x000000030000781a */ /* 0x000fe20000000000 */
[----:B------:R-:W-:Y:S01]  /*1ac40*/  IMAD.SHL.U32 R15, R24, 0x20, RZ ;  /* 0x00000020180f7824 */ /* 0x000fe200078e00ff */
[----:B-1----:R-:W-:-:S05]  /*1ac50*/  LOP3.LUT R3, R3, 0x7f, RZ, 0xc0, !PT ;  /* 0x0000007f03037812 */ /* 0x002fca00078ec0ff */
[----:B------:R-:W-:Y:S04]  /*1ac60*/  STS.U8 [R3+UR5+0x100], R4 ;  /* 0x0001000403007988 */ /* 0x000fe80008000005 */
[----:B------:R-:W-:Y:S04]  /*1ac70*/  STS.U8 [R3+UR5+0x200], R5 ;  /* 0x0002000503007988 */ /* 0x000fe80008000005 */
[----:B------:R-:W-:Y:S01]  /*1ac80*/  STS.U8 [R3+UR5+0x300], R6 ;  /* 0x0003000603007988 */ /* 0x000fe20008000005 */
[----:B------:R-:W-:-:S03]  /*1ac90*/  ISETP.GE.AND P0, PT, R3, UR7, PT ;  /* 0x0000000703007c0c */ /* 0x000fc6000bf06270 */
[----:B------:R-:W-:Y:S04]  /*1aca0*/  STS.U8 [R3+UR5+0x400], R13 ;  /* 0x0004000d03007988 */ /* 0x000fe80008000005 */
[----:B------:R-:W-:Y:S04]  /*1acb0*/  STS.U8 [R3+UR5+0x500], R2 ;  /* 0x0005000203007988 */ /* 0x000fe80008000005 */
[----:B------:R-:W-:Y:S04]  /*1acc0*/  STS.U8 [R3+UR5+0x600], R12 ;  /* 0x0006000c03007988 */ /* 0x000fe80008000005 */
[----:B------:R0:W-:Y:S02]  /*1acd0*/  STS.U8 [R3+UR5+0x700], R11 ;  /* 0x0007000b03007988 */ /* 0x0001e40008000005 */
[----:B0-----:R-:W0:Y:S01]  /*1ace0*/  S2R R3, SR_TID.X ;  /* 0x0000000000037919 */ /* 0x001e220000002100 */
[----:B------:R-:W-:-:S02]  /*1acf0*/  LOP3.LUT R0, R0, 0x40, R14, 0xf8, !PT ;  /* 0x0000004000007812 */ /* 0x000fc400078ef80e */
[C---:B------:R-:W-:Y:S01]  /*1ad00*/  LOP3.LUT R14, R24.reuse, 0x7, RZ, 0xc0, !PT ;  /* 0x00000007180e7812 */ /* 0x040fe200078ec0ff */
[----:B------:R-:W-:Y:S01]  /*1ad10*/  IMAD.SHL.U32 R27, R24, 0x2, RZ ;  /* 0x00000002181b7824 */ /* 0x000fe200078e00ff */
[----:B------:R-:W-:-:S03]  /*1ad20*/  LOP3.LUT R15, R15, 0xc00, RZ, 0xc0, !PT ;  /* 0x00000c000f0f7812 */ /* 0x000fc600078ec0ff */
[C---:B------:R-:W-:Y:S02]  /*1ad30*/  IMAD.SHL.U32 R25, R14.reuse, 0x10, RZ ;  /* 0x000000100e197824 */ /* 0x040fe400078e00ff */
[----:B------:R-:W-:-:S03]  /*1ad40*/  IMAD R14, R14, 0x80, R15 ;  /* 0x000000800e0e7824 */ /* 0x000fc600078e020f */
[----:B------:R-:W-:-:S05]  /*1ad50*/  LOP3.LUT R15, R25, 0x30, R27, 0x78, !PT ;  /* 0x00000030190f7812 */ /* 0x000fca00078e781b */
[----:B------:R-:W-:-:S05]  /*1ad60*/  IMAD.IADD R28, R14, 0x1, R15 ;  /* 0x000000010e1c7824 */ /* 0x000fca00078e020f */
[----:B------:R1:W-:Y:S01]  /*1ad70*/  STL [R1+0xe0], R28 ;  /* 0x0000e01c01007387 */ /* 0x0003e20000100800 */
[----:B0-----:R-:W-:-:S03]  /*1ad80*/  LOP3.LUT R3, R3, 0x7f, RZ, 0xc0, !PT ;  /* 0x0000007f03037812 */ /* 0x001fc600078ec0ff */
[----:B-1----:R-:W4:Y:S01]  /*1ad90*/  LDL.LU R28, [R1+0x1454] ;  /* 0x00145400011c7983 */ /* 0x002f220000300800 */
[----:B------:R-:W-:-:S03]  /*1ada0*/  LOP3.LUT R3, R3, 0x8, RZ, 0x3c, !PT ;  /* 0x0000000803037812 */ /* 0x000fc600078e3cff */
[----:B------:R-:W4:Y:S04]  /*1adb0*/  LDL.LU R29, [R1+0x1450] ;  /* 0x00145000011d7983 */ /* 0x000f280000300800 */
[----:B------:R-:W-:Y:S04]  /*1adc0*/  STS.U8 [R3+UR5+0x80], R10 ;  /* 0x0000800a03007988 */ /* 0x000fe80008000005 */
[----:B------:R-:W-:Y:S04]  /*1add0*/  STS.U8 [R3+UR5+0x180], R9 ;  /* 0x0001800903007988 */ /* 0x000fe80008000005 */
[----:B------:R-:W-:Y:S04]  /*1ade0*/  STS.U8 [R3+UR5+0x280], R8 ;  /* 0x0002800803007988 */ /* 0x000fe80008000005 */
[----:B------:R-:W-:Y:S04]  /*1adf0*/  STS.U8 [R3+UR5+0x380], R7 ;  /* 0x0003800703007988 */ /* 0x000fe80008000005 */
[----:B------:R-:W4:Y:S04]  /*1ae00*/  LDL R2, [R1+0xd5c] ;  /* 0x000d5c0001027983 */ /* 0x000f280000100800 */
[----:B------:R-:W-:Y:S04]  /*1ae10*/  STS.U8 [R3+UR5+0x480], R16 ;  /* 0x0004801003007988 */ /* 0x000fe80008000005 */
[----:B--2---:R-:W-:Y:S04]  /*1ae20*/  STS.U8 [R3+UR5+0x580], R17 ;  /* 0x0005801103007988 */ /* 0x004fe80008000005 */
[----:B---3--:R-:W-:Y:S04]  /*1ae30*/  STS.U8 [R3+UR5+0x680], R18 ;  /* 0x0006801203007988 */ /* 0x008fe80008000005 */
[----:B----4-:R0:W-:Y:S04]  /*1ae40*/  STS.U8 [R3+UR5+0x780], R19 ;  /* 0x0007801303007988 */ /* 0x0101e80008000005 */
[----:B0-----:R-:W2:Y:S01]  /*1ae50*/  LDL R3, [R1+0xd54] ;  /* 0x000d540001037983 */ /* 0x001ea20000100800 */
[----:B------:R-:W-:Y:S01]  /*1ae60*/  PRMT R28, RZ, 0x7610, R28 ;  /* 0x00007610ff1c7816 */ /* 0x000fe2000000001c */
[----:B------:R-:W-:Y:S06]  /*1ae70*/  BAR.SYNC.DEFER_BLOCKING 0x0 ;  /* 0x0000000000007b1d */ /* 0x000fec0000010000 */
[----:B--2---:R-:W2:Y:S04]  /*1ae80*/  @!P0 LDG.E.U8 R28, desc[UR8][R2.64] ;  /* 0x00000008021c8981 */ /* 0x004ea8000c1e1100 */
[----:B--2---:R0:W-:Y:S04]  /*1ae90*/  STL [R1+0x49c], R28 ;  /* 0x00049c1c01007387 */ /* 0x0041e80000100800 */
[----:B0-----:R-:W2:Y:S04]  /*1aea0*/  LDL.LU R28, [R1+0x144c] ;  /* 0x00144c00011c7983 */ /* 0x001ea80000300800 */
[----:B------:R-:W3:Y:S04]  /*1aeb0*/  LDL R2, [R1+0xcec] ;  /* 0x000cec0001027983 */ /* 0x000ee80000100800 */
[----:B------:R-:W3:Y:S01]  /*1aec0*/  LDL R3, [R1+0xcf0] ;  /* 0x000cf00001037983 */ /* 0x000ee20000100800 */
[----:B------:R-:W-:-:S02]  /*1aed0*/  PRMT R29, RZ, 0x7610, R29 ;  /* 0x00007610ff1d7816 */ /* 0x000fc4000000001d */
[----:B---3--:R-:W-:-:S04]  /*1aee0*/  @!P0 LOP3.LUT R3, R3, R2, RZ, 0x3c, !PT ;  /* 0x0000000203038212 */ /* 0x008fc800078e3cff */
[----:B------:R-:W-:-:S04]  /*1aef0*/  @!P0 LOP3.LUT R2, R3, R2, RZ, 0x3c, !PT ;  /* 0x0000000203028212 */ /* 0x000fc800078e3cff */
[----:B------:R-:W-:-:S05]  /*1af00*/  @!P0 LOP3.LUT R3, R3, R2, RZ, 0x3c, !PT ;  /* 0x0000000203038212 */ /* 0x000fca00078e3cff */
[----:B------:R-:W3:Y:S04]  /*1af10*/  @!P0 LDG.E.U8 R29, desc[UR8][R2.64] ;  /* 0x00000008021d8981 */ /* 0x000ee8000c1e1100 */
[----:B---3--:R0:W-:Y:S04]  /*1af20*/  STL [R1+0x498], R29 ;  /* 0x0004981d01007387 */ /* 0x0081e80000100800 */
[----:B0-----:R-:W3:Y:S04]  /*1af30*/  LDL.LU R29, [R1+0x1448] ;  /* 0x00144800011d7983 */ /* 0x001ee80000300800 */
[----:B------:R-:W4:Y:S04]  /*1af40*/  LDL R2, [R1+0x4f8] ;  /* 0x0004f80001027983 */ /* 0x000f280000100800 */
[----:B------:R-:W4:Y:S01]  /*1af50*/  LDL R3, [R1+0x594] ;  /* 0x0005940001037983 */ /* 0x000f220000100800 */
[----:B--2---:R-:W-:-:S02]  /*1af60*/  PRMT R28, RZ, 0x7610, R28 ;  /* 0x00007610ff1c7816 */ /* 0x004fc4000000001c */
[----:B----4-:R-:W-:-:S04]  /*1af70*/  @!P0 LOP3.LUT R3, R3, R2, RZ, 0x3c, !PT ;  /* 0x0000000203038212 */ /* 0x010fc800078e3cff */
[----:B------:R-:W-:-:S04]  /*1af80*/  @!P0 LOP3.LUT R2, R3, R2, RZ, 0x3c, !PT ;  /* 0x0000000203028212 */ /* 0x000fc800078e3cff */
[----:B------:R-:W-:-:S05]  /*1af90*/  @!P0 LOP3.LUT R3, R3, R2, RZ, 0x3c, !PT ;  /* 0x0000000203038212 */ /* 0x000fca00078e3cff */
[----:B------:R-:W2:Y:S04]  /*1afa0*/  @!P0 LDG.E.U8 R28, desc[UR8][R2.64] ;  /* 0x00000008021c8981 */ /* 0x000ea8000c1e1100 */
[----:B--2---:R0:W-:Y:S04]  /*1afb0*/  STL [R1+0x494], R28 ;  /* 0x0004941c01007387 */ /* 0x0041e80000100800 */
[----:B0-----:R-:W2:Y:S04]  /*1afc0*/  LDL.LU R28, [R1+0x1444] ;  /* 0x00144400011c7983 */ /* 0x001ea80000300800 */
[----:B------:R-:W4:Y:S04]  /*1afd0*/  LDL R2, [R1+0x590] ;  /* 0x0005900001027983 */ /* 0x000f280000100800 */
[----:B------:R-:W4:Y:S01]  /*1afe0*/  LDL R3, [R1+0xce8] ;  /* 0x000ce80001037983 */ /* 0x000f220000100800 */
[----:B---3--:R-:W-:-:S02]  /*1aff0*/  PRMT R29, RZ, 0x7610, R29 ;  /* 0x00007610ff1d7816 */ /* 0x008fc4000000001d */
[----:B----4-:R-:W-:-:S04]  /*1b000*/  @!P0 LOP3.LUT R3, R3, R2, RZ, 0x3c, !PT ;  /* 0x0000000203038212 */ /* 0x010fc800078e3cff */
        /* <DEDUP_REMOVED lines=1879> */
[----:B------:R-:W-:-:S02]  /*22580*/  PRMT R21, RZ, 0x7610, R21 ;  /* 0x00007610ff157816 */ /* 0x000fc40000000015 */
[----:B----4-:R-:W-:-:S04]  /*22590*/  @!P0 LOP3.LUT R3, R3, R2, RZ, 0x3c, !PT ;  /* 0x0000000203038212 */ /* 0x010fc800078e3cff */
[----:B------:R-:W-:-:S04]  /*225a0*/  @!P0 LOP3.LUT R2, R3, R2, RZ, 0x3c, !PT ;  /* 0x0000000203028212 */ /* 0x000fc800078e3cff */
[----:B------:R-:W-:-:S05]  /*225b0*/  @!P0 LOP3.LUT R3, R3, R2, RZ, 0x3c, !PT ;  /* 0x0000000203038212 */ /* 0x000fca00078e3cff */
[----:B------:R0:W4:Y:S04]  /*225c0*/  @!P0 LDG.E.U8 R21, desc[UR8][R2.64] ;  /* 0x0000000802158981 */ /* 0x000128000c1e1100 */
[----:B------:R-:W0:Y:S04]  /*225d0*/  LDL R2, [R1+0x72c] ;  /* 0x00072c0001027983 */ /* 0x000e280000100800 */
[----:B------:R-:W0:Y:S01]  /*225e0*/  LDL R3, [R1+0x730] ;  /* 0x0007300001037983 */ /* 0x000e220000100800 */
[----:B--2---:R-:W-:Y:S02]  /*225f0*/  PRMT R28, RZ, 0x7610, R28 ;  /* 0x00007610ff1c7816 */ /* 0x004fe4000000001c */
[----:B0-----:R-:W-:-:S04]  /*22600*/  @!P0 LOP3.LUT R3, R3, R2, RZ, 0x3c, !PT ;  /* 0x0000000203038212 */ /* 0x001fc800078e3cff */
[----:B------:R-:W-:-:S04]  /*22610*/  @!P0 LOP3.LUT R2, R3, R2, RZ, 0x3c, !PT ;  /* 0x0000000203028212 */ /* 0x000fc800078e3cff */
[----:B------:R-:W-:-:S05]  /*22620*/  @!P0 LOP3.LUT R3, R3, R2, RZ, 0x3c, !PT ;  /* 0x0000000203038212 */ /* 0x000fca00078e3cff */
[----:B------:R-:W2:Y:S04]  /*22630*/  @!P0 LDG.E.U8 R28, desc[UR8][R2.64] ;  /* 0x00000008021c8981 */ /* 0x000ea8000c1e1100 */
[----:B----4-:R0:W-:Y:S04]  /*22640*/  STL [R1+0x94], R21 ;  /* 0x0000941501007387 */ /* 0x0101e80000100800 */
[----:B0-----:R-:W4:Y:S04]  /*22650*/  LDL R21, [R1+0x638] ;  /* 0x0006380001157983 */ /* 0x001f280000100800 */
        /* <DEDUP_REMOVED lines=35> */
[----:B------:R-:W2:Y:S01]  /*22890*/  @!P0 LDG.E.U8 R28, desc[UR8][R2.64] ;  /* 0x00000008021c8981 */ /* 0x000ea2000c1e1100 */
[----:B---3--:R-:W-:-:S03]  /*228a0*/  PRMT R29, RZ, 0x7610, R29 ;  /* 0x00007610ff1d7816 */ /* 0x008fc6000000001d */
[----:B--2---:R0:W-:Y:S04]  /*228b0*/  STL [R1+0x80], R28 ;  /* 0x0000801c01007387 */ /* 0x0041e80000100800 */
[----:B0-----:R-:W2:Y:S04]  /*228c0*/  LDL.LU R28, [R1+0x10ec] ;  /* 0x0010ec00011c7983 */ /* 0x001ea80000300800 */
[----:B------:R-:W3:Y:S01]  /*228d0*/  LDL R3, [R1+0x634] ;  /* 0x0006340001037983 */ /* 0x000ee20000100800 */
[----:B------:R-:W-:-:S03]  /*228e0*/  @!P0 IMAD.MOV.U32 R2, RZ, RZ, R21 ;  /* 0x000000ffff028224 */ /* 0x000fc600078e0015 */
[----:B------:R-:W4:Y:S04]  /*228f0*/  LDL R21, [R1+0x720] ;  /* 0x0007200001157983 */ /* 0x000f280000100800 */
[----:B---3--:R-:W3:Y:S04]  /*22900*/  @!P0 LDG.E.U8 R29, desc[UR8][R2.64] ;  /* 0x00000008021d8981 */ /* 0x008ee8000c1e1100 */
[----:B---3--:R0:W-:Y:S04]  /*22910*/  STL [R1+0x7c], R29 ;  /* 0x00007c1d01007387 */ /* 0x0081e80000100800 */
[----:B0-----:R-:W3:Y:S04]  /*22920*/  LDL.LU R29, [R1+0x10e8] ;  /* 0x0010e800011d7983 */ /* 0x001ee80000300800 */
[----:B------:R-:W2:Y:S04]  /*22930*/  LDL R2, [R1+0x5f4] ;  /* 0x0005f40001027983 */ /* 0x000ea80000100800 */
[----:B------:R-:W2:Y:S01]  /*22940*/  LDL R3, [R1+0x5f8] ;  /* 0x0005f80001037983 */ /* 0x000ea20000100800 */
[----:B------:R-:W-:-:S02]  /*22950*/  PRMT R13, RZ, 0x7610, R13 ;  /* 0x00007610ff0d7816 */ /* 0x000fc4000000000d */
[----:B--2---:R-:W-:-:S04]  /*22960*/  @!P0 LOP3.LUT R3, R3, R2, RZ, 0x3c, !PT ;  /* 0x0000000203038212 */ /* 0x004fc800078e3cff */
[----:B------:R-:W-:-:S04]  /*22970*/  @!P0 LOP3.LUT R2, R3, R2, RZ, 0x3c, !PT ;  /* 0x0000000203028212 */ /* 0x000fc800078e3cff */
[----:B------:R-:W-:-:S05]  /*22980*/  @!P0 LOP3.LUT R3, R3, R2, RZ, 0x3c, !PT ;  /* 0x0000000203038212 */ /* 0x000fca00078e3cff */
[----:B------:R0:W2:Y:S04]  /*22990*/  @!P0 LDG.E.U8 R13, desc[UR8][R2.64] ;  /* 0x00000008020d8981 */ /* 0x0000a8000c1e1100 */
[----:B------:R-:W0:Y:S04]  /*229a0*/  LDL R2, [R1+0x5b4] ;  /* 0x0005b40001027983 */ /* 0x000e280000100800 */
[----:B------:R-:W0:Y:S01]  /*229b0*/  LDL R3, [R1+0x5b8] ;  /* 0x0005b80001037983 */ /* 0x000e220000100800 */
[----:B------:R-:W-:Y:S02]  /*229c0*/  PRMT R28, RZ, 0x7610, R28 ;  /* 0x00007610ff1c7816 */ /* 0x000fe4000000001c */
[----:B0-----:R-:W-:-:S04]  /*229d0*/  @!P0 LOP3.LUT R3, R3, R2, RZ, 0x3c, !PT ;  /* 0x0000000203038212 */ /* 0x001fc800078e3cff */
[----:B------:R-:W-:-:S04]  /*229e0*/  @!P0 LOP3.LUT R2, R3, R2, RZ, 0x3c, !PT ;  /* 0x0000000203028212 */ /* 0x000fc800078e3cff */
[----:B------:R-:W-:-:S05]  /*229f0*/  @!P0 LOP3.LUT R3, R3, R2, RZ, 0x3c, !PT ;  /* 0x0000000203038212 */ /* 0x000fca00078e3cff */
[----:B------:R-:W4:Y:S04]  /*22a00*/  @!P0 LDG.E.U8 R28, desc[UR8][R2.64] ;  /* 0x00000008021c8981 */ /* 0x000f28000c1e1100 */
[----:B--2---:R0:W-:Y:S04]  /*22a10*/  STL [R1+0x78], R13 ;  /* 0x0000780d01007387 */ /* 0x0041e80000100800 */
[----:B0-----:R-:W2:Y:S04]  /*22a20*/  LDL R13, [R1+0x718] ;  /* 0x00071800010d7983 */ /* 0x001ea80000100800 */
[----:B----4-:R0:W-:Y:S04]  /*22a30*/  STL [R1+0x74], R28 ;  /* 0x0000741c01007387 */ /* 0x0101e80000100800 */
[----:B0-----:R-:W4:Y:S04]  /*22a40*/  LDL.LU R28, [R1+0x10e4] ;  /* 0x0010e400011c7983 */ /* 0x001f280000300800 */
[----:B------:R-:W2:Y:S04]  /*22a50*/  LDL R2, [R1+0xcf4] ;  /* 0x000cf40001027983 */ /* 0x000ea80000100800 */
[----:B------:R-:W2:Y:S01]  /*22a60*/  LDL R3, [R1+0xd30] ;  /* 0x000d300001037983 */ /* 0x000ea20000100800 */
[----:B---3--:R-:W-:-:S02]  /*22a70*/  PRMT R29, RZ, 0x7610, R29 ;  /* 0x00007610ff1d7816 */ /* 0x008fc4000000001d */
[----:B--2---:R-:W-:-:S04]  /*22a80*/  @!P0 LOP3.LUT R3, R3, R2, RZ, 0x3c, !PT ;  /* 0x0000000203038212 */ /* 0x004fc800078e3cff */
[----:B------:R-:W-:-:S04]  /*22a90*/  @!P0 LOP3.LUT R2, R3, R2, RZ, 0x3c, !PT ;  /* 0x0000000203028212 */ /* 0x000fc800078e3cff */
[----:B------:R-:W-:-:S05]  /*22aa0*/  @!P0 LOP3.LUT R3, R3, R2, RZ, 0x3c, !PT ;  /* 0x0000000203038212 */ /* 0x000fca00078e3cff */
[----:B------:R-:W2:Y:S04]  /*22ab0*/  @!P0 LDG.E.U8 R29, desc[UR8][R2.64] ;  /* 0x00000008021d8981 */ /* 0x000ea8000c1e1100 */
        /* <DEDUP_REMOVED lines=8> */
[----:B------:R0:W3:Y:S04]  /*22b40*/  @!P0 LDG.E.U8 R11, desc[UR8][R2.64] ;  /* 0x00000008020b8981 */ /* 0x0000e8000c1e1100 */
[----:B------:R-:W4:Y:S01]  /*22b50*/  LDL R3, [R1+0x71c] ;  /* 0x00071c0001037983 */ /* 0x000f220000100800 */
[----:B------:R-:W-:Y:S01]  /*22b60*/  PRMT R20, RZ, 0x7610, R20 ;  /* 0x00007610ff147816 */ /* 0x000fe20000000014 */
[----:B0-----:R-:W-:Y:S02]  /*22b70*/  @!P0 IMAD.MOV.U32 R2, RZ, RZ, R21 ;  /* 0x000000ffff028224 */ /* 0x001fe400078e0015 */
[----:B---3--:R0:W-:Y:S01]  /*22b80*/  STL [R1+0x68], R11 ;  /* 0x0000680b01007387 */ /* 0x0081e20000100800 */
[----:B------:R-:W-:-:S03]  /*22b90*/  PRMT R9, RZ, 0x7610, R9 ;  /* 0x00007610ff097816 */ /* 0x000fc60000000009 */
[----:B------:R-:W3:Y:S04]  /*22ba0*/  LDL R21, [R1+0x66c] ;  /* 0x00066c0001157983 */ /* 0x000ee80000100800 */
[----:B----4-:R1:W4:Y:S04]  /*22bb0*/  @!P0 LDG.E.U8 R20, desc[UR8][R2.64] ;  /* 0x0000000802148981 */ /* 0x010328000c1e1100 */
[----:B0-----:R-:W3:Y:S04]  /*22bc0*/  LDL R11, [R1+0x6b0] ;  /* 0x0006b000010b7983 */ /* 0x001ee80000100800 */
[----:B------:R-:W3:Y:S01]  /*22bd0*/  LDL R3, [R1+0x714] ;  /* 0x0007140001037983 */ /* 0x000ee20000100800 */
[----:B-1----:R-:W-:-:S03]  /*22be0*/  @!P0 IMAD.MOV.U32 R2, RZ, RZ, R13 ;  /* 0x000000ffff028224 */ /* 0x002fc600078e000d */
[----:B----4-:R0:W-:Y:S01]  /*22bf0*/  STL [R1+0x6c], R20 ;  /* 0x00006c1401007387 */ /* 0x0101e20000100800 */
[----:B--2---:R-:W-:-:S03]  /*22c00*/  PRMT R29, RZ, 0x7610, R29 ;  /* 0x00007610ff1d7816 */ /* 0x004fc6000000001d */
[----:B------:R-:W2:Y:S04]  /*22c10*/  LDL R13, [R1+0x62c] ;  /* 0x00062c00010d7983 */ /* 0x000ea80000100800 */
[----:B---3--:R1:W3:Y:S04]  /*22c20*/  @!P0 LDG.E.U8 R9, desc[UR8][R2.64] ;  /* 0x0000000802098981 */ /* 0x0082e8000c1e1100 */
[----:B0-----:R-:W4:Y:S04]  /*22c30*/  LDL R20, [R1+0x670] ;  /* 0x0006700001147983 */ /* 0x001f280000100800 */
[----:B------:R-:W1:Y:S04]  /*22c40*/  LDL R2, [R1+0x6ec] ;  /* 0x0006ec0001027983 */ /* 0x000e680000100800 */
[----:B------:R-:W1:Y:S02]  /*22c50*/  LDL R3, [R1+0x6f0] ;  /* 0x0006f00001037983 */ /* 0x000e640000100800 */
[----:B-1----:R-:W-:-:S04]  /*22c60*/  @!P0 LOP3.LUT R3, R3, R2, RZ, 0x3c, !PT ;  /* 0x0000000203038212 */ /* 0x002fc800078e3cff */
[----:B------:R-:W-:-:S04]  /*22c70*/  @!P0 LOP3.LUT R2, R3, R2, RZ, 0x3c, !PT ;  /* 0x0000000203028212 */ /* 0x000fc800078e3cff */
[----:B------:R-:W-:-:S05]  /*22c80*/  @!P0 LOP3.LUT R3, R3, R2, RZ, 0x3c, !PT ;  /* 0x0000000203038212 */ /* 0x000fca00078e3cff */
[----:B------:R-:W2:Y:S04]  /*22c90*/  @!P0 LDG.E.U8 R29, desc[UR8][R2.64] ;  /* 0x00000008021d8981 */ /* 0x000ea8000c1e1100 */
[----:B---3--:R0:W-:Y:S04]  /*22ca0*/  STL [R1+0x64], R9 ;  /* 0x0000640901007387 */ /* 0x0081e80000100800 */
[----:B0-----:R-:W3:Y:S04]  /*22cb0*/  LDL R9, [R1+0x630] ;  /* 0x0006300001097983 */ /* 0x001ee80000100800 */
[----:B--2---:R0:W-:Y:S04]  /*22cc0*/  STL [R1+0x60], R29 ;  /* 0x0000601d01007387 */ /* 0x0041e80000100800 */
[----:B0-----:R-:W2:Y:S04]  /*22cd0*/  LDL.LU R29, [R1+0x10dc] ;  /* 0x0010dc00011d7983 */ /* 0x001ea80000300800 */
[----:B------:R-:W4:Y:S04]  /*22ce0*/  LDL R2, [R1+0x6e4] ;  /* 0x0006e40001027983 */ /* 0x000f280000100800 */
[----:B------:R-:W4:Y:S01]  /*22cf0*/  LDL R3, [R1+0x6e8] ;  /* 0x0006e80001037983 */ /* 0x000f220000100800 */
[----:B------:R-:W-:-:S02]  /*22d00*/  PRMT R28, RZ, 0x7610, R28 ;  /* 0x00007610ff1c7816 */ /* 0x000fc4000000001c */
[----:B----4-:R-:W-:-:S04]  /*22d10*/  @!P0 LOP3.LUT R3, R3, R2, RZ, 0x3c, !PT ;  /* 0x0000000203038212 */ /* 0x010fc800078e3cff */
[----:B------:R-:W-:-:S04]  /*22d20*/  @!P0 LOP3.LUT R2, R3, R2, RZ, 0x3c, !PT ;  /* 0x0000000203028212 */ /* 0x000fc800078e3cff */
[----:B------:R-:W-:-:S05]  /*22d30*/  @!P0 LOP3.LUT R3, R3, R2, RZ, 0x3c, !PT ;  /* 0x0000000203038212 */ /* 0x000fca00078e3cff */
[----:B------:R-:W4:Y:S01]  /*22d40*/  @!P0 LDG.E.U8 R28, desc[UR8][R2.64] ;  /* 0x00000008021c8981 */ /* 0x000f22000c1e1100 */
[----:B------:R-:W-:-:S03]  /*22d50*/  PRMT R10, RZ, 0x7610, R10 ;  /* 0x00007610ff0a7816 */ /* 0x000fc6000000000a */
[----:B----4-:R0:W-:Y:S04]  /*22d60*/  STL [R1+0x5c], R28 ;  /* 0x00005c1c01007387 */ /* 0x0101e80000100800 */
[----:B0-----:R-:W4:Y:S04]  /*22d70*/  LDL.LU R28, [R1+0x10d8] ;  /* 0x0010d800011c7983 */ /* 0x001f280000300800 */
[----:B------:R-:W3:Y:S01]  /*22d80*/  LDL R3, [R1+0x6ac] ;  /* 0x0006ac0001037983 */ /* 0x000ee20000100800 */
[----:B------:R-:W-:Y:S01]  /*22d90*/  @!P0 IMAD.MOV.U32 R2, RZ, RZ, R11 ;  /* 0x000000ffff028224 */ /* 0x000fe200078e000b */
[----:B------:R-:W-:-:S02]  /*22da0*/  PRMT R5, RZ, 0x7610, R5 ;  /* 0x00007610ff057816 */ /* 0x000fc40000000005 */
[----:B------:R-:W-:Y:S01]  /*22db0*/  PRMT R8, RZ, 0x7610, R8 ;  /* 0x00007610ff087816 */ /* 0x000fe20000000008 */
[----:B------:R-:W2:Y:S04]  /*22dc0*/  LDL R11, [R1+0x5b0] ;  /* 0x0005b000010b7983 */ /* 0x000ea80000100800 */
[----:B---3--:R0:W3:Y:S02]  /*22dd0*/  @!P0 LDG.E.U8 R10, desc[UR8][R2.64] ;  /* 0x00000008020a8981 */ /* 0x0080e4000c1e1100 */
[----:B0-----:R-:W-:Y:S02]  /*22de0*/  @!P0 IMAD.MOV.U32 R2, RZ, RZ, R20 ;  /* 0x000000ffff028224 */ /* 0x001fe400078e0014 */
[----:B------:R-:W-:-:S05]  /*22df0*/  @!P0 IMAD.MOV.U32 R3, RZ, RZ, R21 ;  /* 0x000000ffff038224 */ /* 0x000fca00078e0015 */
[----:B------:R0:W4:Y:S02]  /*22e00*/  @!P0 LDG.E.U8 R5, desc[UR8][R2.64] ;  /* 0x0000000802058981 */ /* 0x000124000c1e1100 */
[----:B0-----:R-:W-:Y:S02]  /*22e10*/  @!P0 IMAD.MOV.U32 R2, RZ, RZ, R9 ;  /* 0x000000ffff028224 */ /* 0x001fe400078e0009 */
[----:B------:R-:W-:-:S05]  /*22e20*/  @!P0 IMAD.MOV.U32 R3, RZ, RZ, R13 ;  /* 0x000000ffff038224 */ /* 0x000fca00078e000d */
[----:B------:R0:W2:Y:S04]  /*22e30*/  @!P0 LDG.E.U8 R8, desc[UR8][R2.64] ;  /* 0x0000000802088981 */ /* 0x0000a8000c1e1100 */
[----:B---3--:R1:W-:Y:S04]  /*22e40*/  STL [R1+0x58], R10 ;  /* 0x0000580a01007387 */ /* 0x0083e80000100800 */
[----:B------:R-:W3:Y:S04]  /*22e50*/  LDL R21, [R1+0xcfc] ;  /* 0x000cfc0001157983 */ /* 0x000ee80000100800 */
[----:B-1----:R-:W2:Y:S04]  /*22e60*/  LDL R10, [R1+0xcf8] ;  /* 0x000cf800010a7983 */ /* 0x002ea80000100800 */
[----:B----4-:R1:W-:Y:S04]  /*22e70*/  STL [R1+0x54], R5 ;  /* 0x0000540501007387 */ /* 0x0103e80000100800 */
[----:B------:R-:W0:Y:S04]  /*22e80*/  LDL R2, [R1+0x5ec] ;  /* 0x0005ec0001027983 */ /* 0x000e280000100800 */
[----:B------:R-:W0:Y:S01]  /*22e90*/  LDL R3, [R1+0x5f0] ;  /* 0x0005f00001037983 */ /* 0x000e220000100800 */
[----:B------:R-:W-:-:S02]  /*22ea0*/  PRMT R23, RZ, 0x7610, R23 ;  /* 0x00007610ff177816 */ /* 0x000fc40000000017 */
[----:B------:R-:W-:Y:S02]  /*22eb0*/  PRMT R22, RZ, 0x7610, R22 ;  /* 0x00007610ff167816 */ /* 0x000fe40000000016 */
[----:B------:R-:W-:Y:S01]  /*22ec0*/  PRMT R4, RZ, 0x7610, R4 ;  /* 0x00007610ff047816 */ /* 0x000fe20000000004 */
[----:B------:R-:W4:Y:S04]  /*22ed0*/  LDL R20, [R1+0xd3c] ;  /* 0x000d3c0001147983 */ /* 0x000f280000100800 */
[----:B------:R-:W4:Y:S04]  /*22ee0*/  LDL R13, [R1+0xd68] ;  /* 0x000d6800010d7983 */ /* 0x000f280000100800 */
[----:B-1----:R-:W3:Y:S04]  /*22ef0*/  LDL R5, [R1+0xd38] ;  /* 0x000d380001057983 */ /* 0x002ee80000100800 */
[----:B------:R-:W4:Y:S01]  /*22f00*/  LDL R9, [R1+0x6dc] ;  /* 0x0006dc0001097983 */ /* 0x000f220000100800 */
[----:B0-----:R-:W-:-:S04]  /*22f10*/  @!P0 LOP3.LUT R3, R3, R2, RZ, 0x3c, !PT ;  /* 0x0000000203038212 */ /* 0x001fc800078e3cff */
[----:B------:R-:W-:-:S04]  /*22f20*/  @!P0 LOP3.LUT R2, R3, R2, RZ, 0x3c, !PT ;  /* 0x0000000203028212 */ /* 0x000fc800078e3cff */
[----:B------:R-:W-:-:S05]  /*22f30*/  @!P0 LOP3.LUT R3, R3, R2, RZ, 0x3c, !PT ;  /* 0x0000000203038212 */ /* 0x000fca00078e3cff */
[----:B------:R2:W4:Y:S02]  /*22f40*/  @!P0 LDG.E.U8 R23, desc[UR8][R2.64] ;  /* 0x0000000802178981 */ /* 0x000524000c1e1100 */
[----:B--2---:R-:W-:Y:S02]  /*22f50*/  @!P0 IMAD.MOV.U32 R2, RZ, RZ, R10 ;  /* 0x000000ffff028224 */ /* 0x004fe400078e000a */
[----:B------:R-:W-:-:S05]  /*22f60*/  @!P0 IMAD.MOV.U32 R3, RZ, RZ, R11 ;  /* 0x000000ffff038224 */ /* 0x000fca00078e000b */
[----:B------:R3:W2:Y:S02]  /*22f70*/  @!P0 LDG.E.U8 R22, desc[UR8][R2.64] ;  /* 0x0000000802168981 */ /* 0x0006a4000c1e1100 */
[----:B---3--:R-:W-:Y:S02]  /*22f80*/  @!P0 IMAD.MOV.U32 R2, RZ, RZ, R5 ;  /* 0x000000ffff028224 */ /* 0x008fe400078e0005 */
[----:B------:R-:W-:-:S05]  /*22f90*/  @!P0 IMAD.MOV.U32 R3, RZ, RZ, R21 ;  /* 0x000000ffff038224 */ /* 0x000fca00078e0015 */
[----:B------:R4:W3:Y:S04]  /*22fa0*/  @!P0 LDG.E.U8 R4, desc[UR8][R2.64] ;  /* 0x0000000802048981 */ /* 0x0008e8000c1e1100 */
[----:B------:R0:W-:Y:S04]  /*22fb0*/  STL [R1+0x50], R8 ;  /* 0x0000500801007387 */ /* 0x0001e80000100800 */
[----:B------:R-:W2:Y:S04]  /*22fc0*/  LDL R11, [R1+0x6d4] ;  /* 0x0006d400010b7983 */ /* 0x000ea80000100800 */
[----:B------:R-:W2:Y:S04]  /*22fd0*/  LDL R10, [R1+0x6d8] ;  /* 0x0006d800010a7983 */ /* 0x000ea80000100800 */
[----:B------:R-:W2:Y:S04]  /*22fe0*/  LDL R5, [R1+0x6a4] ;  /* 0x0006a40001057983 */ /* 0x000ea80000100800 */
[----:B0-----:R-:W2:Y:S01]  /*22ff0*/  LDL R8, [R1+0x6e0] ;  /* 0x0006e00001087983 */ /* 0x001ea20000100800 */
[----:B------:R-:W-:Y:S01]  /*23000*/  PRMT R12, RZ, 0x7610, R12 ;  /* 0x00007610ff0c7816 */ /* 0x000fe2000000000c */
[----:B----4-:R-:W-:-:S02]  /*23010*/  @!P0 IMAD.MOV.U32 R2, RZ, RZ, R13 ;  /* 0x000000ffff028224 */ /* 0x010fc400078e000d */
[----:B------:R-:W-:Y:S01]  /*23020*/  @!P0 IMAD.MOV.U32 R3, RZ, RZ, R20 ;  /* 0x000000ffff038224 */ /* 0x000fe200078e0014 */
[----:B------:R-:W-:-:S04]  /*23030*/  PRMT R29, RZ, 0x7610, R29 ;  /* 0x00007610ff1d7816 */ /* 0x000fc8000000001d */
[----:B------:R0:W4:Y:S01]  /*23040*/  @!P0 LDG.E.U8 R12, desc[UR8][R2.64] ;  /* 0x00000008020c8981 */ /* 0x000122000c1e1100 */
[----:B------:R-:W-:Y:S01]  /*23050*/  PRMT R28, RZ, 0x7610, R28 ;  /* 0x00007610ff1c7816 */ /* 0x000fe2000000001c */
[----:B0-----:R-:W-:Y:S02]  /*23060*/  @!P0 IMAD.MOV.U32 R3, RZ, RZ, R9 ;  /* 0x000000ffff038224 */ /* 0x001fe400078e0009 */
[----:B---3--:R0:W-:Y:S01]  /*23070*/  STL [R1+0x44], R4 ;  /* 0x0000440401007387 */ /* 0x0081e20000100800 */
[----:B------:R-:W-:-:S03]  /*23080*/  PRMT R18, RZ, 0x7610, R18 ;  /* 0x00007610ff127816 */ /* 0x000fc60000000012 */
[----:B------:R-:W3:Y:S04]  /*23090*/  LDL R9, [R1+0x69c] ;  /* 0x00069c0001097983 */ /* 0x000ee80000100800 */
[----:B0-----:R-:W4:Y:S01]  /*230a0*/  LDL R4, [R1+0x6a8] ;  /* 0x0006a80001047983 */ /* 0x001f220000100800 */
[----:B--2---:R-:W-:-:S03]  /*230b0*/  @!P0 IMAD.MOV.U32 R2, RZ, RZ, R8 ;  /* 0x000000ffff028224 */ /* 0x004fc600078e0008 */
[----:B------:R-:W2:Y:S04]  /*230c0*/  LDL R8, [R1+0x6a0] ;  /* 0x0006a00001087983 */ /* 0x000ea80000100800 */
[----:B------:R0:W3:Y:S02]  /*230d0*/  @!P0 LDG.E.U8 R29, desc[UR8][R2.64] ;  /* 0x00000008021d8981 */ /* 0x0000e4000c1e1100 */
[----:B0-----:R-:W-:Y:S02]  /*230e0*/  @!P0 IMAD.MOV.U32 R2, RZ, RZ, R10 ;  /* 0x000000ffff028224 */ /* 0x001fe400078e000a */
[----:B------:R-:W-:-:S05]  /*230f0*/  @!P0 IMAD.MOV.U32 R3, RZ, RZ, R11 ;  /* 0x000000ffff038224 */ /* 0x000fca00078e000b */
[----:B------:R0:W2:Y:S02]  /*23100*/  @!P0 LDG.E.U8 R28, desc[UR8][R2.64] ;  /* 0x00000008021c8981 */ /* 0x0000a4000c1e1100 */
[----:B0-----:R-:W-:Y:S02]  /*23110*/  @!P0 IMAD.MOV.U32 R3, RZ, RZ, R5 ;  /* 0x000000ffff038224 */ /* 0x001fe400078e0005 */
[----:B----4-:R-:W-:-:S05]  /*23120*/  @!P0 IMAD.MOV.U32 R2, RZ, RZ, R4 ;  /* 0x000000ffff028224 */ /* 0x010fca00078e0004 */
[----:B------:R0:W4:Y:S04]  /*23130*/  @!P0 LDG.E.U8 R18, desc[UR8][R2.64] ;  /* 0x0000000802128981 */ /* 0x000128000c1e1100 */
[----:B---3--:R-:W-:Y:S04]  /*23140*/  STL [R1+0x1078], R29 ;  /* 0x0010781d01007387 */ /* 0x008fe80000100800 */
[----:B------:R-:W3:Y:S04]  /*23150*/  LDL R11, [R1+0x694] ;  /* 0x00069400010b7983 */ /* 0x000ee80000100800 */
[----:B------:R-:W3:Y:S04]  /*23160*/  LDL R10, [R1+0x698] ;  /* 0x00069800010a7983 */ /* 0x000ee80000100800 */
[----:B--2---:R-:W-:Y:S04]  /*23170*/  STL [R1+0x1060], R28 ;  /* 0x0010601c01007387 */ /* 0x004fe80000100800 */
[----:B------:R-:W2:Y:S04]  /*23180*/  LDL R13, [R1+0x664] ;  /* 0x00066400010d7983 */ /* 0x000ea80000100800 */
[----:B------:R1:W-:Y:S04]  /*23190*/  STL [R1+0x40], R12 ;  /* 0x0000400c01007387 */ /* 0x0003e80000100800 */
[----:B-1----:R-:W2:Y:S04]  /*231a0*/  LDL R12, [R1+0x668] ;  /* 0x00066800010c7983 */ /* 0x002ea80000100800 */
[----:B------:R-:W-:Y:S04]  /*231b0*/  STL [R1+0x4c], R23 ;  /* 0x00004c1701007387 */ /* 0x000fe80000100800 */
[----:B------:R-:W2:Y:S04]  /*231c0*/  LDL R5, [R1+0x624] ;  /* 0x0006240001057983 */ /* 0x000ea80000100800 */
[----:B------:R-:W2:Y:S01]  /*231d0*/  LDL R4, [R1+0x628] ;  /* 0x0006280001047983 */ /* 0x000ea20000100800 */
[----:B0-----:R-:W-:-:S02]  /*231e0*/  @!P0 IMAD.MOV.U32 R2, RZ, RZ, R8 ;  /* 0x000000ffff028224 */ /* 0x001fc400078e0008 */
[----:B------:R-:W-:Y:S01]  /*231f0*/  @!P0 IMAD.MOV.U32 R3, RZ, RZ, R9 ;  /* 0x000000ffff038224 */ /* 0x000fe200078e0009 */
[----:B------:R-:W-:-:S04]  /*23200*/  SHF.R.S32.HI R26, RZ, 0x1, R24 ;  /* 0x00000001ff1a7819 */ /* 0x000fc80000011418 */
[----:B------:R-:W-:Y:S01]  /*23210*/  SGXT R26, R26, 0x1 ;  /* 0x000000011a1a781a */ /* 0x000fe20000000200 */
[----:B----4-:R-:W-:Y:S04]  /*23220*/  STL [R1+0x1098], R18 ;  /* 0x0010981201007387 */ /* 0x010fe80000100800 */
[----:B------:R-:W-:Y:S04]  /*23230*/  STL [R1+0x48], R22 ;  /* 0x0000481601007387 */ /* 0x000fe80000100800 */
[----:B------:R-:W4:Y:S04]  /*23240*/  LDL R9, [R1+0x5e4] ;  /* 0x0005e40001097983 */ /* 0x000f280000100800 */
[----:B------:R-:W4:Y:S01]  /*23250*/  LDL R8, [R1+0x5e8] ;  /* 0x0005e80001087983 */ /* 0x000f220000100800 */
[----:B------:R-:W-:-:S02]  /*23260*/  LOP3.LUT R0, R0, 0x88, R26, 0xf8, !PT ;  /* 0x0000008800007812 */ /* 0x000fc400078ef81a */
[----:B------:R-:W-:Y:S02]  /*23270*/  PRMT R26, RZ, 0x7610, R26 ;  /* 0x00007610ff1a7816 */ /* 0x000fe4000000001a */
[----:B------:R-:W-:Y:S02]  /*23280*/  PRMT R27, RZ, 0x7610, R27 ;  /* 0x00007610ff1b7816 */ /* 0x000fe4000000001b */
[----:B------:R-:W-:Y:S02]  /*23290*/  PRMT R16, RZ, 0x7610, R16 ;  /* 0x00007610ff107816 */ /* 0x000fe40000000010 */
[----:B------:R-:W-:Y:S02]  /*232a0*/  PRMT R6, RZ, 0x7610, R6 ;  /* 0x00007610ff067816 */ /* 0x000fe40000000006 */
[----:B------:R-:W-:Y:S02]  /*232b0*/  PRMT R14, RZ, 0x7610, R14 ;  /* 0x00007610ff0e7816 */ /* 0x000fe4000000000e */
[----:B------:R-:W-:Y:S01]  /*232c0*/  PRMT R7, RZ, 0x7610, R7 ;  /* 0x00007610ff077816 */ /* 0x000fe20000000007 */
[----:B------:R3:W4:Y:S01]  /*232d0*/  @!P0 LDG.E.U8 R26, desc[UR8][R2.64] ;  /* 0x00000008021a8981 */ /* 0x000722000c1e1100 */
[----:B------:R-:W-:-:S02]  /*232e0*/  PRMT R15, RZ, 0x7610, R15 ;  /* 0x00007610ff0f7816 */ /* 0x000fc4000000000f */
[----:B------:R-:W-:Y:S02]  /*232f0*/  PRMT R17, RZ, 0x7610, R17 ;  /* 0x00007610ff117816 */ /* 0x000fe40000000011 */
[----:B------:R-:W-:Y:S02]  /*23300*/  PRMT R19, RZ, 0x7610, R19 ;  /* 0x00007610ff137816 */ /* 0x000fe40000000013 */
[----:B------:R-:W-:Y:S02]  /*23310*/  PRMT R24, RZ, 0x7610, R24 ;  /* 0x00007610ff187816 */ /* 0x000fe40000000018 */
[----:B------:R-:W-:Y:S01]  /*23320*/  PRMT R25, RZ, 0x7610, R25 ;  /* 0x00007610ff197816 */ /* 0x000fe20000000019 */
[----:B------:R-:W-:Y:S01]  /*23330*/  LDS.U8 R21, [R0+UR5+0x120] ;  /* 0x0001200500157984 */ /* 0x000fe20008000000 */
[----:B---3--:R-:W-:Y:S02]  /*23340*/  @!P0 IMAD.MOV.U32 R2, RZ, RZ, R10 ;  /* 0x000000ffff028224 */ /* 0x008fe400078e000a */
[----:B------:R-:W-:-:S05]  /*23350*/  @!P0 IMAD.MOV.U32 R3, RZ, RZ, R11 ;  /* 0x000000ffff038224 */ /* 0x000fca00078e000b */
[----:B------:R0:W3:Y:S04]  /*23360*/  @!P0 LDG.E.U8 R27, desc[UR8][R2.64] ;  /* 0x00000008021b8981 */ /* 0x0000e8000c1e1100 */
[----:B--2---:R-:W2:Y:S01]  /*23370*/  @!P0 LDG.E.U8 R6, desc[UR8][R4.64] ;  /* 0x0000000804068981 */ /* 0x004ea2000c1e1100 */
[----:B0-----:R-:W-:Y:S02]  /*23380*/  @!P0 IMAD.MOV.U32 R2, RZ, RZ, R12 ;  /* 0x000000ffff028224 */ /* 0x001fe400078e000c */
[----:B------:R-:W-:-:S05]  /*23390*/  @!P0 IMAD.MOV.U32 R3, RZ, RZ, R13 ;  /* 0x000000ffff038224 */ /* 0x000fca00078e000d */
[----:B------:R0:W2:Y:S02]  /*233a0*/  @!P0 LDG.E.U8 R16, desc[UR8][R2.64] ;  /* 0x0000000802108981 */ /* 0x0000a4000c1e1100 */
[----:B0-----:R-:W-:-:S06]  /*233b0*/  PRMT R2, RZ, 0x7610, R2 ;  /* 0x00007610ff027816 */ /* 0x001fcc0000000002 */
[----:B----4-:R-:W4:Y:S04]  /*233c0*/  @!P0 LDG.E.U8 R2, desc[UR8][R8.64] ;  /* 0x0000000808028981 */ /* 0x010f28000c1e1100 */
[----:B------:R-:W-:Y:S04]  /*233d0*/  STL [R1+0x107c], R26 ;  /* 0x00107c1a01007387 */ /* 0x000fe80000100800 */
[----:B------:R-:W4:Y:S04]  /*233e0*/  LDL R11, [R1+0x5ac] ;  /* 0x0005ac00010b7983 */ /* 0x000f280000100800 */
[----:B------:R-:W4:Y:S04]  /*233f0*/  LDL R10, [R1+0xd00] ;  /* 0x000d0000010a7983 */ /* 0x000f280000100800 */
[----:B---3--:R-:W-:Y:S04]  /*23400*/  STL [R1+0x1064], R27 ;  /* 0x0010641b01007387 */ /* 0x008fe80000100800 */
[----:B--2---:R-:W-:Y:S04]  /*23410*/  STL [R1+0x109c], R16 ;  /* 0x00109c1001007387 */ /* 0x004fe80000100800 */
[----:B------:R-:W2:Y:S04]  /*23420*/  LDL R20, [R1+0xd04] ;  /* 0x000d040001147983 */ /* 0x000ea80000100800 */
[----:B------:R-:W3:Y:S04]  /*23430*/  LDL R13, [R1+0xd40] ;  /* 0x000d4000010d7983 */ /* 0x000ee80000100800 */
[----:B------:R0:W-:Y:S04]  /*23440*/  STL [R1+0x10a0], R6 ;  /* 0x0010a00601007387 */ /* 0x0001e80000100800 */
[----:B------:R-:W3:Y:S04]  /*23450*/  LDL R12, [R1+0xd44] ;  /* 0x000d4400010c7983 */ /* 0x000ee80000100800 */
[----:B0-----:R-:W3:Y:S04]  /*23460*/  LDL R6, [R1+0xd64] ;  /* 0x000d640001067983 */ /* 0x001ee80000100800 */
[----:B----4-:R0:W-:Y:S04]  /*23470*/  STL [R1+0x10a4], R2 ;  /* 0x0010a40201007387 */ /* 0x0101e80000100800 */
[----:B------:R-:W4:Y:S04]  /*23480*/  LDL R18, [R1+0x65c] ;  /* 0x00065c0001127983 */ /* 0x000f280000100800 */
[----:B------:R-:W4:Y:S01]  /*23490*/  LDL R16, [R1+0x660] ;  /* 0x0006600001107983 */ /* 0x000f220000100800 */
[----:B------:R-:W-:-:S02]  /*234a0*/  PRMT R5, RZ, 0x7610, R5 ;  /* 0x00007610ff057816 */ /* 0x000fc40000000005 */
[----:B------:R-:W-:Y:S01]  /*234b0*/  PRMT R4, RZ, 0x7610, R4 ;  /* 0x00007610ff047816 */ /* 0x000fe20000000004 */
[----:B------:R-:W-:Y:S02]  /*234c0*/  @!P0 IMAD.MOV.U32 R9, RZ, RZ, R11 ;  /* 0x000000ffff098224 */ /* 0x000fe400078e000b */
[----:B------:R-:W-:Y:S01]  /*234d0*/  @!P0 IMAD.MOV.U32 R8, RZ, RZ, R10 ;  /* 0x000000ffff088224 */ /* 0x000fe200078e000a */
[----:B------:R-:W-:Y:S01]  /*234e0*/  PRMT R3, RZ, 0x7610, R3 ;  /* 0x00007610ff037816 */ /* 0x000fe20000000003 */
[----:B------:R-:W4:Y:S04]  /*234f0*/  LDL R11, [R1+0x654] ;  /* 0x00065400010b7983 */ /* 0x000f280000100800 */
[----:B------:R2:W4:Y:S04]  /*23500*/  @!P0 LDG.E.U8 R5, desc[UR8][R8.64] ;  /* 0x0000000808058981 */ /* 0x000528000c1e1100 */
[----:B------:R-:W4:Y:S01]  /*23510*/  LDL R10, [R1+0x658] ;  /* 0x00065800010a7983 */ /* 0x000f220000100800 */
[----:B--2---:R-:W-:-:S02]  /*23520*/  @!P0 IMAD.MOV.U32 R9, RZ, RZ, R20 ;  /* 0x000000ffff098224 */ /* 0x004fc400078e0014 */
[----:B---3--:R-:W-:Y:S01]  /*23530*/  @!P0 IMAD.MOV.U32 R8, RZ, RZ, R13 ;  /* 0x000000ffff088224 */ /* 0x008fe200078e000d */
[----:B------:R-:W-:Y:S04]  /*23540*/  LDS.U8 R20, [R0+UR5+0x20] ;  /* 0x0000200500147984 */ /* 0x000fe80008000000 */
[----:B------:R1:W2:Y:S02]  /*23550*/  @!P0 LDG.E.U8 R4, desc[UR8][R8.64] ;  /* 0x0000000808048981 */ /* 0x0002a4000c1e1100 */
[----:B-1----:R-:W-:Y:S02]  /*23560*/  @!P0 IMAD.MOV.U32 R8, RZ, RZ, R6 ;  /* 0x000000ffff088224 */ /* 0x002fe400078e0006 */
[----:B------:R-:W-:-:S05]  /*23570*/  @!P0 IMAD.MOV.U32 R9, RZ, RZ, R12 ;  /* 0x000000ffff098224 */ /* 0x000fca00078e000c */
[----:B------:R4:W3:Y:S02]  /*23580*/  @!P0 LDG.E.U8 R3, desc[UR8][R8.64] ;  /* 0x0000000808038981 */ /* 0x0008e4000c1e1100 */
[----:B----4-:R-:W-:Y:S02]  /*23590*/  @!P0 IMAD.MOV.U32 R9, RZ, RZ, R18 ;  /* 0x000000ffff098224 */ /* 0x010fe400078e0012 */
[----:B------:R-:W-:-:S05]  /*235a0*/  @!P0 IMAD.MOV.U32 R8, RZ, RZ, R16 ;  /* 0x000000ffff088224 */ /* 0x000fca00078e0010 */
[----:B------:R-:W4:Y:S04]  /*235b0*/  @!P0 LDG.E.U8 R14, desc[UR8][R8.64] ;  /* 0x00000008080e8981 */ /* 0x000f28000c1e1100 */
[----:B------:R1:W-:Y:S04]  /*235c0*/  STL [R1+0x10a8], R5 ;  /* 0x0010a80501007387 */ /* 0x0003e80000100800 */
[----:B------:R-:W4:Y:S04]  /*235d0*/  LDL R13, [R1+0x61c] ;  /* 0x00061c00010d7983 */ /* 0x000f280000100800 */
[----:B0-----:R-:W4:Y:S04]  /*235e0*/  LDL R2, [R1+0x620] ;  /* 0x0006200001027983 */ /* 0x001f280000100800 */
[----:B------:R0:W4:Y:S04]  /*235f0*/  @!P0 LDG.E.U8 R7, desc[UR8][R10.64] ;  /* 0x000000080a078981 */ /* 0x000128000c1e1100 */
[----:B--2---:R2:W-:Y:S04]  /*23600*/  STL [R1+0x10ac], R4 ;  /* 0x0010ac0401007387 */ /* 0x0045e80000100800 */
[----:B------:R-:W2:Y:S04]  /*23610*/  LDL R12, [R1+0x614] ;  /* 0x00061400010c7983 */ /* 0x000ea80000100800 */
[----:B------:R-:W2:Y:S04]  /*23620*/  LDL R6, [R1+0x618] ;  /* 0x0006180001067983 */ /* 0x000ea80000100800 */
[----:B---3--:R3:W-:Y:S04]  /*23630*/  STL [R1+0x10b0], R3 ;  /* 0x0010b00301007387 */ /* 0x0087e80000100800 */
[----:B----4-:R4:W-:Y:S04]  /*23640*/  STL [R1+0x1080], R14 ;  /* 0x0010800e01007387 */ /* 0x0109e80000100800 */
[----:B-1----:R-:W4:Y:S04]  /*23650*/  LDL R5, [R1+0x5dc] ;  /* 0x0005dc0001057983 */ /* 0x002f280000100800 */
[----:B--2---:R-:W2:Y:S01]  /*23660*/  LDL R4, [R1+0x5e0] ;  /* 0x0005e00001047983 */ /* 0x004ea20000100800 */
[----:B------:R-:W-:Y:S01]  /*23670*/  PRMT R8, RZ, 0x7610, R8 ;  /* 0x00007610ff087816 */ /* 0x000fe20000000008 */
[----:B0-----:R-:W-:-:S02]  /*23680*/  @!P0 IMAD.MOV.U32 R11, RZ, RZ, R13 ;  /* 0x000000ffff0b8224 */ /* 0x001fc400078e000d */
[----:B------:R-:W-:Y:S01]  /*23690*/  @!P0 IMAD.MOV.U32 R10, RZ, RZ, R2 ;  /* 0x000000ffff0a8224 */ /* 0x000fe200078e0002 */
[----:B------:R-:W-:-:S04]  /*236a0*/  PRMT R9, RZ, 0x7610, R9 ;  /* 0x00007610ff097816 */ /* 0x000fc80000000009 */
[----:B------:R0:W2:Y:S04]  /*236b0*/  @!P0 LDG.E.U8 R8, desc[UR8][R10.64] ;  /* 0x000000080a088981 */ /* 0x0000a8000c1e1100 */
[----:B------:R-:W-:Y:S04]  /*236c0*/  STL [R1+0x1068], R7 ;  /* 0x0010680701007387 */ /* 0x000fe80000100800 */
[----:B---3--:R-:W3:Y:S04]  /*236d0*/  LDL R3, [R1+0x5d4] ;  /* 0x0005d40001037983 */ /* 0x008ee80000100800 */
[----:B------:R-:W3:Y:S01]  /*236e0*/  LDL R2, [R1+0x5d8] ;  /* 0x0005d80001027983 */ /* 0x000ee20000100800 */
[----:B0-----:R-:W-:Y:S01]  /*236f0*/  PRMT R10, RZ, 0x7610, R10 ;  /* 0x00007610ff0a7816 */ /* 0x001fe2000000000a */
[----:B------:R-:W-:-:S02]  /*23700*/  @!P0 IMAD.MOV.U32 R13, RZ, RZ, R12 ;  /* 0x000000ffff0d8224 */ /* 0x000fc400078e000c */
[----:B------:R-:W-:-:S05]  /*23710*/  @!P0 IMAD.MOV.U32 R12, RZ, RZ, R6 ;  /* 0x000000ffff0c8224 */ /* 0x000fca00078e0006 */
[----:B------:R4:W3:Y:S02]  /*23720*/  @!P0 LDG.E.U8 R9, desc[UR8][R12.64] ;  /* 0x000000080c098981 */ /* 0x0008e4000c1e1100 */
[----:B----4-:R-:W-:Y:S02]  /*23730*/  @!P0 IMAD.MOV.U32 R13, RZ, RZ, R5 ;  /* 0x000000ffff0d8224 */ /* 0x010fe400078e0005 */
[----:B--2---:R-:W-:-:S05]  /*23740*/  @!P0 IMAD.MOV.U32 R12, RZ, RZ, R4 ;  /* 0x000000ffff0c8224 */ /* 0x004fca00078e0004 */
[----:B------:R3:W2:Y:S04]  /*23750*/  @!P0 LDG.E.U8 R10, desc[UR8][R12.64] ;  /* 0x000000080c0a8981 */ /* 0x0006a8000c1e1100 */
[----:B------:R0:W-:Y:S04]  /*23760*/  STL [R1+0x1084], R8 ;  /* 0x0010840801007387 */ /* 0x0001e80000100800 */
[----:B------:R-:W4:Y:S04]  /*23770*/  LDL R16, [R1+0x5a8] ;  /* 0x0005a80001107983 */ /* 0x000f280000100800 */
[----:B------:R-:W4:Y:S04]  /*23780*/  LDL R14, [R1+0xd08] ;  /* 0x000d0800010e7983 */ /* 0x000f280000100800 */
[----:B0-----:R-:W4:Y:S01]  /*23790*/  LDL R8, [R1+0xd10] ;  /* 0x000d100001087983 */ /* 0x001f220000100800 */
[----:B---3--:R-:W-:-:S02]  /*237a0*/  @!P0 IMAD.MOV.U32 R12, RZ, RZ, R2 ;  /* 0x000000ffff0c8224 */ /* 0x008fc400078e0002 */
[----:B------:R-:W-:Y:S01]  /*237b0*/  @!P0 IMAD.MOV.U32 R13, RZ, RZ, R3 ;  /* 0x000000ffff0d8224 */ /* 0x000fe200078e0003 */
[----:B------:R0:W-:Y:S04]  /*237c0*/  STL [R1+0x106c], R9 ;  /* 0x00106c0901007387 */ /* 0x0001e80000100800 */
[----:B------:R-:W3:Y:S04]  /*237d0*/  LDL R7, [R1+0xd0c] ;  /* 0x000d0c0001077983 */ /* 0x000ee80000100800 */
[----:B------:R-:W3:Y:S04]  /*237e0*/  LDL R6, [R1+0xd48] ;  /* 0x000d480001067983 */ /* 0x000ee80000100800 */
[----:B------:R-:W3:Y:S04]  /*237f0*/  LDL R5, [R1+0xd14] ;  /* 0x000d140001057983 */ /* 0x000ee80000100800 */
[----:B------:R-:W3:Y:S04]  /*23800*/  LDL R4, [R1+0xd50] ;  /* 0x000d500001047983 */ /* 0x000ee80000100800 */
[----:B0-----:R-:W3:Y:S04]  /*23810*/  LDL R9, [R1+0x5a4] ;  /* 0x0005a40001097983 */ /* 0x001ee80000100800 */
[----:B--2---:R-:W-:Y:S04]  /*23820*/  STL [R1+0x1088], R10 ;  /* 0x0010880a01007387 */ /* 0x004fe80000100800 */
[----:B------:R-:W2:Y:S04]  /*23830*/  LDL R3, [R1+0xd4c] ;  /* 0x000d4c0001037983 */ /* 0x000ea80000100800 */
[----:B------:R-:W2:Y:S01]  /*23840*/  LDL R2, [R1+0xd60] ;  /* 0x000d600001027983 */ /* 0x000ea20000100800 */
[----:B------:R-:W-:-:S06]  /*23850*/  PRMT R11, RZ, 0x7610, R11 ;  /* 0x00007610ff0b7816 */ /* 0x000fcc000000000b */
[----:B------:R4:W2:Y:S02]  /*23860*/  @!P0 LDG.E.U8 R11, desc[UR8][R12.64] ;  /* 0x000000080c0b8981 */ /* 0x0008a4000c1e1100 */
[----:B----4-:R-:W-:Y:S02]  /*23870*/  @!P0 IMAD.MOV.U32 R12, RZ, RZ, R14 ;  /* 0x000000ffff0c8224 */ /* 0x010fe400078e000e */
[----:B------:R-:W-:-:S05]  /*23880*/  @!P0 IMAD.MOV.U32 R13, RZ, RZ, R16 ;  /* 0x000000ffff0d8224 */ /* 0x000fca00078e0010 */
[----:B------:R0:W4:Y:S02]  /*23890*/  @!P0 LDG.E.U8 R15, desc[UR8][R12.64] ;  /* 0x000000080c0f8981 */ /* 0x000124000c1e1100 */
[----:B0-----:R-:W-:Y:S02]  /*238a0*/  @!P0 IMAD.MOV.U32 R12, RZ, RZ, R8 ;  /* 0x000000ffff0c8224 */ /* 0x001fe400078e0008 */
[----:B---3--:R-:W-:-:S05]  /*238b0*/  @!P0 IMAD.MOV.U32 R13, RZ, RZ, R9 ;  /* 0x000000ffff0d8224 */ /* 0x008fca00078e0009 */
[----:B------:R0:W3:Y:S02]  /*238c0*/  @!P0 LDG.E.U8 R17, desc[UR8][R12.64] ;  /* 0x000000080c118981 */ /* 0x0000e4000c1e1100 */
[----:B0-----:R-:W-:Y:S02]  /*238d0*/  @!P0 IMAD.MOV.U32 R12, RZ, RZ, R6 ;  /* 0x000000ffff0c8224 */ /* 0x001fe400078e0006 */
[----:B------:R-:W-:-:S05]  /*238e0*/  @!P0 IMAD.MOV.U32 R13, RZ, RZ, R7 ;  /* 0x000000ffff0d8224 */ /* 0x000fca00078e0007 */
[----:B------:R0:W3:Y:S02]  /*238f0*/  @!P0 LDG.E.U8 R19, desc[UR8][R12.64] ;  /* 0x000000080c138981 */ /* 0x0000e4000c1e1100 */
[----:B0-----:R-:W-:Y:S02]  /*23900*/  @!P0 IMAD.MOV.U32 R12, RZ, RZ, R4 ;  /* 0x000000ffff0c8224 */ /* 0x001fe400078e0004 */
[----:B------:R-:W-:Y:S01]  /*23910*/  @!P0 IMAD.MOV.U32 R13, RZ, RZ, R5 ;  /* 0x000000ffff0d8224 */ /* 0x000fe200078e0005 */
[----:B------:R-:W-:Y:S04]  /*23920*/  LDS.U8 R4, [R0+UR5+0x30] ;  /* 0x0000300500047984 */ /* 0x000fe80008000000 */
[----:B------:R2:W3:Y:S02]  /*23930*/  @!P0 LDG.E.U8 R24, desc[UR8][R12.64] ;  /* 0x000000080c188981 */ /* 0x0004e4000c1e1100 */
[----:B--2---:R-:W-:-:S02]  /*23940*/  @!P0 IMAD.MOV.U32 R13, RZ, RZ, R3 ;  /* 0x000000ffff0d8224 */ /* 0x004fc400078e0003 */
[----:B------:R-:W-:Y:S01]  /*23950*/  @!P0 IMAD.MOV.U32 R12, RZ, RZ, R2 ;  /* 0x000000ffff0c8224 */ /* 0x000fe200078e0002 */
[----:B------:R-:W-:Y:S04]  /*23960*/  LDS.U8 R3, [R0+UR5+0x100] ;  /* 0x0001000500037984 */ /* 0x000fe80008000000 */
[----:B------:R-:W-:Y:S04]  /*23970*/  LDS.U8 R2, [R0+UR5] ;  /* 0x0000000500027984 */ /* 0x000fe80008000000 */
[----:B------:R0:W2:Y:S04]  /*23980*/  @!P0 LDG.E.U8 R25, desc[UR8][R12.64] ;  /* 0x000000080c198981 */ /* 0x0000a8000c1e1100 */
[----:B0-----:R-:W0:Y:S04]  /*23990*/  LDS.U8 R13, [R0+UR5+0x10] ;  /* 0x00001005000d7984 */ /* 0x001e280008000000 */
[----:B------:R-:W-:Y:S04]  /*239a0*/  STL [R1+0x1070], R11 ;  /* 0x0010700b01007387 */ /* 0x000fe80000100800 */
[----:B----4-:R-:W-:Y:S04]  /*239b0*/  STL [R1+0x108c], R15 ;  /* 0x00108c0f01007387 */ /* 0x010fe80000100800 */
[----:B---3--:R-:W-:Y:S04]  /*239c0*/  STL [R1+0x1074], R17 ;  /* 0x0010741101007387 */ /* 0x008fe80000100800 */
[----:B------:R-:W-:Y:S04]  /*239d0*/  STL [R1+0x1090], R19 ;  /* 0x0010901301007387 */ /* 0x000fe80000100800 */
[----:B------:R-:W-:Y:S04]  /*239e0*/  STL [R1+0x1094], R24 ;  /* 0x0010941801007387 */ /* 0x000fe80000100800 */
[----:B--2---:R-:W-:Y:S04]  /*239f0*/  STL [R1+0x10b4], R25 ;  /* 0x0010b41901007387 */ /* 0x004fe80000100800 */
[----:B0-----:R-:W-:Y:S04]  /*23a00*/  STL [R1+0x10b8], R13 ;  /* 0x0010b80d01007387 */ /* 0x001fe80000100800 */
[----:B------:R-:W-:Y:S04]  /*23a10*/  STL [R1+0xd0], R2 ;  /* 0x0000d00201007387 */ /* 0x000fe80000100800 */
[----:B------:R-:W0:Y:S04]  /*23a20*/  LDS.U8 R2, [R0+UR5+0x110] ;  /* 0x0001100500027984 */ /* 0x000e280008000000 */
[----:B------:R-:W-:Y:S04]  /*23a30*/  STL [R1+0x1038], R20 ;  /* 0x0010381401007387 */ /* 0x000fe80000100800 */
[----:B------:R-:W-:Y:S04]  /*23a40*/  STL [R1+0x1b8], R4 ;  /* 0x0001b80401007387 */ /* 0x000fe80000100800 */
[----:B------:R-:W-:Y:S04]  /*23a50*/  STL [R1+0xe4], R3 ;  /* 0x0000e40301007387 */ /* 0x000fe80000100800 */
[----:B------:R-:W-:Y:S04]  /*23a60*/  STL [R1+0x1034], R21 ;  /* 0x0010341501007387 */ /* 0x000fe80000100800 */
[----:B------:R-:W1:Y:S04]  /*23a70*/  LDS.U8 R3, [R0+UR5+0x130] ;  /* 0x0001300500037984 */ /* 0x000e680008000000 */
[----:B------:R-:W-:Y:S04]  /*23a80*/  LDS.U8 R4, [R0+UR5+0x210] ;  /* 0x0002100500047984 */ /* 0x000fe80008000000 */
[----:B0-----:R-:W-:Y:S04]  /*23a90*/  STL [R1+0xdc], R2 ;  /* 0x0000dc0201007387 */ /* 0x001fe80000100800 */
[----:B------:R-:W0:Y:S04]  /*23aa0*/  LDS.U8 R2, [R0+UR5+0x200] ;  /* 0x0002000500027984 */ /* 0x000e280008000000 */
[----:B-1----:R-:W-:Y:S04]  /*23ab0*/  STL [R1+0x1d0], R3 ;  /* 0x0001d00301007387 */ /* 0x002fe80000100800 */
[----:B------:R-:W1:Y:S04]  /*23ac0*/  LDS.U8 R3, [R0+UR5+0x220] ;  /* 0x0002200500037984 */ /* 0x000e680008000000 */
[----:B0-----:R-:W-:Y:S04]  /*23ad0*/  STL [R1+0x2cc], R2 ;  /* 0x0002cc0201007387 */ /* 0x001fe80000100800 */
[----:B------:R-:W0:Y:S04]  /*23ae0*/  LDS.U8 R2, [R0+UR5+0x230] ;  /* 0x0002300500027984 */ /* 0x000e280008000000 */
[----:B------:R-:W-:Y:S04]  /*23af0*/  STL [R1+0x2c4], R4 ;  /* 0x0002c40401007387 */ /* 0x000fe80000100800 */
[----:B------:R-:W2:Y:S04]  /*23b00*/  LDS.U8 R4, [R0+UR5+0x300] ;  /* 0x0003000500047984 */ /* 0x000ea80008000000 */
[----:B-1----:R-:W-:Y:S04]  /*23b10*/  STL [R1+0x3f4], R3 ;  /* 0x0003f40301007387 */ /* 0x002fe80000100800 */
[----:B------:R-:W1:Y:S04]  /*23b20*/  LDS.U8 R3, [R0+UR5+0x310] ;  /* 0x0003100500037984 */ /* 0x000e680008000000 */
[----:B0-----:R-:W-:Y:S04]  /*23b30*/  STL [R1+0x3ec], R2 ;  /* 0x0003ec0201007387 */ /* 0x001fe80000100800 */
[----:B------:R-:W0:Y:S04]  /*23b40*/  LDS.U8 R2, [R0+UR5+0x320] ;  /* 0x0003200500027984 */ /* 0x000e280008000000 */
[----:B--2---:R-:W-:Y:S04]  /*23b50*/  STL [R1+0x2ec], R4 ;  /* 0x0002ec0401007387 */ /* 0x004fe80000100800 */
        /* <DEDUP_REMOVED lines=28> */
[----:B------:R-:W0:Y:S01]  /*23d20*/  LDS.U8 R2, [R0+UR5+0x710] ;  /* 0x0007100500027984 */ /* 0x000e220008000000 */
[----:B------:R-:W-:-:S03]  /*23d30*/  LOP3.LUT R12, R0, 0x8, RZ, 0x3c, !PT ;  /* 0x00000008000c7812 */ /* 0x000fc600078e3cff */
[----:B--2---:R-:W-:Y:S04]  /*23d40*/  STL [R1+0xd80], R4 ;  /* 0x000d800401007387 */ /* 0x004fe80000100800 */
[----:B------:R-:W2:Y:S04]  /*23d50*/  LDS.U8 R4, [R0+UR5+0x720] ;  /* 0x0007200500047984 */ /* 0x000ea80008000000 */
[----:B-1----:R-:W-:Y:S04]  /*23d60*/  STL [R1+0x4f4], R3 ;  /* 0x0004f40301007387 */ /* 0x002fe80000100800 */
[----:B------:R-:W1:Y:S04]  /*23d70*/  LDS.U8 R3, [R0+UR5+0x730] ;  /* 0x0007300500037984 */ /* 0x000e680008000000 */
[----:B------:R-:W-:Y:S04]  /*23d80*/  LDS.U8 R22, [R12+UR5+0x20] ;  /* 0x000020050c167984 */ /* 0x000fe80008000000 */
[----:B------:R-:W-:Y:S04]  /*23d90*/  LDS.U8 R0, [R12+UR5+0x10] ;  /* 0x000010050c007984 */ /* 0x000fe80008000000 */
[----:B------:R-:W-:Y:S04]  /*23da0*/  LDS.U8 R23, [R12+UR5+0x120] ;  /* 0x000120050c177984 */ /* 0x000fe80008000000 */
[----:B0-----:R-:W-:Y:S04]  /*23db0*/  STL [R1+0x4f0], R2 ;  /* 0x0004f00201007387 */ /* 0x001fe80000100800 */
[----:B------:R-:W0:Y:S04]  /*23dc0*/  LDS.U8 R2, [R12+UR5] ;  /* 0x000000050c027984 */ /* 0x000e280008000000 */
[----:B--2---:R-:W-:Y:S04]  /*23dd0*/  STL [R1+0xd98], R4 ;  /* 0x000d980401007387 */ /* 0x004fe80000100800 */
[----:B-1----:R-:W-:Y:S04]  /*23de0*/  STL [R1+0xd88], R3 ;  /* 0x000d880301007387 */ /* 0x002fe80000100800 */
[----:B------:R-:W1:Y:S04]  /*23df0*/  LDS.U8 R3, [R12+UR5+0x30] ;  /* 0x000030050c037984 */ /* 0x000e680008000000 */
[----:B0-----:R-:W-:Y:S04]  /*23e00*/  STL [R1+0xd8], R2 ;  /* 0x0000d80201007387 */ /* 0x001fe80000100800 */
[----:B------:R-:W-:Y:S04]  /*23e10*/  STL [R1+0x10bc], R22 ;  /* 0x0010bc1601007387 */ /* 0x000fe80000100800 */
[----:B------:R-:W0:Y:S04]  /*23e20*/  LDS.U8 R2, [R12+UR5+0x100] ;  /* 0x000100050c027984 */ /* 0x000e280008000000 */
[----:B------:R-:W-:Y:S04]  /*23e30*/  STL [R1+0xd4], R0 ;  /* 0x0000d40001007387 */ /* 0x000fe80000100800 */
[----:B------:R-:W2:Y:S04]  /*23e40*/  LDS.U8 R0, [R12+UR5+0x110] ;  /* 0x000110050c007984 */ /* 0x000ea80008000000 */
[----:B-1----:R-:W-:Y:S04]  /*23e50*/  STL [R1+0x1c0], R3 ;  /* 0x0001c00301007387 */ /* 0x002fe80000100800 */
[----:B------:R-:W-:Y:S04]  /*23e60*/  LDS.U8 R3, [R12+UR5+0x200] ;  /* 0x000200050c037984 */ /* 0x000fe80008000000 */
[----:B0-----:R-:W-:Y:S04]  /*23e70*/  STL [R1+0xec], R2 ;  /* 0x0000ec0201007387 */ /* 0x001fe80000100800 */
[----:B------:R-:W-:Y:S04]  /*23e80*/  STL [R1+0x10c0], R23 ;  /* 0x0010c01701007387 */ /* 0x000fe80000100800 */
[----:B--2---:R-:W-:Y:S04]  /*23e90*/  STL [R1+0xe8], R0 ;  /* 0x0000e80001007387 */ /* 0x004fe80000100800 */
[----:B------:R-:W0:Y:S04]  /*23ea0*/  LDS.U8 R0, [R12+UR5+0x130] ;  /* 0x000130050c007984 */ /* 0x000e280008000000 */
        /* <DEDUP_REMOVED lines=11> */
[----:B------:R-:W3:Y:S04]  /*23f60*/  LDL.LU R28, [R1+0x498] ;  /* 0x00049800011c7983 */ /* 0x000ee80000300800 */
        /* <DEDUP_REMOVED lines=33> */
[----:B--2---:R-:W-:Y:S04]  /*24180*/  STL [R1+0xd78], R3 ;  /* 0x000d780301007387 */ /* 0x004fe80000100800 */
[----:B------:R-:W2:Y:S04]  /*24190*/  LDL.LU R23, [R1+0x458] ;  /* 0x0004580001177983 */ /* 0x000ea80000300800 */
[----:B------:R0:W4:Y:S04]  /*241a0*/  LDS.U8 R0, [R12+UR5+0x730] ;  /* 0x000730050c007984 */ /* 0x0001280008000000 */
[----:B-1----:R-:W-:Y:S01]  /*241b0*/  STL [R1+0xd9c], R2 ;  /* 0x000d9c0201007387 */ /* 0x002fe20000100800 */
[----:B------:R-:W-:Y:S06]  /*241c0*/  BAR.SYNC.DEFER_BLOCKING 0x0 ;  /* 0x0000000000007b1d */ /* 0x000fec0000010000 */
[----:B0-----:R-:W0:Y:S01]  /*241d0*/  S2R R12, SR_TID.X ;  /* 0x00000000000c7919 */ /* 0x001e220000002100 */
[----:B--2---:R1:W-:Y:S04]  /*241e0*/  STL [R1+0x10d4], R23 ;  /* 0x0010d41701007387 */ /* 0x0043e80000100800 */
[----:B----4-:R2:W-:Y:S04]  /*241f0*/  STL [R1+0xd8c], R0 ;  /* 0x000d8c0001007387 */ /* 0x0105e80000100800 */
[----:B-1----:R-:W4:Y:S04]  /*24200*/  LDL.LU R23, [R1+0x478] ;  /* 0x0004780001177983 */ /* 0x002f280000300800 */
[----:B------:R-:W4:Y:S04]  /*24210*/  LDL.LU R18, [R1+0x434] ;  /* 0x0004340001127983 */ /* 0x000f280000300800 */
[----:B------:R-:W4:Y:S04]  /*24220*/  LDL.LU R22, [R1+0x3fc] ;  /* 0x0003fc0001167983 */ /* 0x000f280000300800 */
[----:B--2---:R-:W2:Y:S04]  /*24230*/  LDL.LU R0, [R1+0x3d4] ;  /* 0x0003d40001007983 */ /* 0x004ea80000300800 */
[----:B------:R-:W2:Y:S04]  /*24240*/  LDL.LU R21, [R1+0x3b4] ;  /* 0x0003b40001157983 */ /* 0x000ea80000300800 */
        /* <DEDUP_REMOVED lines=15> */
[----:B------:R-:W2:Y:S01]  /*24340*/  LDL.LU R4, [R1+0x144] ;  /* 0x0001440001047983 */ /* 0x000ea20000300800 */
[----:B0-----:R-:W-:-:S03]  /*24350*/  LOP3.LUT R12, R12, 0x7f, RZ, 0xc0, !PT ;  /* 0x0000007f0c0c7812 */ /* 0x001fc600078ec0ff */
[----:B------:R-:W2:Y:S04]  /*24360*/  LDL.LU R5, [R1+0x13c] ;  /* 0x00013c0001057983 */ /* 0x000ea80000300800 */
[----:B------:R-:W2:Y:S04]  /*24370*/  LDL.LU R2, [R1+0x138] ;  /* 0x0001380001027983 */ /* 0x000ea80000300800 */
[----:B------:R-:W2:Y:S04]  /*24380*/  LDL.LU R6, [R1+0x134] ;  /* 0x0001340001067983 */ /* 0x000ea80000300800 */
[----:B------:R-:W2:Y:S04]  /*24390*/  LDL.LU R16, [R1+0x130] ;  /* 0x0001300001107983 */ /* 0x000ea80000300800 */
[----:B------:R-:W2:Y:S04]  /*243a0*/  LDL.LU R27, [R1+0x12c] ;  /* 0x00012c00011b7983 */ /* 0x000ea80000300800 */
[----:B---3--:R0:W-:Y:S04]  /*243b0*/  STS.U8 [R12+UR5], R28 ;  /* 0x0000001c0c007988 */ /* 0x0081e80008000005 */
[----:B------:R-:W3:Y:S04]  /*243c0*/  LDL.LU R26, [R1+0x128] ;  /* 0x00012800011a7983 */ /* 0x000ee80000300800 */
[----:B0-----:R-:W3:Y:S04]  /*243d0*/  LDL.LU R28, [R1+0x124] ;  /* 0x00012400011c7983 */ /* 0x001ee80000300800 */
[----:B----4-:R0:W-:Y:S04]  /*243e0*/  STS.U8 [R12+UR5+0x400], R23 ;  /* 0x000400170c007988 */ /* 0x0101e80008000005 */
[----:B0-----:R-:W4:Y:S04]  /*243f0*/  LDL.LU R23, [R1+0x10d4] ;  /* 0x0010d40001177983 */ /* 0x001f280000300800 */
[----:B----4-:R-:W-:Y:S04]  /*24400*/  STS.U8 [R12+UR5+0x800], R23 ;  /* 0x000800170c007988 */ /* 0x010fe80008000005 */
[----:B------:R0:W-:Y:S04]  /*24410*/  STS.U8 [R12+UR5+0xc00], R18 ;  /* 0x000c00120c007988 */ /* 0x0001e80008000005 */
[----:B0-----:R-:W4:Y:S04]  /*24420*/  LDL.LU R18, [R1+0x120] ;  /* 0x0001200001127983 */ /* 0x001f280000300800 */
[----:B------:R-:W-:Y:S04]  /*24430*/  STS.U8 [R12+UR5+0x1000], R22 ;  /* 0x001000160c007988 */ /* 0x000fe80008000005 */
[----:B--2---:R-:W-:Y:S04]  /*24440*/  STS.U8 [R12+UR5+0x1400], R0 ;  /* 0x001400000c007988 */ /* 0x004fe80008000005 */
[----:B------:R-:W-:Y:S04]  /*24450*/  STS.U8 [R12+UR5+0x1800], R21 ;  /* 0x001800150c007988 */ /* 0x000fe80008000005 */
[----:B------:R-:W-:Y:S04]  /*24460*/  STS.U8 [R12+UR5+0x1c00], R20 ;  /* 0x001c00140c007988 */ /* 0x000fe80008000005 */
[----:B------:R0:W-:Y:S04]  /*24470*/  STS.U8 [R12+UR5+0x2000], R29 ;  /* 0x0020001d0c007988 */ /* 0x0001e80008000005 */
[----:B------:R-:W-:Y:S04]  /*24480*/  STS.U8 [R12+UR5+0x2400], R13 ;  /* 0x0024000d0c007988 */ /* 0x000fe80008000005 */
        /* <DEDUP_REMOVED lines=17> */
[----:B0-----:R-:W2:Y:S04]  /*245a0*/  LDL.LU R29, [R1+0x118] ;  /* 0x00011800011d7983 */ /* 0x001ea80000300800 */
[----:B------:R-:W-:Y:S04]  /*245b0*/  STS.U8 [R12+UR5+0x6c00], R27 ;  /* 0x006c001b0c007988 */ /* 0x000fe80008000005 */
[----:B---3--:R-:W-:Y:S04]  /*245c0*/  STS.U8 [R12+UR5+0x7000], R26 ;  /* 0x0070001a0c007988 */ /* 0x008fe80008000005 */
[----:B------:R-:W3:Y:S04]  /*245d0*/  LDL.LU R23, [R1+0x494] ;  /* 0x0004940001177983 */ /* 0x000ee80000300800 */
[----:B------:R0:W-:Y:S04]  /*245e0*/  STS.U8 [R12+UR5+0x7400], R28 ;  /* 0x0074001c0c007988 */ /* 0x0001e80008000005 */
[----:B------:R-:W3:Y:S04]  /*245f0*/  LDL.LU R22, [R1+0x474] ;  /* 0x0004740001167983 */ /* 0x000ee80000300800 */
[----:B0-----:R-:W3:Y:S04]  /*24600*/  LDL.LU R28, [R1+0x454] ;  /* 0x00045400011c7983 */ /* 0x001ee80000300800 */
[----:B------:R-:W3:Y:S04]  /*24610*/  LDL.LU R0, [R1+0x430] ;  /* 0x0004300001007983 */ /* 0x000ee80000300800 */
[----:B------:R-:W3:Y:S04]  /*24620*/  LDL.LU R21, [R1+0x3f8] ;  /* 0x0003f80001157983 */ /* 0x000ee80000300800 */
[----:B------:R-:W3:Y:S04]  /*24630*/  LDL.LU R20, [R1+0x3d0] ;  /* 0x0003d00001147983 */ /* 0x000ee80000300800 */
[----:B------:R-:W3:Y:S04]  /*24640*/  LDL.LU R13, [R1+0x3b0] ;  /* 0x0003b000010d7983 */ /* 0x000ee80000300800 */
[----:B----4-:R0:W-:Y:S04]  /*24650*/  STS.U8 [R12+UR5+0x7800], R18 ;  /* 0x007800120c007988 */ /* 0x0101e80008000005 */
        /* <DEDUP_REMOVED lines=14> */
[----:B--2---:R0:W-:Y:S04]  /*24740*/  STS.U8 [R12+UR5+0x7c00], R29 ;  /* 0x007c001d0c007988 */ /* 0x0041e80008000005 */
        /* <DEDUP_REMOVED lines=8> */
[----:B---3--:R0:W-:Y:S04]  /*247d0*/  STS.U8 [R12+UR5+0x880], R28 ;  /* 0x0008801c0c007988 */ /* 0x0081e80008000005 */
[----:B------:R-:W-:Y:S04]  /*247e0*/  STS.U8 [R12+UR5+0xc80], R0 ;  /* 0x000c80000c007988 */ /* 0x000fe80008000005 */
[----:B0-----:R-:W3:Y:S04]  /*247f0*/  LDL.LU R28, [R1+0xf0] ;  /* 0x0000f000011c7983 */ /* 0x001ee80000300800 */
[----:B----4-:R0:W-:Y:S04]  /*24800*/  STS.U8 [R12+UR5+0x1c80], R18 ;  /* 0x001c80120c007988 */ /* 0x0101e80008000005 */
[----:B0-----:R-:W4:Y:S04]  /*24810*/  LDL.LU R18, [R1+0xcc] ;  /* 0x0000cc0001127983 */ /* 0x001f280000300800 */
[----:B------:R-:W3:Y:S04]  /*24820*/  LDL.LU R0, [R1+0xbc] ;  /* 0x0000bc0001007983 */ /* 0x000ee80000300800 */
[----:B------:R-:W-:Y:S04]  /*24830*/  STS.U8 [R12+UR5+0x80], R23 ;  /* 0x000080170c007988 */ /* 0x000fe80008000005 */
[----:B------:R-:W-:Y:S04]  /*24840*/  STS.U8 [R12+UR5+0x480], R22 ;  /* 0x000480160c007988 */ /* 0x000fe80008000005 */
[----:B------:R-:W-:Y:S04]  /*24850*/  STS.U8 [R12+UR5+0x1080], R21 ;  /* 0x001080150c007988 */ /* 0x000fe80008000005 */
[----:B------:R-:W-:Y:S04]  /*24860*/  STS.U8 [R12+UR5+0x1480], R20 ;  /* 0x001480140c007988 */ /* 0x000fe80008000005 */
[----:B------:R-:W-:Y:S04]  /*24870*/  STS.U8 [R12+UR5+0x1880], R13 ;  /* 0x0018800d0c007988 */ /* 0x000fe80008000005 */
[----:B------:R-:W-:Y:S04]  /*24880*/  STS.U8 [R12+UR5+0x2080], R25 ;  /* 0x002080190c007988 */ /* 0x000fe80008000005 */
[----:B--2---:R-:W-:Y:S04]  /*24890*/  STS.U8 [R12+UR5+0x6c80], R29 ;  /* 0x006c801d0c007988 */ /* 0x004fe80008000005 */
[----:B------:R-:W-:Y:S04]  /*248a0*/  STS.U8 [R12+UR5+0x2480], R24 ;  /* 0x002480180c007988 */ /* 0x000fe80008000005 */
[----:B------:R-:W-:Y:S04]  /*248b0*/  STS.U8 [R12+UR5+0x2880], R19 ;  /* 0x002880130c007988 */ /* 0x000fe80008000005 */
[----:B---3--:R0:W-:Y:S04]  /*248c0*/  STL [R1+0x10d0], R0 ;  /* 0x0010d00001007387 */ /* 0x0081e80000100800 */
[----:B0-----:R-:W2:Y:S04]  /*248d0*/  LDL.LU R0, [R1+0xc4] ;  /* 0x0000c40001007983 */ /* 0x001ea80000300800 */
[----:B------:R-:W3:Y:S04]  /*248e0*/  LDL.LU R29, [R1+0x490] ;  /* 0x00049000011d7983 */ /* 0x000ee80000300800 */
[----:B------:R-:W3:Y:S04]  /*248f0*/  LDL.LU R23, [R1+0x470] ;  /* 0x0004700001177983 */ /* 0x000ee80000300800 */
[----:B------:R-:W3:Y:S04]  /*24900*/  LDL.LU R22, [R1+0x450] ;  /* 0x0004500001167983 */ /* 0x000ee80000300800 */
[----:B------:R-:W3:Y:S04]  /*24910*/  LDL.LU R21, [R1+0x42c] ;  /* 0x00042c0001157983 */ /* 0x000ee80000300800 */
[----:B------:R0:W-:Y:S04]  /*24920*/  STS.U8 [R12+UR5+0x7080], R28 ;  /* 0x0070801c0c007988 */ /* 0x0001e80008000005 */
[----:B------:R-:W3:Y:S04]  /*24930*/  LDL.LU R20, [R1+0x3f0] ;  /* 0x0003f00001147983 */ /* 0x000ee80000300800 */
[----:B------:R1:W-:Y:S04]  /*24940*/  STS.U8 [R12+UR5+0x2c80], R17 ;  /* 0x002c80110c007988 */ /* 0x0003e80008000005 */
[----:B------:R4:W-:Y:S04]  /*24950*/  STS.U8 [R12+UR5+0x3080], R15 ;  /* 0x0030800f0c007988 */ /* 0x0009e80008000005 */
[----:B------:R4:W-:Y:S04]  /*24960*/  STS.U8 [R12+UR5+0x3480], R11 ;  /* 0x0034800b0c007988 */ /* 0x0009e80008000005 */
[----:B0-----:R-:W3:Y:S04]  /*24970*/  LDL.LU R28, [R1+0x3cc] ;  /* 0x0003cc00011c7983 */ /* 0x001ee80000300800 */
[----:B------:R-:W3:Y:S04]  /*24980*/  LDL.LU R13, [R1+0x3ac] ;  /* 0x0003ac00010d7983 */ /* 0x000ee80000300800 */
[----:B------:R-:W3:Y:S04]  /*24990*/  LDL.LU R25, [R1+0x38c] ;  /* 0x00038c0001197983 */ /* 0x000ee80000300800 */
[----:B------:R-:W3:Y:S04]  /*249a0*/  LDL.LU R24, [R1+0x36c] ;  /* 0x00036c0001187983 */ /* 0x000ee80000300800 */
[----:B------:R-:W3:Y:S04]  /*249b0*/  LDL.LU R19, [R1+0x34c] ;  /* 0x00034c0001137983 */ /* 0x000ee80000300800 */
[----:B-1----:R-:W3:Y:S04]  /*249c0*/  LDL.LU R17, [R1+0x32c] ;  /* 0x00032c0001117983 */ /* 0x002ee80000300800 */
[----:B----4-:R-:W4:Y:S04]  /*249d0*/  LDL.LU R15, [R1+0x30c] ;  /* 0x00030c00010f7983 */ /* 0x010f280000300800 */
[----:B------:R0:W-:Y:S04]  /*249e0*/  STS.U8 [R12+UR5+0x3880], R10 ;  /* 0x0038800a0c007988 */ /* 0x0001e80008000005 */
[----:B------:R-:W4:Y:S04]  /*249f0*/  LDL.LU R11, [R1+0x2d4] ;  /* 0x0002d400010b7983 */ /* 0x000f280000300800 */
[----:B------:R1:W-:Y:S04]  /*24a00*/  STS.U8 [R12+UR5+0x3c80], R9 ;  /* 0x003c80090c007988 */ /* 0x0003e80008000005 */
[----:B------:R1:W-:Y:S04]  /*24a10*/  STS.U8 [R12+UR5+0x4080], R8 ;  /* 0x004080080c007988 */ /* 0x0003e80008000005 */
[----:B------:R1:W-:Y:S04]  /*24a20*/  STS.U8 [R12+UR5+0x4480], R7 ;  /* 0x004480070c007988 */ /* 0x0003e80008000005 */
[----:B------:R1:W-:Y:S04]  /*24a30*/  STS.U8 [R12+UR5+0x4880], R14 ;  /* 0x0048800e0c007988 */ /* 0x0003e80008000005 */
[----:B------:R1:W-:Y:S04]  /*24a40*/  STS.U8 [R12+UR5+0x4c80], R3 ;  /* 0x004c80030c007988 */ /* 0x0003e80008000005 */
[----:B0-----:R-:W4:Y:S04]  /*24a50*/  LDL.LU R10, [R1+0x2ac] ;  /* 0x0002ac00010a7983 */ /* 0x001f280000300800 */
[----:B-1----:R-:W4:Y:S04]  /*24a60*/  LDL.LU R9, [R1+0x28c] ;  /* 0x00028c0001097983 */ /* 0x002f280000300800 */
[----:B------:R-:W4:Y:S04]  /*24a70*/  LDL.LU R8, [R1+0x26c] ;  /* 0x00026c0001087983 */ /* 0x000f280000300800 */
[----:B------:R-:W4:Y:S04]  /*24a80*/  LDL.LU R7, [R1+0x24c] ;  /* 0x00024c0001077983 */ /* 0x000f280000300800 */
[----:B------:R-:W4:Y:S04]  /*24a90*/  LDL.LU R14, [R1+0x22c] ;  /* 0x00022c00010e7983 */ /* 0x000f280000300800 */
        /* <DEDUP_REMOVED lines=15> */
[----:B0-----:R-:W4:Y:S04]  /*24b90*/  LDL.LU R26, [R1+0xb0] ;  /* 0x0000b000011a7983 */ /* 0x001f280000300800 */
[----:B-1----:R-:W4:Y:S04]  /*24ba0*/  LDL.LU R18, [R1+0xac] ;  /* 0x0000ac0001127983 */ /* 0x002f280000300800 */
[----:B--2---:R0:W-:Y:S04]  /*24bb0*/  STS.U8 [R12+UR5+0x7880], R0 ;  /* 0x007880000c007988 */ /* 0x0041e80008000005 */
[----:B0-----:R-:W2:Y:S04]  /*24bc0*/  LDL.LU R0, [R1+0x10d0] ;  /* 0x0010d00001007983 */ /* 0x001ea80000300800 */
[----:B--2---:R0:W-:Y:S02]  /*24bd0*/  STS.U8 [R12+UR5+0x7c80], R0 ;  /* 0x007c80000c007988 */ /* 0x0041e40008000005 */
[----:B0-----:R-:W0:Y:S02]  /*24be0*/  S2R R0, SR_TID.X ;  /* 0x0000000000007919 */ /* 0x001e240000002100 */
[----:B0-----:R-:W-:-:S04]  /*24bf0*/  LOP3.LUT R0, R0, 0x7f, RZ, 0xc0, !PT ;  /* 0x0000007f00007812 */ /* 0x001fc800078ec0ff */
[----:B------:R-:W-:-:S05]  /*24c00*/  LOP3.LUT R0, R0, 0x20, RZ, 0x3c, !PT ;  /* 0x0000002000007812 */ /* 0x000fca00078e3cff */
[----:B---3--:R0:W-:Y:S04]  /*24c10*/  STS.U8 [R0+UR5+0x100], R29 ;  /* 0x0001001d00007988 */ /* 0x0081e80008000005 */
[----:B------:R1:W-:Y:S04]  /*24c20*/  STS.U8 [R0+UR5+0x1500], R28 ;  /* 0x0015001c00007988 */ /* 0x0003e80008000005 */
[----:B0-----:R-:W2:Y:S04]  /*24c30*/  LDL.LU R29, [R1+0xa8] ;  /* 0x0000a800011d7983 */ /* 0x001ea80000300800 */
[----:B-1----:R-:W3:Y:S04]  /*24c40*/  LDL.LU R28, [R1+0xa4] ;  /* 0x0000a400011c7983 */ /* 0x002ee80000300800 */
[----:B------:R-:W2:Y:S04]  /*24c50*/  LDL.LU R12, [R1+0x9c] ;  /* 0x00009c00010c7983 */ /* 0x000ea80000300800 */
[----:B------:R-:W-:Y:S04]  /*24c60*/  STS.U8 [R0+UR5+0x500], R23 ;  /* 0x0005001700007988 */ /* 0x000fe80008000005 */
[----:B------:R-:W-:Y:S04]  /*24c70*/  STS.U8 [R0+UR5+0x900], R22 ;  /* 0x0009001600007988 */ /* 0x000fe80008000005 */
[----:B------:R-:W-:Y:S04]  /*24c80*/  STS.U8 [R0+UR5+0xd00], R21 ;  /* 0x000d001500007988 */ /* 0x000fe80008000005 */
[----:B----4-:R-:W-:Y:S04]  /*24c90*/  STS.U8 [R0+UR5+0x6900], R18 ;  /* 0x0069001200007988 */ /* 0x010fe80008000005 */
        /* <DEDUP_REMOVED lines=9> */
[----:B--2---:R0:W-:Y:S04]  /*24d30*/  STL [R1+0x10cc], R12 ;  /* 0x0010cc0c01007387 */ /* 0x0041e80000100800 */
[----:B0-----:R-:W2:Y:S04]  /*24d40*/  LDL.LU R12, [R1+0xa0] ;  /* 0x0000a000010c7983 */ /* 0x001ea80000300800 */
[----:B------:R0:W-:Y:S04]  /*24d50*/  STS.U8 [R0+UR5+0x6d00], R29 ;  /* 0x006d001d00007988 */ /* 0x0001e80008000005 */
        /* <DEDUP_REMOVED lines=22> */
[----:B---3--:R-:W3:Y:S04]  /*24ec0*/  LDL.LU R7, [R1+0x268] ;  /* 0x0002680001077983 */ /* 0x008ee80000300800 */
[----:B------:R-:W3:Y:S04]  /*24ed0*/  LDL.LU R14, [R1+0x248] ;  /* 0x00024800010e7983 */ /* 0x000ee80000300800 */
[----:B------:R-:W3:Y:S04]  /*24ee0*/  LDL.LU R3, [R1+0x228] ;  /* 0x0002280001037983 */ /* 0x000ee80000300800 */
[----:B------:R0:W-:Y:S04]  /*24ef0*/  STS.U8 [R0+UR5+0x5100], R5 ;  /* 0x0051000500007988 */ /* 0x0001e80008000005 */
[----:B------:R-:W3:Y:S04]  /*24f00*/  LDL.LU R4, [R1+0x208] ;  /* 0x0002080001047983 */ /* 0x000ee80000300800 */
[----:B------:R1:W-:Y:S04]  /*24f10*/  STS.U8 [R0+UR5+0x5500], R2 ;  /* 0x0055000200007988 */ /* 0x0003e80008000005 */
[----:B------:R1:W-:Y:S04]  /*24f20*/  STS.U8 [R0+UR5+0x5900], R6 ;  /* 0x0059000600007988 */ /* 0x0003e80008000005 */
[----:B------:R1:W-:Y:S04]  /*24f30*/  STS.U8 [R0+UR5+0x5d00], R16 ;  /* 0x005d001000007988 */ /* 0x0003e80008000005 */
[----:B------:R1:W-:Y:S04]  /*24f40*/  STS.U8 [R0+UR5+0x6100], R27 ;  /* 0x0061001b00007988 */ /* 0x0003e80008000005 */
[----:B------:R1:W-:Y:S04]  /*24f50*/  STS.U8 [R0+UR5+0x6500], R26 ;  /* 0x0065001a00007988 */ /* 0x0003e80008000005 */
[----:B0-----:R-:W3:Y:S04]  /*24f60*/  LDL.LU R5, [R1+0x1e0] ;  /* 0x0001e00001057983 */ /* 0x001ee80000300800 */
[----:B-1----:R-:W3:Y:S04]  /*24f70*/  LDL.LU R2, [R1+0x1a8] ;  /* 0x0001a80001027983 */ /* 0x002ee80000300800 */
[----:B------:R-:W3:Y:S04]  /*24f80*/  LDL.LU R6, [R1+0x158] ;  /* 0x0001580001067983 */ /* 0x000ee80000300800 */
[----:B------:R-:W3:Y:S04]  /*24f90*/  LDL.LU R16, [R1+0x114] ;  /* 0x0001140001107983 */ /* 0x000ee80000300800 */
[----:B------:R-:W3:Y:S04]  /*24fa0*/  LDL.LU R27, [R1+0x94] ;  /* 0x00009400011b7983 */ /* 0x000ee80000300800 */
[----:B------:R0:W-:Y:S04]  /*24fb0*/  STS.U8 [R0+UR5+0x7100], R28 ;  /* 0x0071001c00007988 */ /* 0x0001e80008000005 */
[----:B------:R-:W3:Y:S04]  /*24fc0*/  LDL.LU R26, [R1+0x88] ;  /* 0x00008800011a7983 */ /* 0x000ee80000300800 */
[----:B0-----:R-:W3:Y:S04]  /*24fd0*/  LDL.LU R28, [R1+0x84] ;  /* 0x00008400011c7983 */ /* 0x001ee80000300800 */
[----:B--2---:R0:W-:Y:S04]  /*24fe0*/  STS.U8 [R0+UR5+0x7500], R12 ;  /* 0x0075000c00007988 */ /* 0x0041e80008000005 */
[----:B0-----:R-:W2:Y:S04]  /*24ff0*/  LDL.LU R12, [R1+0x10cc] ;  /* 0x0010cc00010c7983 */ /* 0x001ea80000300800 */
[----:B----4-:R0:W-:Y:S04]  /*25000*/  STS.U8 [R0+UR5+0x7d00], R29 ;  /* 0x007d001d00007988 */ /* 0x0101e80008000005 */
[----:B0-----:R-:W4:Y:S04]  /*25010*/  LDL.LU R29, [R1+0x80] ;  /* 0x00008000011d7983 */ /* 0x001f280000300800 */
[----:B--2---:R0:W-:Y:S02]  /*25020*/  STS.U8 [R0+UR5+0x7900], R12 ;  /* 0x0079000c00007988 */ /* 0x0041e40008000005 */
[----:B0-----:R-:W0:Y:S02]  /*25030*/  S2R R12, SR_TID.X ;  /* 0x00000000000c7919 */ /* 0x001e240000002100 */
[----:B0-----:R-:W-:-:S04]  /*25040*/  LOP3.LUT R12, R12, 0x7f, RZ, 0xc0, !PT ;  /* 0x0000007f0c0c7812 */ /* 0x001fc800078ec0ff */
[----:B------:R-:W-:-:S05]  /*25050*/  LOP3.LUT R12, R12, 0x30, RZ, 0x3c, !PT ;  /* 0x000000300c0c7812 */ /* 0x000fca00078e3cff */
[----:B------:R0:W-:Y:S04]  /*25060*/  STS.U8 [R12+UR5+0xd80], R18 ;  /* 0x000d80120c007988 */ /* 0x0001e80008000005 */
[----:B0-----:R-:W2:Y:S04]  /*25070*/  LDL.LU R18, [R1+0x7c] ;  /* 0x00007c0001127983 */ /* 0x001ea80000300800 */
[----:B------:R-:W2:Y:S04]  /*25080*/  LDL.LU R0, [R1+0x74] ;  /* 0x0000740001007983 */ /* 0x000ea80000300800 */
[----:B------:R-:W-:Y:S04]  /*25090*/  STS.U8 [R12+UR5+0x180], R23 ;  /* 0x000180170c007988 */ /* 0x000fe80008000005 */
[----:B------:R-:W-:Y:S04]  /*250a0*/  STS.U8 [R12+UR5+0x580], R22 ;  /* 0x000580160c007988 */ /* 0x000fe80008000005 */
[----:B---3--:R-:W-:Y:S04]  /*250b0*/  STS.U8 [R12+UR5+0x6580], R28 ;  /* 0x0065801c0c007988 */ /* 0x008fe80008000005 */
        /* <DEDUP_REMOVED lines=12> */
[----:B------:R-:W3:Y:S04]  /*25180*/  LDL.LU R23, [R1+0x70] ;  /* 0x0000700001177983 */ /* 0x000ee80000300800 */
        /* <DEDUP_REMOVED lines=42> */
[----:B---3--:R-:W-:Y:S04]  /*25430*/  STS.U8 [R12+UR5+0x7980], R23 ;  /* 0x007980170c007988 */ /* 0x008fe80008000005 */
[----:B----4-:R-:W-:Y:S04]  /*25440*/  STS.U8 [R12+UR5+0x7d80], R22 ;  /* 0x007d80160c007988 */ /* 0x010fe80008000005 */
[----:B--2---:R0:W-:Y:S02]  /*25450*/  STS.U8 [R12+UR5+0x7580], R0 ;  /* 0x007580000c007988 */ /* 0x0041e40008000005 */
[----:B0-----:R-:W0:Y:S02]  /*25460*/  S2R R0, SR_TID.X ;  /* 0x0000000000007919 */ /* 0x001e240000002100 */
[----:B0-----:R-:W-:-:S04]  /*25470*/  LOP3.LUT R0, R0, 0x7f, RZ, 0xc0, !PT ;  /* 0x0000007f00007812 */ /* 0x001fc800078ec0ff */
[----:B------:R-:W-:-:S05]  /*25480*/  LOP3.LUT R0, R0, 0x40, RZ, 0x3c, !PT ;  /* 0x0000004000007812 */ /* 0x000fca00078e3cff */
[----:B------:R0:W-:Y:S04]  /*25490*/  STS.U8 [R0+UR5+0x200], R28 ;  /* 0x0002001c00007988 */ /* 0x0001e80008000005 */
[----:B------:R1:W-:Y:S04]  /*254a0*/  STS.U8 [R0+UR5+0x600], R29 ;  /* 0x0006001d00007988 */ /* 0x0003e80008000005 */
[----:B0-----:R-:W2:Y:S04]  /*254b0*/  LDL.LU R28, [R1+0x58] ;  /* 0x00005800011c7983 */ /* 0x001ea80000300800 */
[----:B-1----:R-:W3:Y:S04]  /*254c0*/  LDL.LU R29, [R1+0x54] ;  /* 0x00005400011d7983 */ /* 0x002ee80000300800 */
[----:B------:R-:W4:Y:S04]  /*254d0*/  LDL.LU R23, [R1+0x4c] ;  /* 0x00004c0001177983 */ /* 0x000f280000300800 */
        /* <DEDUP_REMOVED lines=12> */
[----:B----4-:R0:W-:Y:S04]  /*255a0*/  STL [R1+0x10c4], R23 ;  /* 0x0010c41701007387 */ /* 0x0101e80000100800 */
        /* <DEDUP_REMOVED lines=23> */
[----:B--2---:R-:W2:Y:S04]  /*25720*/  LDL.LU R15, [R1+0x280] ;  /* 0x00028000010f7983 */ /* 0x004ea80000300800 */
[----:B---3--:R-:W3:Y:S04]  /*25730*/  LDL.LU R11, [R1+0x260] ;  /* 0x00026000010b7983 */ /* 0x008ee80000300800 */
        /* <DEDUP_REMOVED lines=16> */
[----:B----4-:R0:W-:Y:S04]  /*25840*/  STS.U8 [R0+UR5+0x6e00], R23 ;  /* 0x006e001700007988 */ /* 0x0101e80008000005 */
[----:B0-----:R-:W4:Y:S04]  /*25850*/  LDL.LU R23, [R1+0x10c4] ;  /* 0x0010c40001177983 */ /* 0x001f280000300800 */
[----:B------:R0:W-:Y:S02]  /*25860*/  STS.U8 [R0+UR5+0x7e00], R12 ;  /* 0x007e000c00007988 */ /* 0x0001e40008000005 */
[----:B0-----:R-:W0:Y:S02]  /*25870*/  S2R R12, SR_TID.X ;  /* 0x00000000000c7919 */ /* 0x001e240000002100 */
[----:B------:R-:W-:Y:S04]  /*25880*/  STS.U8 [R0+UR5+0x7600], R22 ;  /* 0x0076001600007988 */ /* 0x000fe80008000005 */
[----:B------:R-:W-:Y:S01]  /*25890*/  STS.U8 [R0+UR5+0x7a00], R13 ;  /* 0x007a000d00007988 */ /* 0x000fe20008000005 */
[----:B0-----:R-:W-:-:S04]  /*258a0*/  LOP3.LUT R12, R12, 0x7f, RZ, 0xc0, !PT ;  /* 0x0000007f0c0c7812 */ /* 0x001fc800078ec0ff */
[----:B------:R-:W-:Y:S01]  /*258b0*/  LOP3.LUT R12, R12, 0x50, RZ, 0x3c, !PT ;  /* 0x000000500c0c7812 */ /* 0x000fe200078e3cff */
[----:B----4-:R0:W-:Y:S04]  /*258c0*/  STS.U8 [R0+UR5+0x7200], R23 ;  /* 0x0072001700007988 */ /* 0x0101e80008000005 */
[----:B0-----:R-:W4:Y:S04]  /*258d0*/  LDL.LU R23, [R1+0x10c0] ;  /* 0x0010c00001177983 */ /* 0x001f280000300800 */
[----:B------:R-:W4:Y:S04]  /*258e0*/  LDL.LU R22, [R1+0x10bc] ;  /* 0x0010bc0001167983 */ /* 0x000f280000300800 */
[----:B------:R-:W4:Y:S04]  /*258f0*/  LDL.LU R13, [R1+0x10b8] ;  /* 0x0010b800010d7983 */ /* 0x000f280000300800 */
[----:B------:R-:W4:Y:S04]  /*25900*/  LDL.LU R0, [R1+0x360] ;  /* 0x0003600001007983 */ /* 0x000f280000300800 */
[----:B------:R0:W-:Y:S04]  /*25910*/  STS.U8 [R12+UR5+0x280], R25 ;  /* 0x000280190c007988 */ /* 0x0001e80008000005 */
        /* <DEDUP_REMOVED lines=10> */
[----:B------:R-:W3:Y:S04]  /*259c0*/  LDL.LU R6, [R1+0x10a0] ;  /* 0x0010a00001067983 */ /* 0x000ee80000300800 */
[----:B------:R0:W-:Y:S04]  /*259d0*/  STS.U8 [R12+UR5+0x1a80], R16 ;  /* 0x001a80100c007988 */ /* 0x0001e80008000005 */
[----:B------:R1:W-:Y:S04]  /*259e0*/  STS.U8 [R12+UR5+0x1e80], R18 ;  /* 0x001e80120c007988 */ /* 0x0003e80008000005 */
[----:B------:R1:W-:Y:S04]  /*259f0*/  STS.U8 [R12+UR5+0x2e80], R24 ;  /* 0x002e80180c007988 */ /* 0x0003e80008000005 */
[----:B0-----:R-:W3:Y:S04]  /*25a00*/  LDL.LU R16, [R1+0x109c] ;  /* 0x00109c0001107983 */ /* 0x001ee80000300800 */
[----:B-1----:R-:W3:Y:S04]  /*25a10*/  LDL.LU R18, [R1+0x1098] ;  /* 0x0010980001127983 */ /* 0x002ee80000300800 */
        /* <DEDUP_REMOVED lines=15> */
[----:B------:R0:W-:Y:S04]  /*25b10*/  STS.U8 [R12+UR5+0x2680], R21 ;  /* 0x002680150c007988 */ /* 0x0001e80008000005 */
        /* <DEDUP_REMOVED lines=12> */
[----:B------:R1:W-:Y:S04]  /*25be0*/  STS.U8 [R12+UR5+0x5e80], R28 ;  /* 0x005e801c0c007988 */ /* 0x0003e80008000005 */
[----:B0-----:R-:W3:Y:S04]  /*25bf0*/  LDL.LU R27, [R1+0xc8] ;  /* 0x0000c800011b7983 */ /* 0x001ee80000300800 */
[----:B-1----:R-:W3:Y:S04]  /*25c00*/  LDL.LU R28, [R1+0x6c] ;  /* 0x00006c00011c7983 */ /* 0x002ee80000300800 */
[----:B----4-:R0:W-:Y:S02]  /*25c10*/  STS.U8 [R12+UR5+0x2280], R0 ;  /* 0x002280000c007988 */ /* 0x0101e40008000005 */
[----:B0-----:R-:W0:Y:S02]  /*25c20*/  S2R R0, SR_TID.X ;  /* 0x0000000000007919 */ /* 0x001e240000002100 */
[----:B--2---:R-:W-:Y:S04]  /*25c30*/  STS.U8 [R12+UR5+0x7a80], R4 ;  /* 0x007a80040c007988 */ /* 0x004fe80008000005 */
[----:B---3--:R-:W-:Y:S04]  /*25c40*/  STS.U8 [R12+UR5+0x7680], R5 ;  /* 0x007680050c007988 */ /* 0x008fe80008000005 */
[----:B------:R-:W-:Y:S04]  /*25c50*/  STS.U8 [R12+UR5+0x7280], R2 ;  /* 0x007280020c007988 */ /* 0x000fe80008000005 */
[----:B------:R-:W-:Y:S04]  /*25c60*/  STS.U8 [R12+UR5+0x6e80], R6 ;  /* 0x006e80060c007988 */ /* 0x000fe80008000005 */
[----:B------:R-:W-:Y:S04]  /*25c70*/  STS.U8 [R12+UR5+0x7e80], R3 ;  /* 0x007e80030c007988 */ /* 0x000fe80008000005 */
[----:B------:R-:W-:Y:S04]  /*25c80*/  STS.U8 [R12+UR5+0x6a80], R16 ;  /* 0x006a80100c007988 */ /* 0x000fe80008000005 */
[----:B------:R1:W-:Y:S04]  /*25c90*/  STS.U8 [R12+UR5+0x6680], R18 ;  /* 0x006680120c007988 */ /* 0x0003e80008000005 */
[----:B-1----:R-:W2:Y:S04]  /*25ca0*/  LDL.LU R18, [R1+0x25c] ;  /* 0x00025c0001127983 */ /* 0x002ea80000300800 */
[----:B------:R-:W3:Y:S04]  /*25cb0*/  LDL.LU R16, [R1+0x27c] ;  /* 0x00027c0001107983 */ /* 0x000ee80000300800 */
[----:B------:R-:W4:Y:S04]  /*25cc0*/  LDL.LU R6, [R1+0x29c] ;  /* 0x00029c0001067983 */ /* 0x000f280000300800 */
[----:B------:R-:W3:Y:S01]  /*25cd0*/  LDL.LU R2, [R1+0x2bc] ;  /* 0x0002bc0001027983 */ /* 0x000ee20000300800 */
[----:B0-----:R-:W-:-:S03]  /*25ce0*/  LOP3.LUT R0, R0, 0x7f, RZ, 0xc0, !PT ;  /* 0x0000007f00007812 */ /* 0x001fc600078ec0ff */
[----:B------:R-:W3:Y:S04]  /*25cf0*/  LDL.LU R5, [R1+0x2fc] ;  /* 0x0002fc0001057983 */ /* 0x000ee80000300800 */
[----:B------:R-:W3:Y:S04]  /*25d00*/  LDL.LU R4, [R1+0x31c] ;  /* 0x00031c0001047983 */ /* 0x000ee80000300800 */
[----:B------:R-:W3:Y:S01]  /*25d10*/  LDL.LU R3, [R1+0x35c] ;  /* 0x00035c0001037983 */ /* 0x000ee20000300800 */
[----:B------:R-:W-:-:S03]  /*25d20*/  LOP3.LUT R0, R0, 0x60, RZ, 0x3c, !PT ;  /* 0x0000006000007812 */ /* 0x000fc600078e3cff */
[----:B------:R-:W3:Y:S04]  /*25d30*/  LDL.LU R12, [R1+0x33c] ;  /* 0x00033c00010c7983 */ /* 0x000ee80000300800 */
        /* <DEDUP_REMOVED lines=11> */
[----:B------:R-:W3:Y:S04]  /*25df0*/  LDL.LU R14, [R1+0x1080] ;  /* 0x00108000010e7983 */ /* 0x000ee80000300800 */
[----:B------:R0:W-:Y:S04]  /*25e00*/  STS.U8 [R0+UR5+0x1b00], R26 ;  /* 0x001b001a00007988 */ /* 0x0001e80008000005 */
[----:B------:R1:W-:Y:S04]  /*25e10*/  STS.U8 [R0+UR5+0x1f00], R29 ;  /* 0x001f001d00007988 */ /* 0x0003e80008000005 */
[----:B0-----:R-:W3:Y:S04]  /*25e20*/  LDL.LU R26, [R1+0x107c] ;  /* 0x00107c00011a7983 */ /* 0x001ee80000300800 */
[----:B-1----:R-:W3:Y:S04]  /*25e30*/  LDL.LU R29, [R1+0x1078] ;  /* 0x00107800011d7983 */ /* 0x002ee80000300800 */
        /* <DEDUP_REMOVED lines=13> */
[----:B------:R-:W-:Y:S04]  /*25f10*/  STS.U8 [R0+UR5+0x4300], R21 ;  /* 0x0043001500007988 */ /* 0x000fe80008000005 */
[----:B0-----:R-:W3:Y:S04]  /*25f20*/  LDL.LU R20, [R1+0x378] ;  /* 0x0003780001147983 */ /* 0x001ee80000300800 */
[----:B--2---:R-:W-:Y:S04]  /*25f30*/  STS.U8 [R0+UR5+0x3f00], R18 ;  /* 0x003f001200007988 */ /* 0x004fe80008000005 */
[----:B----4-:R-:W-:Y:S04]  /*25f40*/  STS.U8 [R0+UR5+0x3700], R6 ;  /* 0x0037000600007988 */ /* 0x010fe80008000005 */
[----:B---3--:R-:W-:Y:S04]  /*25f50*/  STS.U8 [R0+UR5+0x3b00], R16 ;  /* 0x003b001000007988 */ /* 0x008fe80008000005 */
[----:B------:R-:W-:Y:S04]  /*25f60*/  STS.U8 [R0+UR5+0x2f00], R5 ;  /* 0x002f000500007988 */ /* 0x000fe80008000005 */
[----:B------:R-:W-:Y:S04]  /*25f70*/  STS.U8 [R0+UR5+0x2b00], R4 ;  /* 0x002b000400007988 */ /* 0x000fe80008000005 */
[----:B------:R0:W-:Y:S04]  /*25f80*/  STS.U8 [R0+UR5+0x2300], R3 ;  /* 0x0023000300007988 */ /* 0x0001e80008000005 */
[----:B------:R1:W-:Y:S04]  /*25f90*/  STS.U8 [R0+UR5+0x2700], R12 ;  /* 0x0027000c00007988 */ /* 0x0003e80008000005 */
[----:B0-----:R-:W2:Y:S04]  /*25fa0*/  LDL.LU R3, [R1+0x238] ;  /* 0x0002380001037983 */ /* 0x001ea80000300800 */
[----:B-1----:R-:W3:Y:S04]  /*25fb0*/  LDL.LU R12, [R1+0x218] ;  /* 0x00021800010c7983 */ /* 0x002ee80000300800 */
[----:B------:R-:W4:Y:S04]  /*25fc0*/  LDL.LU R4, [R1+0x1f8] ;  /* 0x0001f80001047983 */ /* 0x000f280000300800 */
[----:B------:R-:W4:Y:S04]  /*25fd0*/  LDL.LU R5, [R1+0x1c4] ;  /* 0x0001c40001057983 */ /* 0x000f280000300800 */
[----:B------:R-:W4:Y:S04]  /*25fe0*/  LDL.LU R6, [R1+0x168] ;  /* 0x0001680001067983 */ /* 0x000f280000300800 */
[----:B------:R-:W4:Y:S04]  /*25ff0*/  LDL.LU R16, [R1+0x148] ;  /* 0x0001480001107983 */ /* 0x000f280000300800 */
[----:B------:R-:W4:Y:S04]  /*26000*/  LDL.LU R18, [R1+0xc0] ;  /* 0x0000c00001127983 */ /* 0x000f280000300800 */
[----:B------:R-:W4:Y:S04]  /*26010*/  LDL.LU R21, [R1+0x64] ;  /* 0x0000640001157983 */ /* 0x000f280000300800 */
[----:B------:R-:W-:Y:S04]  /*26020*/  STS.U8 [R0+UR5+0x6b00], R14 ;  /* 0x006b000e00007988 */ /* 0x000fe80008000005 */
[----:B------:R-:W-:Y:S04]  /*26030*/  STS.U8 [R0+UR5+0x6700], R26 ;  /* 0x0067001a00007988 */ /* 0x000fe80008000005 */
[----:B------:R0:W-:Y:S04]  /*26040*/  STS.U8 [R0+UR5+0x6300], R29 ;  /* 0x0063001d00007988 */ /* 0x0001e80008000005 */
[----:B0-----:R-:W2:Y:S04]  /*26050*/  LDL.LU R29, [R1+0x258] ;  /* 0x00025800011d7983 */ /* 0x001ea80000300800 */
[----:B------:R-:W3:Y:S04]  /*26060*/  LDL.LU R26, [R1+0x278] ;  /* 0x00027800011a7983 */ /* 0x000ee80000300800 */
[----:B------:R-:W4:Y:S04]  /*26070*/  LDL.LU R14, [R1+0x43c] ;  /* 0x00043c00010e7983 */ /* 0x000f280000300800 */
[----:B------:R0:W-:Y:S02]  /*26080*/  STS.U8 [R0+UR5+0x3300], R2 ;  /* 0x0033000200007988 */ /* 0x0001e40008000005 */
[----:B0-----:R-:W0:Y:S02]  /*26090*/  S2R R2, SR_TID.X ;  /* 0x0000000000027919 */ /* 0x001e240000002100 */
[----:B------:R1:W-:Y:S04]  /*260a0*/  STS.U8 [R0+UR5+0x6f00], R8 ;  /* 0x006f000800007988 */ /* 0x0003e80008000005 */
[----:B------:R1:W-:Y:S04]  /*260b0*/  STS.U8 [R0+UR5+0x7300], R10 ;  /* 0x0073000a00007988 */ /* 0x0003e80008000005 */
[----:B------:R1:W-:Y:S04]  /*260c0*/  STS.U8 [R0+UR5+0x7700], R15 ;  /* 0x0077000f00007988 */ /* 0x0003e80008000005 */
[----:B------:R0:W-:Y:S04]  /*260d0*/  STS.U8 [R0+UR5+0x7b00], R19 ;  /* 0x007b001300007988 */ /* 0x0001e80008000005 */
[----:B------:R0:W-:Y:S04]  /*260e0*/  STS.U8 [R0+UR5+0x7f00], R25 ;  /* 0x007f001900007988 */ /* 0x0001e80008000005 */
[----:B-1----:R-:W2:Y:S04]  /*260f0*/  LDL.LU R8, [R1+0x298] ;  /* 0x0002980001087983 */ /* 0x002ea80000300800 */
[----:B------:R-:W2:Y:S04]  /*26100*/  LDL.LU R10, [R1+0x2b8] ;  /* 0x0002b800010a7983 */ /* 0x000ea80000300800 */
[----:B------:R-:W2:Y:S04]  /*26110*/  LDL.LU R15, [R1+0x2f8] ;  /* 0x0002f800010f7983 */ /* 0x000ea80000300800 */
[----:B0-----:R-:W2:Y:S04]  /*26120*/  LDL.LU R19, [R1+0x318] ;  /* 0x0003180001137983 */ /* 0x001ea80000300800 */
[----:B------:R-:W2:Y:S04]  /*26130*/  LDL.LU R25, [R1+0x358] ;  /* 0x0003580001197983 */ /* 0x000ea80000300800 */
[----:B------:R-:W2:Y:S01]  /*26140*/  LDL.LU R0, [R1+0x338] ;  /* 0x0003380001007983 */ /* 0x000ea20000300800 */
[----:B------:R-:W-:-:S04]  /*26150*/  LOP3.LUT R2, R2, 0x7f, RZ, 0xc0, !PT ;  /* 0x0000007f02027812 */ /* 0x000fc800078ec0ff */
[----:B------:R-:W-:-:S05]  /*26160*/  LOP3.LUT R2, R2, 0x70, RZ, 0x3c, !PT ;  /* 0x0000007002027812 */ /* 0x000fca00078e3cff */
[----:B------:R0:W-:Y:S04]  /*26170*/  STS.U8 [R2+UR5+0x380], R17 ;  /* 0x0003801102007988 */ /* 0x0001e80008000005 */
[----:B------:R1:W-:Y:S04]  /*26180*/  STS.U8 [R2+UR5+0x780], R11 ;  /* 0x0007800b02007988 */ /* 0x0003e80008000005 */
[----:B------:R-:W-:Y:S04]  /*26190*/  STS.U8 [R2+UR5+0xf80], R9 ;  /* 0x000f800902007988 */ /* 0x000fe80008000005 */
[----:B------:R-:W-:Y:S04]  /*261a0*/  STS.U8 [R2+UR5+0x1380], R7 ;  /* 0x0013800702007988 */ /* 0x000fe80008000005 */
[----:B------:R-:W-:Y:S04]  /*261b0*/  STS.U8 [R2+UR5+0x1780], R27 ;  /* 0x0017801b02007988 */ /* 0x000fe80008000005 */
[----:B------:R-:W-:Y:S04]  /*261c0*/  STS.U8 [R2+UR5+0x1b80], R28 ;  /* 0x001b801c02007988 */ /* 0x000fe80008000005 */
[----:B0-----:R-:W2:Y:S04]  /*261d0*/  LDL.LU R17, [R1+0x1074] ;  /* 0x0010740001117983 */ /* 0x001ea80000300800 */
[----:B-1----:R-:W2:Y:S04]  /*261e0*/  LDL.LU R11, [R1+0x1070] ;  /* 0x00107000010b7983 */ /* 0x002ea80000300800 */
[----:B----4-:R0:W-:Y:S04]  /*261f0*/  STS.U8 [R2+UR5+0xb80], R14 ;  /* 0x000b800e02007988 */ /* 0x0101e80008000005 */
[----:B------:R1:W-:Y:S04]  /*26200*/  STS.U8 [R2+UR5+0x1f80], R20 ;  /* 0x001f801402007988 */ /* 0x0003e80008000005 */
[----:B0-----:R-:W4:Y:S04]  /*26210*/  LDL R14, [R1+0xe0] ;  /* 0x0000e000010e7983 */ /* 0x001f280000100800 */
[----:B------:R-:W4:Y:S04]  /*26220*/  LDL.LU R9, [R1+0x106c] ;  /* 0x00106c0001097983 */ /* 0x000f280000300800 */
[----:B------:R-:W4:Y:S04]  /*26230*/  LDL.LU R7, [R1+0x1068] ;  /* 0x0010680001077983 */ /* 0x000f280000300800 */
[----:B------:R-:W4:Y:S04]  /*26240*/  LDL.LU R27, [R1+0x1064] ;  /* 0x00106400011b7983 */ /* 0x000f280000300800 */
[----:B------:R-:W4:Y:S04]  /*26250*/  LDL.LU R28, [R1+0x1060] ;  /* 0x00106000011c7983 */ /* 0x000f280000300800 */
[----:B-1----:R-:W4:Y:S04]  /*26260*/  LDL.LU R20, [R1+0x49c] ;  /* 0x00049c0001147983 */ /* 0x002f280000300800 */
[----:B---3--:R-:W-:Y:S04]  /*26270*/  STS.U8 [R2+UR5+0x3b80], R26 ;  /* 0x003b801a02007988 */ /* 0x008fe80008000005 */
[----:B--2---:R-:W-:Y:S04]  /*26280*/  STS.U8 [R2+UR5+0x3f80], R29 ;  /* 0x003f801d02007988 */ /* 0x004fe80008000005 */
[----:B------:R-:W-:Y:S04]  /*26290*/  STS.U8 [R2+UR5+0x4380], R3 ;  /* 0x0043800302007988 */ /* 0x000fe80008000005 */
[----:B------:R-:W-:Y:S04]  /*262a0*/  STS.U8 [R2+UR5+0x4780], R12 ;  /* 0x0047800c02007988 */ /* 0x000fe80008000005 */
[----:B------:R-:W-:Y:S04]  /*262b0*/  STS.U8 [R2+UR5+0x3780], R8 ;  /* 0x0037800802007988 */ /* 0x000fe80008000005 */
[----:B------:R-:W-:Y:S04]  /*262c0*/  STS.U8 [R2+UR5+0x3380], R10 ;  /* 0x0033800a02007988 */ /* 0x000fe80008000005 */
[----:B------:R-:W-:Y:S04]  /*262d0*/  STS.U8 [R2+UR5+0x2f80], R15 ;  /* 0x002f800f02007988 */ /* 0x000fe80008000005 */
[----:B------:R-:W-:Y:S04]  /*262e0*/  STS.U8 [R2+UR5+0x2b80], R19 ;  /* 0x002b801302007988 */ /* 0x000fe80008000005 */
[----:B------:R-:W-:Y:S04]  /*262f0*/  STS.U8 [R2+UR5+0x2380], R25 ;  /* 0x0023801902007988 */ /* 0x000fe80008000005 */
[----:B------:R0:W-:Y:S04]  /*26300*/  STS.U8 [R2+UR5+0x2780], R0 ;  /* 0x0027800002007988 */ /* 0x0001e80008000005 */
[----:B------:R1:W-:Y:S04]  /*26310*/  STS.U8 [R2+UR5+0x4b80], R4 ;  /* 0x004b800402007988 */ /* 0x0003e80008000005 */
[----:B------:R-:W-:Y:S04]  /*26320*/  STS.U8 [R2+UR5+0x4f80], R5 ;  /* 0x004f800502007988 */ /* 0x000fe80008000005 */
[----:B------:R-:W-:Y:S04]  /*26330*/  STS.U8 [R2+UR5+0x5380], R6 ;  /* 0x0053800602007988 */ /* 0x000fe80008000005 */
[----:B------:R-:W-:Y:S04]  /*26340*/  STS.U8 [R2+UR5+0x5780], R16 ;  /* 0x0057801002007988 */ /* 0x000fe80008000005 */
[----:B------:R-:W-:Y:S04]  /*26350*/  STS.U8 [R2+UR5+0x5b80], R18 ;  /* 0x005b801202007988 */ /* 0x000fe80008000005 */
[----:B------:R-:W-:Y:S04]  /*26360*/  STS.U8 [R2+UR5+0x5f80], R21 ;  /* 0x005f801502007988 */ /* 0x000fe80008000005 */
[----:B------:R-:W-:Y:S04]  /*26370*/  STS.U8 [R2+UR5+0x7b80], R24 ;  /* 0x007b801802007988 */ /* 0x000fe80008000005 */
[----:B0-----:R-:W2:Y:S04]  /*26380*/  LDL.LU R0, [R1+0xd0] ;  /* 0x0000d00001007983 */ /* 0x001ea80000300800 */
[----:B------:R-:W3:Y:S04]  /*26390*/  LDL.LU R25, [R1+0xdc] ;  /* 0x0000dc0001197983 */ /* 0x000ee80000300800 */
[----:B------:R-:W2:Y:S04]  /*263a0*/  LDL.LU R15, [R1+0xd8] ;  /* 0x0000d800010f7983 */ /* 0x000ea80000300800 */
[----:B------:R-:W2:Y:S04]  /*263b0*/  LDL.LU R3, [R1+0xd4] ;  /* 0x0000d40001037983 */ /* 0x000ea80000300800 */
[----:B------:R-:W2:Y:S04]  /*263c0*/  LDL.LU R26, [R1+0xec] ;  /* 0x0000ec00011a7983 */ /* 0x000ea80000300800 */
[----:B-1----:R-:W2:Y:S04]  /*263d0*/  LDL.LU R4, [R1+0xe8] ;  /* 0x0000e80001047983 */ /* 0x002ea80000300800 */
[----:B------:R-:W-:Y:S04]  /*263e0*/  STS.U8 [R2+UR5+0x7780], R17 ;  /* 0x0077801102007988 */ /* 0x000fe80008000005 */
[----:B------:R-:W-:Y:S04]  /*263f0*/  STS.U8 [R2+UR5+0x7380], R11 ;  /* 0x0073800b02007988 */ /* 0x000fe80008000005 */
[----:B----4-:R-:W-:Y:S04]  /*26400*/  STS.U8 [R2+UR5+0x6f80], R9 ;  /* 0x006f800902007988 */ /* 0x010fe80008000005 */
[----:B------:R-:W-:Y:S04]  /*26410*/  STS.U8 [R2+UR5+0x6380], R28 ;  /* 0x0063801c02007988 */ /* 0x000fe80008000005 */
[----:B------:R0:W-:Y:S04]  /*26420*/  STS.U8 [R2+UR5+0x6780], R27 ;  /* 0x0067801b02007988 */ /* 0x0001e80008000005 */
[----:B------:R-:W-:Y:S04]  /*26430*/  STS.U8 [R2+UR5+0x6b80], R7 ;  /* 0x006b800702007988 */ /* 0x000fe80008000005 */
[----:B------:R-:W-:Y:S01]  /*26440*/  STS.U8 [R2+UR5+0x7f80], R20 ;  /* 0x007f801402007988 */ /* 0x000fe20008000005 */
[----:B------:R-:W-:Y:S06]  /*26450*/  BAR.SYNC.DEFER_BLOCKING 0x0 ;  /* 0x0000000000007b1d */ /* 0x000fec0000010000 */
[----:B0-----:R-:W3:Y:S04]  /*26460*/  LDL.LU R27, [R1+0xe4] ;  /* 0x0000e400011b7983 */ /* 0x001ee80000300800 */
[----:B------:R-:W0:Y:S04]  /*26470*/  LDSM.16.M88.4 R8, [R14+UR5] ;  /* 0x000000050e08783b */ /* 0x000e280008000200 */
[----:B------:R-:W1:Y:S04]  /*26480*/  LDSM.16.M88.4 R16, [R14+UR5+0x1000] ;  /* 0x001000050e10783b */ /* 0x000e680008000200 */
[----:B0-----:R-:W-:Y:S04]  /*26490*/  STL.64 [R1+0x60], R8 ;  /* 0x0000600801007387 */ /* 0x001fe80000100a00 */
[----:B------:R0:W-:Y:S04]  /*264a0*/  STL.64 [R1+0x68], R10 ;  /* 0x0000680a01007387 */ /* 0x0001e80000100a00 */
[----:B-1----:R-:W-:Y:S04]  /*264b0*/  STL.64 [R1+0x70], R16 ;  /* 0x0000701001007387 */ /* 0x002fe80000100a00 */
[----:B------:R-:W-:Y:S01]  /*264c0*/  STL.64 [R1+0x78], R18 ;  /* 0x0000781201007387 */ /* 0x000fe20000100a00 */
[----:B------:R-:W-:-:S02]  /*264d0*/  IMAD.MOV.U32 R5, RZ, RZ, R17 ;  /* 0x000000ffff057224 */ /* 0x000fc400078e0011 */
[----:B0-----:R-:W-:Y:S02]  /*264e0*/  IMAD.MOV.U32 R10, RZ, RZ, R16 ;  /* 0x000000ffff0a7224 */ /* 0x001fe400078e0010 */
[----:B------:R-:W0:Y:S01]  /*264f0*/  LDSM.16.M88.4 R16, [R14+UR5+0x2000] ;  /* 0x002000050e10783b */ /* 0x000e220008000200 */
[----:B------:R-:W-:Y:S02]  /*26500*/  IMAD.MOV.U32 R12, RZ, RZ, R8 ;  /* 0x000000ffff0c7224 */ /* 0x000fe400078e0008 */
[----:B------:R-:W-:Y:S01]  /*26510*/  IMAD.MOV.U32 R11, RZ, RZ, R9 ;  /* 0x000000ffff0b7224 */ /* 0x000fe200078e0009 */
[----:B0-----:R-:W-:Y:S01]  /*26520*/  STL.64 [R1+0x80], R16 ;  /* 0x0000801001007387 */ /* 0x001fe20000100a00 */
[----:B------:R-:W-:-:S03]  /*26530*/  IMAD.MOV.U32 R9, RZ, RZ, R16 ;  /* 0x000000ffff097224 */ /* 0x000fc600078e0010 */
[----:B------:R-:W-:Y:S01]  /*26540*/  STL.64 [R1+0x88], R18 ;  /* 0x0000881201007387 */ /* 0x000fe20000100a00 */
[----:B------:R-:W-:-:S03]  /*26550*/  IMAD.MOV.U32 R8, RZ, RZ, R17 ;  /* 0x000000ffff087224 */ /* 0x000fc600078e0011 */
[----:B------:R-:W0:Y:S04]  /*26560*/  LDSM.16.M88.4 R16, [R14+UR5+0x3000] ;  /* 0x003000050e10783b */ /* 0x000e280008000200 */
[----:B0-----:R-:W-:Y:S04]  /*26570*/  STL.64 [R1+0x90], R16 ;  /* 0x0000901001007387 */ /* 0x001fe80000100a00 */
[----:B------:R-:W-:Y:S04]  /*26580*/  STL.64 [R1+0x98], R18 ;  /* 0x0000981201007387 */ /* 0x000fe80000100a00 */
[----:B------:R-:W0:Y:S04]  /*26590*/  LDSM.16.M88.4 R16, [R14+UR5+0x4000] ;  /* 0x004000050e10783b */ /* 0x000e280008000200 */
[----:B0-----:R-:W-:Y:S01]  /*265a0*/  STL.64 [R1+0xa0], R16 ;  /* 0x0000a01001007387 */ /* 0x001fe20000100a00 */
[----:B------:R-:W-:-:S03]  /*265b0*/  IMAD.MOV.U32 R7, RZ, RZ, R16 ;  /* 0x000000ffff077224 */ /* 0x000fc600078e0010 */
[----:B------:R-:W-:Y:S01]  /*265c0*/  STL.64 [R1+0xa8], R18 ;  /* 0x0000a81201007387 */ /* 0x000fe20000100a00 */
[----:B------:R-:W-:-:S03]  /*265d0*/  IMAD.MOV.U32 R6, RZ, RZ, R17 ;  /* 0x000000ffff067224 */ /* 0x000fc600078e0011 */
[----:B------:R-:W0:Y:S04]  /*265e0*/  LDSM.16.M88.4 R16, [R14+UR5+0x5000] ;  /* 0x005000050e10783b */ /* 0x000e280008000200 */
[----:B0-----:R-:W-:Y:S01]  /*265f0*/  STL.64 [R1+0xb0], R16 ;  /* 0x0000b01001007387 */ /* 0x001fe20000100a00 */
[----:B------:R-:W-:-:S03]  /*26600*/  IMAD.MOV.U32 R28, RZ, RZ, R16 ;  /* 0x000000ffff1c7224 */ /* 0x000fc600078e0010 */
[----:B------:R-:W-:Y:S01]  /*26610*/  STL.64 [R1+0xb8], R18 ;  /* 0x0000b81201007387 */ /* 0x000fe20000100a00 */
[----:B------:R-:W-:-:S03]  /*26620*/  IMAD.MOV.U32 R29, RZ, RZ, R17 ;  /* 0x000000ffff1d7224 */ /* 0x000fc600078e0011 */
[----:B------:R-:W0:Y:S04]  /*26630*/  LDSM.16.M88.4 R16, [R14+UR5+0x6000] ;  /* 0x006000050e10783b */ /* 0x000e280008000200 */
[----:B0-----:R0:W-:Y:S01]  /*26640*/  STL.64 [R1+0xc0], R16 ;  /* 0x0000c01001007387 */ /* 0x0011e20000100a00 */
[----:B------:R-:W-:-:S03]  /*26650*/  IMAD.MOV.U32 R20, RZ, RZ, R16 ;  /* 0x000000ffff147224 */ /* 0x000fc600078e0010 */
[----:B------:R1:W-:Y:S01]  /*26660*/  STL.64 [R1+0xc8], R18 ;  /* 0x0000c81201007387 */ /* 0x0003e20000100a00 */
[----:B------:R-:W-:-:S03]  /*26670*/  IMAD.MOV.U32 R21, RZ, RZ, R17 ;  /* 0x000000ffff157224 */ /* 0x000fc600078e0011 */
[----:B0-----:R-:W4:Y:S04]  /*26680*/  LDL.LU.64 R16, [R1+0x190] ;  /* 0x0001900001107983 */ /* 0x001f280000300a00 */
[----:B-1----:R-:W4:Y:S04]  /*26690*/  LDL.LU.64 R18, [R1+0x198] ;  /* 0x0001980001127983 */ /* 0x002f280000300a00 */
[----:B------:R-:W-:Y:S04]  /*266a0*/  STL.64 [R1+0x1048], R22 ;  /* 0x0010481601007387 */ /* 0x000fe80000100a00 */
[----:B------:R-:W-:Y:S04]  /*266b0*/  STL.64 [R1+0x1040], R20 ;  /* 0x0010401401007387 */ /* 0x000fe80000100a00 */
[----:B------:R-:W0:Y:S01]  /*266c0*/  LDSM.16.M88.4 R20, [R14+UR5+0x7000] ;  /* 0x007000050e14783b */ /* 0x000e220008000200 */
[----:B---3--:R-:W-:-:S02]  /*266d0*/  IMAD R2, R25, 0x100, R27 ;  /* 0x0000010019027824 */ /* 0x008fc400078e021b */
[----:B--2---:R-:W-:Y:S02]  /*266e0*/  IMAD R3, R3, 0x100, R15 ;  /* 0x0000010003037824 */ /* 0x004fe400078e020f */
[----:B------:R-:W-:Y:S02]  /*266f0*/  IMAD R0, R13, 0x100, R0 ;  /* 0x000001000d007824 */ /* 0x000fe400078e0200 */
[----:B------:R-:W-:Y:S01]  /*26700*/  IMAD R4, R4, 0x100, R26 ;  /* 0x0000010004047824 */ /* 0x000fe200078e021a */
[----:B------:R-:W-:Y:S02]  /*26710*/  F2FP.F16.E4M3.UNPACK_B R26, R2 ;  /* 0x00000002ff1a723e */ /* 0x000fe400020006ff */
[----:B------:R-:W-:Y:S02]  /*26720*/  F2FP.F16.E4M3.UNPACK_B R25, R3 ;  /* 0x00000003ff19723e */ /* 0x000fe400020006ff */
[----:B------:R-:W-:Y:S02]  /*26730*/  F2FP.F16.E4M3.UNPACK_B R24, R0 ;  /* 0x00000000ff18723e */ /* 0x000fe400020006ff */
[----:B------:R-:W-:-:S02]  /*26740*/  F2FP.F16.E4M3.UNPACK_B R27, R4 ;  /* 0x00000004ff1b723e */ /* 0x000fc400020006ff */
[----:B------:R-:W-:Y:S02]  /*26750*/  F2FP.F16.E4M3.UNPACK_B R2, R12 ;  /* 0x0000000cff02723e */ /* 0x000fe400020006ff */
[----:B------:R-:W-:Y:S02]  /*26760*/  F2FP.F16.E4M3.UNPACK_B R3, R11 ;  /* 0x0000000bff03723e */ /* 0x000fe400020006ff */
[----:B------:R-:W-:Y:S01]  /*26770*/  F2FP.F16.E4M3.UNPACK_B R4, R10 ;  /* 0x0000000aff04723e */ /* 0x000fe200020006ff */
[----:B0-----:R0:W-:Y:S04]  /*26780*/  STL.64 [R1+0xd0], R20 ;  /* 0x0000d01401007387 */ /* 0x0011e80000100a00 */
[----:B------:R1:W-:Y:S04]  /*26790*/  STL.64 [R1+0xd8], R22 ;  /* 0x0000d81601007387 */ /* 0x0003e80000100a00 */
[----:B------:R-:W2:Y:S04]  /*267a0*/  LDL.LU.64 R12, [R1+0x180] ;  /* 0x00018000010c7983 */ /* 0x000ea80000300a00 */
[----:B------:R-:W2:Y:S04]  /*267b0*/  LDL.LU.64 R14, [R1+0x188] ;  /* 0x00018800010e7983 */ /* 0x000ea80000300a00 */
[----:B------:R-:W3:Y:S01]  /*267c0*/  LDL.LU R0, [R1+0x1b8] ;  /* 0x0001b80001007983 */ /* 0x000ee20000300800 */
[----:B----4-:R-:W-:Y:S07]  /*267d0*/  HMMA.16816.F32 R16, R24, R2, R16 ;  /* 0x000000021810723c */ /* 0x010fee0000001810 */
[----:B------:R-:W-:-:S02]  /*267e0*/  IMAD.MOV.U32 R2, RZ, RZ, R9 ;  /* 0x000000ffff027224 */ /* 0x000fc400078e0009 */
[----:B------:R-:W-:Y:S02]  /*267f0*/  IMAD.MOV.U32 R3, RZ, RZ, R8 ;  /* 0x000000ffff037224 */ /* 0x000fe400078e0008 */
[----:B------:R-:W4:Y:S04]  /*26800*/  LDL.LU.64 R8, [R1+0x170] ;  /* 0x0001700001087983 */ /* 0x000f280000300a00 */
[----:B------:R-:W4:Y:S04]  /*26810*/  LDL.LU.64 R10, [R1+0x178] ;  /* 0x00017800010a7983 */ /* 0x000f280000300a00 */
[----:B0-----:R-:W3:Y:S04]  /*26820*/  LDL.LU.64 R20, [R1] ;  /* 0x0000000001147983 */ /* 0x001ee80000300a00 */
[----:B-1----:R-:W4:Y:S01]  /*26830*/  LDL.LU.64 R22, [R1+0x8] ;  /* 0x0000080001167983 */ /* 0x002f220000300a00 */
[----:B------:R-:W-:-:S07]  /*26840*/  F2FP.F16.E4M3.UNPACK_B R5, R5 ;  /* 0x00000005ff05723e */ /* 0x000fce00020006ff */
[----:B--2---:R-:W-:Y:S01]  /*26850*/  HMMA.16816.F32 R12, R24, R4, R12 ;  /* 0x00000004180c723c */ /* 0x004fe2000000180c */
[----:B----4-:R-:W-:Y:S04]  /*26860*/  STL.64 [R1+0x1058], R22 ;  /* 0x0010581601007387 */ /* 0x010fe80000100a00 */
[----:B---3--:R0:W-:Y:S04]  /*26870*/  STL.64 [R1+0x1050], R20 ;  /* 0x0010501401007387 */ /* 0x0081e80000100a00 */
[----:B0-----:R-:W2:Y:S04]  /*26880*/  LDL.LU.64 R20, [R1+0x30] ;  /* 0x0000300001147983 */ /* 0x001ea80000300a00 */
[----:B------:R-:W2:Y:S04]  /*26890*/  LDL.LU.64 R22, [R1+0x38] ;  /* 0x0000380001167983 */ /* 0x000ea80000300a00 */
[----:B------:R-:W-:Y:S04]  /*268a0*/  STL.64 [R1+0x1018], R18 ;  /* 0x0010181201007387 */ /* 0x000fe80000100a00 */
[----:B------:R0:W-:Y:S04]  /*268b0*/  STL.64 [R1+0x1010], R16 ;  /* 0x0010101001007387 */ /* 0x0001e80000100a00 */
[----:B0-----:R-:W3:Y:S04]  /*268c0*/  LDL.LU.64 R16, [R1+0x10] ;  /* 0x0000100001107983 */ /* 0x001ee80000300a00 */
[----:B------:R-:W3:Y:S04]  /*268d0*/  LDL.LU.64 R18, [R1+0x18] ;  /* 0x0000180001127983 */ /* 0x000ee80000300a00 */
[----:B------:R-:W4:Y:S04]  /*268e0*/  LDL R4, [R1+0x90] ;  /* 0x0000900001047983 */ /* 0x000f280000100800 */
[----:B------:R-:W2:Y:S01]  /*268f0*/  LDL R5, [R1+0x94] ;  /* 0x0000940001057983 */ /* 0x000ea20000100800 */
[----:B------:R-:W-:-:S02]  /*26900*/  F2FP.F16.E4M3.UNPACK_B R2, R2 ;  /* 0x00000002ff02723e */ /* 0x000fc400020006ff */
[----:B------:R-:W-:Y:S01]  /*26910*/  F2FP.F16.E4M3.UNPACK_B R3, R3 ;  /* 0x00000003ff03723e */ /* 0x000fe200020006ff */
[----:B------:R0:W-:Y:S06]  /*26920*/  STL [R1+0x1020], R15 ;  /* 0x0010200f01007387 */ /* 0x0001ec0000100800 */
[----:B------:R-:W-:Y:S01]  /*26930*/  HMMA.16816.F32 R8, R24, R2, R8 ;  /* 0x000000021808723c */ /* 0x000fe20000001808 */
[----:B0-----:R-:W3:Y:S06]  /*26940*/  LDL.LU R15, [R1+0x1ec] ;  /* 0x0001ec00010f7983 */ /* 0x001eec0000300800 */
[----:B------:R-:W-:-:S02]  /*26950*/  F2FP.F16.E4M3.UNPACK_B R2, R7 ;  /* 0x00000007ff02723e */ /* 0x000fc400020006ff */
[----:B------:R-:W-:Y:S02]  /*26960*/  F2FP.F16.E4M3.UNPACK_B R3, R6 ;  /* 0x00000006ff03723e */ /* 0x000fe400020006ff */
[----:B----4-:R-:W-:Y:S02]  /*26970*/  F2FP.F16.E4M3.UNPACK_B R4, R4 ;  /* 0x00000004ff04723e */ /* 0x010fe400020006ff */
[----:B--2---:R-:W-:-:S07]  /*26980*/  F2FP.F16.E4M3.UNPACK_B R5, R5 ;  /* 0x00000005ff05723e */ /* 0x004fce00020006ff */
[----:B------:R-:W-:Y:S01]  /*26990*/  HMMA.16816.F32 R4, R24, R4, R20 ;  /* 0x000000041804723c */ /* 0x000fe20000001814 */
[----:B------:R-:W2:Y:S04]  /*269a0*/  LDL.LU.64 R22, [R1+0x1058] ;  /* 0x0010580001167983 */ /* 0x000ea80000300a00 */
[----:B------:R-:W2:-:S15]  /*269b0*/  LDL.LU.64 R20, [R1+0x1050] ;  /* 0x0010500001147983 */ /* 0x000e9e0000300a00 */
[----:B------:R-:W-:-:S03]  /*269c0*/  NOP ;  /* 0x0000000000007918 */ /* 0x000fc60000000000 */
[----:B------:R-:W-:Y:S04]  /*269d0*/  STL [R1+0x100c], R6 ;  /* 0x00100c0601007387 */ /* 0x000fe80000100800 */
[----:B------:R-:W-:Y:S01]  /*269e0*/  STL [R1+0x1008], R7 ;  /* 0x0010080701007387 */ /* 0x000fe20000100800 */
[----:B--2---:R-:W-:-:S15]  /*269f0*/  HMMA.16816.F32 R20, R24, R2, R20 ;  /* 0x000000021814723c */ /* 0x004fde0000001814 */
[----:B------:R-:W-:-:S08]  /*26a00*/  NOP ;  /* 0x0000000000007918 */ /* 0x000fd00000000000 */
[----:B------:R-:W-:Y:S04]  /*26a10*/  STL.64 [R1], R20 ;  /* 0x0000001401007387 */ /* 0x000fe80000100a00 */
[----:B------:R0:W-:Y:S04]  /*26a20*/  STL.64 [R1+0x8], R22 ;  /* 0x0000081601007387 */ /* 0x0001e80000100a00 */
[----:B0-----:R-:W2:Y:S04]  /*26a30*/  LDL.LU.64 R22, [R1+0x1048] ;  /* 0x0010480001167983 */ /* 0x001ea80000300a00 */
[----:B------:R-:W4:Y:S01]  /*26a40*/  LDL.LU.64 R20, [R1+0x1040] ;  /* 0x0010400001147983 */ /* 0x000f220000300a00 */
[----:B------:R-:W-:-:S02]  /*26a50*/  F2FP.F16.E4M3.UNPACK_B R28, R28 ;  /* 0x0000001cff1c723e */ /* 0x000fc400020006ff */
[----:B------:R-:W-:-:S07]  /*26a60*/  F2FP.F16.E4M3.UNPACK_B R29, R29 ;  /* 0x0000001dff1d723e */ /* 0x000fce00020006ff */
[----:B---3--:R-:W-:Y:S01]  /*26a70*/  HMMA.16816.F32 R16, R24, R28, R16 ;  /* 0x0000001c1810723c */ /* 0x008fe20000001810 */
[----:B----4-:R-:W-:Y:S02]  /*26a80*/  F2FP.F16.E4M3.UNPACK_B R2, R20 ;  /* 0x00000014ff02723e */ /* 0x010fe400020006ff */
[----:B------:R-:W-:Y:S01]  /*26a90*/  F2FP.F16.E4M3.UNPACK_B R3, R21 ;  /* 0x00000015ff03723e */ /* 0x000fe200020006ff */
[----:B------:R-:W3:Y:S04]  /*26aa0*/  LDL.LU R20, [R1+0x1038] ;  /* 0x0010380001147983 */ /* 0x000ee80000300800 */
[----:B------:R-:W4:-:S15]  /*26ab0*/  LDL.LU R21, [R1+0x1034] ;  /* 0x0010340001157983 */ /* 0x000f1e0000300800 */
[----:B------:R0:W-:Y:S04]  /*26ac0*/  STL.64 [R1+0x38], R18 ;  /* 0x0000381201007387 */ /* 0x0001e80000100a00 */
[----:B------:R-:W4:Y:S04]  /*26ad0*/  LDL.LU R28, [R1+0x1d0] ;  /* 0x0001d000011c7983 */ /* 0x000f280000300800 */
[----:B------:R-:W4:Y:S01]  /*26ae0*/  LDL.LU R29, [R1+0x1c0] ;  /* 0x0001c000011d7983 */ /* 0x000f220000300800 */
[----:B------:R-:W-:Y:S02]  /*26af0*/  IMAD.MOV.U32 R6, RZ, RZ, R16 ;  /* 0x000000ffff067224 */ /* 0x000fe400078e0010 */
[----:B------:R-:W-:-:S02]  /*26b00*/  IMAD.MOV.U32 R7, RZ, RZ, R17 ;  /* 0x000000ffff077224 */ /* 0x000fc400078e0011 */
[----:B------:R-:W4:Y:S01]  /*26b10*/  LDL.LU.64 R16, [R1+0x20] ;  /* 0x0000200001107983 */ /* 0x000f220000300a00 */
[----:B--2---:R-:W-:-:S03]  /*26b20*/  IMAD R15, R15, 0x100, R23 ;  /* 0x000001000f0f7824 */ /* 0x004fc600078e0217 */
[----:B0-----:R-:W2:Y:S01]  /*26b30*/  LDL.LU.64 R18, [R1+0x28] ;  /* 0x0000280001127983 */ /* 0x001ea20000300a00 */
[----:B---3--:R-:W-:-:S03]  /*26b40*/  IMAD R0, R0, 0x100, R20 ;  /* 0x0000010000007824 */ /* 0x008fc600078e0214 */
[----:B------:R-:W3:Y:S01]  /*26b50*/  LDL.LU R20, [R1+0x1030] ;  /* 0x0010300001147983 */ /* 0x000ee20000300800 */
[----:B----4-:R-:W-:-:S03]  /*26b60*/  IMAD R28, R28, 0x100, R21 ;  /* 0x000001001c1c7824 */ /* 0x010fc600078e0215 */
[----:B------:R-:W3:Y:S01]  /*26b70*/  LDL.LU R21, [R1+0x102c] ;  /* 0x00102c0001157983 */ /* 0x000ee20000300800 */
[----:B------:R-:W-:-:S03]  /*26b80*/  IMAD R29, R29, 0x100, R22 ;  /* 0x000001001d1d7824 */ /* 0x000fc600078e0216 */
[----:B------:R-:W3:Y:S04]  /*26b90*/  LDL.LU R22, [R1+0x1028] ;  /* 0x0010280001167983 */ /* 0x000ee80000300800 */
[----:B------:R-:W3:Y:S02]  /*26ba0*/  LDL.LU R23, [R1+0x1024] ;  /* 0x0010240001177983 */ /* 0x000ee40000300800 */
[----:B---3--:R-:W-:-:S15]  /*26bb0*/  HMMA.16816.F32 R20, R24, R2, R20 ;  /* 0x000000021814723c */ /* 0x008fde0000001814 */
[----:B------:R-:W-:-:S08]  /*26bc0*/  NOP ;  /* 0x0000000000007918 */ /* 0x000fd00000000000 */
[----:B------:R-:W-:Y:S04]  /*26bd0*/  STL.64 [R1+0x10], R20 ;  /* 0x0000101401007387 */ /* 0x000fe80000100a00 */
[----:B------:R0:W-:Y:S04]  /*26be0*/  STL.64 [R1+0x18], R22 ;  /* 0x0000181601007387 */ /* 0x0001e80000100a00 */
[----:B0-----:R-:W3:Y:S04]  /*26bf0*/  LDL R22, [R1+0xd0] ;  /* 0x0000d00001167983 */ /* 0x001ee80000100800 */
[----:B------:R-:W4:Y:S01]  /*26c00*/  LDL R23, [R1+0xd4] ;  /* 0x0000d40001177983 */ /* 0x000f220000100800 */
[----:B------:R-:W-:-:S02]  /*26c10*/  F2FP.F16.E4M3.UNPACK_B R21, R29 ;  /* 0x0000001dff15723e */ /* 0x000fc400020006ff */
[----:B------:R-:W-:Y:S02]  /*26c20*/  F2FP.F16.E4M3.UNPACK_B R20, R0 ;  /* 0x00000000ff14723e */ /* 0x000fe400020006ff */
[----:B---3--:R-:W-:Y:S02]  /*26c30*/  F2FP.F16.E4M3.UNPACK_B R2, R22 ;  /* 0x00000016ff02723e */ /* 0x008fe400020006ff */
[----:B----4-:R-:W-:Y:S02]  /*26c40*/  F2FP.F16.E4M3.UNPACK_B R3, R23 ;  /* 0x00000017ff03723e */ /* 0x010fe400020006ff */
[----:B------:R-:W-:Y:S02]  /*26c50*/  F2FP.F16.E4M3.UNPACK_B R22, R28 ;  /* 0x0000001cff16723e */ /* 0x000fe400020006ff */
[----:B------:R-:W3:Y:S04]  /*26c60*/  LDL.LU R28, [R1+0x60] ;  /* 0x00006000011c7983 */ /* 0x000ee80000300800 */
[----:B------:R-:W4:Y:S01]  /*26c70*/  LDL.LU R29, [R1+0x64] ;  /* 0x00006400011d7983 */ /* 0x000f220000300800 */
[----:B------:R-:W-:-:S03]  /*26c80*/  F2FP.F16.E4M3.UNPACK_B R23, R15 ;  /* 0x0000000fff17723e */ /* 0x000fc600020006ff */
[----:B------:R-:W4:Y:S04]  /*26c90*/  LDL.LU R15, [R1+0x1020] ;  /* 0x00102000010f7983 */ /* 0x000f280000300800 */
[----:B------:R-:W4:Y:S01]  /*26ca0*/  LDL.LU R0, [R1+0xb4] ;  /* 0x0000b40001007983 */ /* 0x000f220000300800 */
[----:B--2---:R-:W-:Y:S03]  /*26cb0*/  HMMA.16816.F32 R24, R24, R2, R16 ;  /* 0x000000021818723c */ /* 0x004fe60000001810 */
[----:B------:R-:W2:Y:S04]  /*26cc0*/  LDL.LU.64 R18, [R1+0x1018] ;  /* 0x0010180001127983 */ /* 0x000ea80000300a00 */
[----:B------:R-:W2:Y:S04]  /*26cd0*/  LDL.LU.64 R16, [R1+0x1010] ;  /* 0x0010100001107983 */ /* 0x000ea80000300a00 */
[----:B------:R-:W2:Y:S04]  /*26ce0*/  LDL.LU R2, [R1+0x70] ;  /* 0x0000700001027983 */ /* 0x000ea80000300800 */
[----:B------:R-:W2:Y:S08]  /*26cf0*/  LDL.LU R3, [R1+0x74] ;  /* 0x0000740001037983 */ /* 0x000eb00000300800 */
[----:B------:R-:W-:Y:S04]  /*26d00*/  STL.64 [R1+0x50], R24 ;  /* 0x0000501801007387 */ /* 0x000fe80000100a00 */
[----:B------:R0:W-:Y:S04]  /*26d10*/  STL.64 [R1+0x58], R26 ;  /* 0x0000581a01007387 */ /* 0x0001e80000100a00 */
[----:B0-----:R-:W2:Y:S04]  /*26d20*/  LDL.LU R26, [R1+0x80] ;  /* 0x00008000011a7983 */ /* 0x001ea80000300800 */
[----:B------:R-:W2:Y:S01]  /*26d30*/  LDL.LU R27, [R1+0x84] ;  /* 0x00008400011b7983 */ /* 0x000ea20000300800 */
[----:B---3--:R-:W-:-:S02]  /*26d40*/  F2FP.F16.E4M3.UNPACK_B R28, R28.H1 ;  /* 0x0000001cff1c723e */ /* 0x008fc400030006ff */
[----:B----4-:R-:W-:-:S07]  /*26d50*/  F2FP.F16.E4M3.UNPACK_B R29, R29.H1 ;  /* 0x0000001dff1d723e */ /* 0x010fce00030006ff */
[----:B--2---:R-:W-:Y:S01]  /*26d60*/  HMMA.16816.F32 R16, R20, R28, R16 ;  /* 0x0000001c1410723c */ /* 0x004fe20000001810 */
[----:B------:R-:W-:Y:S02]  /*26d70*/  F2FP.F16.E4M3.UNPACK_B R2, R2.H1 ;  /* 0x00000002ff02723e */ /* 0x000fe400030006ff */
[----:B------:R-:W-:-:S15]  /*26d80*/  F2FP.F16.E4M3.UNPACK_B R3, R3.H1 ;  /* 0x00000003ff03723e */ /* 0x000fde00030006ff */
[----:B------:R-:W-:-:S05]  /*26d90*/  NOP ;  /* 0x0000000000007918 */ /* 0x000fca0000000000 */
[----:B------:R0:W-:Y:S02]  /*26da0*/  STL.64 [R1+0x40], R16 ;  /* 0x0000401001007387 */ /* 0x0001e40000100a00 */
[----:B0-----:R-:W-:Y:S02]  /*26db0*/  F2FP.F16.E4M3.UNPACK_B R16, R26.H1 ;  /* 0x0000001aff10723e */ /* 0x001fe400030006ff */
[----:B------:R-:W-:Y:S02]  /*26dc0*/  F2FP.F16.E4M3.UNPACK_B R17, R27.H1 ;  /* 0x0000001bff11723e */ /* 0x000fe400030006ff */
[C---:B------:R-:W-:Y:S01]  /*26dd0*/  HMMA.16816.F32 R24, R20.reuse, R2, R12 ;  /* 0x000000021418723c */ /* 0x040fe2000000180c */
[----:B------:R0:W-:Y:S05]  /*26de0*/  STL.64 [R1+0x48], R18 ;  /* 0x0000481201007387 */ /* 0x0001ea0000100a00 */
[----:B------:R-:W-:Y:S01]  /*26df0*/  HMMA.16816.F32 R8, R20, R16, R8 ;  /* 0x000000101408723c */ /* 0x000fe20000001808 */
[----:B0-----:R-:W2:Y:S04]  /*26e00*/  LDL.LU R18, [R1+0x90] ;  /* 0x0000900001127983 */ /* 0x001ea80000300800 */
[----:B------:R-:W3:Y:S04]  /*26e10*/  LDL.LU R19, [R1+0x94] ;  /* 0x0000940001137983 */ /* 0x000ee80000300800 */
[----:B------:R-:W4:Y:S04]  /*26e20*/  LDL.LU R28, [R1+0xa4] ;  /* 0x0000a400011c7983 */ /* 0x000f280000300800 */
[----:B------:R-:W4:Y:S04]  /*26e30*/  LDL.LU R29, [R1+0xb0] ;  /* 0x0000b000011d7983 */ /* 0x000f280000300800 */
[----:B------:R-:W4:Y:S01]  /*26e40*/  LDL.LU R15, [R1+0xa0] ;  /* 0x0000a000010f7983 */ /* 0x000f220000300800 */
[----:B------:R-:W-:-:S03]  /*26e50*/  IMAD.MOV.U32 R16, RZ, RZ, R6 ;  /* 0x000000ffff107224 */ /* 0x000fc600078e0006 */
[----:B------:R0:W-:Y:S04]  /*26e60*/  STL.64 [R1+0x20], R24 ;  /* 0x0000201801007387 */ /* 0x0001e80000100a00 */
[----:B------:R1:W-:Y:S01]  /*26e70*/  STL.64 [R1+0x28], R26 ;  /* 0x0000281a01007387 */ /* 0x0003e20000100a00 */
[----:B------:R-:W-:-:S03]  /*26e80*/  IMAD.MOV.U32 R17, RZ, RZ, R7 ;  /* 0x000000ffff117224 */ /* 0x000fc600078e0007 */
[----:B0-----:R-:W4:Y:S04]  /*26e90*/  LDL.LU R24, [R1] ;  /* 0x0000000001187983 */ /* 0x001f280000300800 */
[----:B------:R-:W4:Y:S04]  /*26ea0*/  LDL.LU R25, [R1+0x4] ;  /* 0x0000040001197983 */ /* 0x000f280000300800 */
[----:B-1----:R-:W4:Y:S04]  /*26eb0*/  LDL.LU R26, [R1+0x8] ;  /* 0x00000800011a7983 */ /* 0x002f280000300800 */
[----:B------:R-:W4:Y:S04]  /*26ec0*/  LDL.LU R27, [R1+0xc] ;  /* 0x00000c00011b7983 */ /* 0x000f280000300800 */
[----:B------:R-:W4:Y:S04]  /*26ed0*/  LDL.LU R6, [R1+0x100c] ;  /* 0x00100c0001067983 */ /* 0x000f280000300800 */
[----:B------:R-:W4:Y:S01]  /*26ee0*/  LDL.LU R7, [R1+0x1008] ;  /* 0x0010080001077983 */ /* 0x000f220000300800 */
[----:B--2---:R-:W-:-:S02]  /*26ef0*/  F2FP.F16.E4M3.UNPACK_B R2, R18.H1 ;  /* 0x00000012ff02723e */ /* 0x004fc400030006ff */
[----:B---3--:R-:W-:Y:S01]  /*26f00*/  F2FP.F16.E4M3.UNPACK_B R3, R19.H1 ;  /* 0x00000013ff03723e */ /* 0x008fe200030006ff */
[----:B------:R-:W2:Y:S04]  /*26f10*/  LDL.LU R18, [R1+0x38] ;  /* 0x0000380001127983 */ /* 0x000ea80000300800 */
[----:B------:R-:W2:Y:S04]  /*26f20*/  LDL.LU R19, [R1+0x3c] ;  /* 0x00003c0001137983 */ /* 0x000ea80000300800 */
[----:B------:R0:W-:Y:S04]  /*26f30*/  STL.64 [R1+0xfd0], R10 ;  /* 0x000fd00a01007387 */ /* 0x0001e80000100a00 */
[----:B0-----:R-:W3:Y:S04]  /*26f40*/  LDL.LU R10, [R1+0xc0] ;  /* 0x0000c000010a7983 */ /* 0x001ee80000300800 */
[----:B------:R-:W3:Y:S01]  /*26f50*/  LDL.LU R11, [R1+0xc4] ;  /* 0x0000c400010b7983 */ /* 0x000ee20000300800 */
[----:B----4-:R-:W-:Y:S03]  /*26f60*/  HMMA.16816.F32 R4, R20, R2, R4 ;  /* 0x000000021404723c */ /* 0x010fe60000001804 */
[----:B------:R-:W-:Y:S04]  /*26f70*/  STL.64 [R1+0xfc8], R8 ;  /* 0x000fc80801007387 */ /* 0x000fe80000100a00 */
[----:B------:R-:W-:-:S15]  /*26f80*/  F2FP.F16.E4M3.UNPACK_B R3, R0.H1 ;  /* 0x00000000ff03723e */ /* 0x000fde00030006ff */
[----:B------:R-:W-:-:S01]  /*26f90*/  NOP ;  /* 0x0000000000007918 */ /* 0x000fc20000000000 */
[----:B------:R-:W-:Y:S04]  /*26fa0*/  STL.64 [R1+0xfe0], R6 ;  /* 0x000fe00601007387 */ /* 0x000fe80000100a00 */
[----:B------:R-:W-:Y:S04]  /*26fb0*/  STL.64 [R1+0xfd8], R4 ;  /* 0x000fd80401007387 */ /* 0x000fe80000100a00 */
[----:B------:R-:W4:Y:S04]  /*26fc0*/  LDL.LU R0, [R1+0x2c4] ;  /* 0x0002c40001007983 */ /* 0x000f280000300800 */
[----:B------:R-:W2:Y:S01]  /*26fd0*/  LDL.LU R14, [R1+0x2e8] ;  /* 0x0002e800010e7983 */ /* 0x000ea20000300800 */
[----:B------:R-:W-:-:S03]  /*26fe0*/  F2FP.F16.E4M3.UNPACK_B R12, R15.H1 ;  /* 0x0000000fff0c723e */ /* 0x000fc600030006ff */
[----:B--2---:R0:W-:Y:S04]  /*26ff0*/  STL [R1+0x1004], R14 ;  /* 0x0010040e01007387 */ /* 0x0041e80000100800 */
[----:B0-----:R-:W4:Y:S04]  /*27000*/  LDL.LU R14, [R1+0x2cc] ;  /* 0x0002cc00010e7983 */ /* 0x001f280000300800 */
[----:B------:R-:W2:Y:S04]  /*27010*/  LDL.LU R15, [R1+0x2f0] ;  /* 0x0002f000010f7983 */ /* 0x000ea80000300800 */
[----:B--2---:R0:W-:Y:S04]  /*27020*/  STL [R1+0xffc], R15 ;  /* 0x000ffc0f01007387 */ /* 0x0041e80000100800 */
[----:B0-----:R-:W2:Y:S01]  /*27030*/  LDL.LU R15, [R1+0x2e4] ;  /* 0x0002e400010f7983 */ /* 0x001ea20000300800 */
[----:B------:R-:W-:-:S07]  /*27040*/  F2FP.F16.E4M3.UNPACK_B R13, R28.H1 ;  /* 0x0000001cff0d723e */ /* 0x000fce00030006ff */
[C---:B------:R-:W-:Y:S01]  /*27050*/  HMMA.16816.F32 R24, R20.reuse, R12, R24 ;  /* 0x0000000c1418723c */ /* 0x040fe20000001818 */
[----:B------:R-:W-:Y:S01]  /*27060*/  F2FP.F16.E4M3.UNPACK_B R2, R29.H1 ;  /* 0x0000001dff02723e */ /* 0x000fe200030006ff */
[----:B--2---:R0:W-:Y:S04]  /*27070*/  STL [R1+0x1000], R15 ;  /* 0x0010000f01007387 */ /* 0x0041e80000100800 */
[----:B0-----:R-:W2:Y:S04]  /*27080*/  LDL.LU R15, [R1+0x2ec] ;  /* 0x0002ec00010f7983 */ /* 0x001ea80000300800 */
[----:B------:R-:W2:Y:S01]  /*27090*/  LDL.LU R28, [R1+0xd0] ;  /* 0x0000d000011c7983 */ /* 0x000ea20000300800 */
[----:B------:R-:W-:Y:S01]  /*270a0*/  HMMA.16816.F32 R16, R20, R2, R16 ;  /* 0x000000021410723c */ /* 0x000fe20000001810 */
[----:B---3--:R-:W-:-:S02]  /*270b0*/  F2FP.F16.E4M3.UNPACK_B R12, R10.H1 ;  /* 0x0000000aff0c723e */ /* 0x008fc400030006ff */
[----:B------:R-:W-:Y:S01]  /*270c0*/  F2FP.F16.E4M3.UNPACK_B R13, R11.H1 ;  /* 0x0000000bff0d723e */ /* 0x000fe200030006ff */
[----:B----4-:R-:W-:Y:S01]  /*270d0*/  IMAD R0, R0, 0x100, R14 ;  /* 0x0000010000007824 */ /* 0x010fe200078e020e */
[----:B--2---:R0:W-:Y:S04]  /*270e0*/  STL [R1+0xff8], R28 ;  /* 0x000ff81c01007387 */ /* 0x0041e80000100800 */
[----:B0-----:R-:W2:Y:S04]  /*270f0*/  LDL.LU R28, [R1+0x2f4] ;  /* 0x0002f400011c7983 */ /* 0x001ea80000300800 */
[----:B------:R-:W3:Y:S04]  /*27100*/  LDL.LU R29, [R1+0xd4] ;  /* 0x0000d400011d7983 */ /* 0x000ee80000300800 */
[----:B------:R-:W-:Y:S04]  /*27110*/  STL.64 [R1+0xff0], R26 ;  /* 0x000ff01a01007387 */ /* 0x000fe80000100a00 */
[----:B------:R0:W-:Y:S04]  /*27120*/  STL.64 [R1+0xfe8], R24 ;  /* 0x000fe81801007387 */ /* 0x0001e80000100a00 */
[----:B0-----:R-:W4:Y:S04]  /*27130*/  LDL.LU R24, [R1+0x10] ;  /* 0x0000100001187983 */ /* 0x001f280000300800 */
[----:B------:R-:W4:Y:S04]  /*27140*/  LDL.LU R25, [R1+0x14] ;  /* 0x0000140001197983 */ /* 0x000f280000300800 */
[----:B------:R-:W4:Y:S04]  /*27150*/  LDL.LU R26, [R1+0x18] ;  /* 0x00001800011a7983 */ /* 0x000f280000300800 */
[----:B------:R-:W4:Y:S04]  /*27160*/  LDL.LU R27, [R1+0x1c] ;  /* 0x00001c00011b7983 */ /* 0x000f280000300800 */
[----:B------:R-:W2:Y:S04]  /*27170*/  LDL.LU R2, [R1+0x2e0] ;  /* 0x0002e00001027983 */ /* 0x000ea80000300800 */
[----:B------:R-:W3:Y:S04]  /*27180*/  LDL R3, [R1+0x6c] ;  /* 0x00006c0001037983 */ /* 0x000ee80000100800 */
        /* <DEDUP_REMOVED lines=8> */
[----:B------:R0:W-:Y:S04]  /*27210*/  STL [R1+0xfc4], R16 ;  /* 0x000fc41001007387 */ /* 0x0001e80000100800 */
[----:B------:R1:W-:Y:S04]  /*27220*/  STL [R1+0xfc0], R17 ;  /* 0x000fc01101007387 */ /* 0x0003e80000100800 */
[----:B------:R1:W-:Y:S04]  /*27230*/  STL [R1+0xfbc], R18 ;  /* 0x000fbc1201007387 */ /* 0x0003e80000100800 */
[----:B------:R1:W-:Y:S04]  /*27240*/  STL [R1+0xfb8], R19 ;  /* 0x000fb81301007387 */ /* 0x0003e80000100800 */
[----:B0-----:R-:W3:Y:S04]  /*27250*/  LDL.LU R16, [R1+0x50] ;  /* 0x0000500001107983 */ /* 0x001ee80000300800 */
[----:B-1----:R-:W3:Y:S04]  /*27260*/  LDL.LU R17, [R1+0x54] ;  /* 0x0000540001117983 */ /* 0x002ee80000300800 */
[----:B------:R-:W3:Y:S04]  /*27270*/  LDL.LU R18, [R1+0x58] ;  /* 0x0000580001127983 */ /* 0x000ee80000300800 */
[----:B------:R-:W3:Y:S04]  /*27280*/  LDL.LU R19, [R1+0x5c] ;  /* 0x00005c0001137983 */ /* 0x000ee80000300800 */
[----:B------:R-:W4:Y:S02]  /*27290*/  LDL.LU R14, [R1+0x1004] ;  /* 0x00100400010e7983 */ /* 0x000f240000300800 */
[----:B----4-:R-:W-:-:S02]  /*272a0*/  IMAD R14, R14, 0x100, R15 ;  /* 0x000001000e0e7824 */ /* 0x010fc400078e020f */
[----:B------:R-:W2:Y:S02]  /*272b0*/  LDL.LU R15, [R1+0x1000] ;  /* 0x00100000010f7983 */ /* 0x000ea40000300800 */
[----:B--2---:R-:W-:Y:S02]  /*272c0*/  IMAD R2, R2, 0x100, R15 ;  /* 0x0000010002027824 */ /* 0x004fe400078e020f */
[----:B------:R-:W2:Y:S01]  /*272d0*/  LDL.LU R15, [R1+0xffc] ;  /* 0x000ffc00010f7983 */ /* 0x000ea20000300800 */
[----:B------:R-:W-:Y:S01]  /*272e0*/  HMMA.16816.F32 R24, R20, R12, R24 ;  /* 0x0000000c1418723c */ /* 0x000fe20000001818 */
[----:B--2---:R-:W-:Y:S02]  /*272f0*/  IMAD R15, R15, 0x100, R28 ;  /* 0x000001000f0f7824 */ /* 0x004fe400078e021c */
[----:B------:R-:W2:Y:S01]  /*27300*/  LDL.LU R28, [R1+0xff8] ;  /* 0x000ff800011c7983 */ /* 0x000ea20000300800 */
[----:B---3--:R-:W-:-:S15]  /*27310*/  F2FP.F16.E4M3.UNPACK_B R29, R29.H1 ;  /* 0x0000001dff1d723e */ /* 0x008fde00030006ff */
[----:B------:R-:W-:-:S04]  /*27320*/  NOP ;  /* 0x0000000000007918 */ /* 0x000fc80000000000 */
[----:B------:R-:W-:Y:S04]  /*27330*/  STL.64 [R1+0x10], R24 ;  /* 0x0000101801007387 */ /* 0x000fe80000100a00 */
[----:B------:R0:W-:Y:S01]  /*27340*/  STL.64 [R1+0x18], R26 ;  /* 0x0000181a01007387 */ /* 0x0001e20000100a00 */
[----:B------:R-:W-:-:S03]  /*27350*/  F2FP.F16.E4M3.UNPACK_B R13, R2 ;  /* 0x00000002ff0d723e */ /* 0x000fc600020006ff */
[----:B0-----:R-:W3:Y:S04]  /*27360*/  LDL.LU.64 R26, [R1+0xff0] ;  /* 0x000ff000011a7983 */ /* 0x001ee80000300a00 */
[----:B------:R-:W3:Y:S04]  /*27370*/  LDL.LU.64 R24, [R1+0xfe8] ;  /* 0x000fe80001187983 */ /* 0x000ee80000300a00 */
[----:B------:R-:W4:Y:S01]  /*27380*/  LDL R2, [R1+0x68] ;  /* 0x0000680001027983 */ /* 0x000f220000100800 */
[----:B--2---:R-:W-:-:S07]  /*27390*/  F2FP.F16.E4M3.UNPACK_B R28, R28.H1 ;  /* 0x0000001cff1c723e */ /* 0x004fce00030006ff */
[----:B------:R-:W-:Y:S01]  /*273a0*/  HMMA.16816.F32 R20, R20, R28, R16 ;  /* 0x0000001c1414723c */ /* 0x000fe20000001810 */
[----:B------:R-:W-:Y:S02]  /*273b0*/  F2FP.F16.E4M3.UNPACK_B R12, R0 ;  /* 0x00000000ff0c723e */ /* 0x000fe400020006ff */
[----:B------:R-:W-:Y:S02]  /*273c0*/  F2FP.F16.E4M3.UNPACK_B R14, R14 ;  /* 0x0000000eff0e723e */ /* 0x000fe400020006ff */
[----:B------:R-:W-:Y:S02]  /*273d0*/  F2FP.F16.E4M3.UNPACK_B R15, R15 ;  /* 0x0000000fff0f723e */ /* 0x000fe400020006ff */
[----:B------:R-:W-:Y:S01]  /*273e0*/  F2FP.F16.E4M3.UNPACK_B R3, R3 ;  /* 0x00000003ff03723e */ /* 0x000fe200020006ff */
[----:B------:R-:W2:Y:S04]  /*273f0*/  LDL R0, [R1+0x9c] ;  /* 0x00009c0001007983 */ /* 0x000ea80000100800 */
[----:B------:R-:W3:Y:S04]  /*27400*/  LDL R28, [R1+0x8c] ;  /* 0x00008c00011c7983 */ /* 0x000ee80000100800 */
[----:B------:R-:W2:Y:S08]  /*27410*/  LDL R29, [R1+0x98] ;  /* 0x00009800011d7983 */ /* 0x000eb00000100800 */
[----:B------:R-:W-:-:S02]  /*27420*/  IMAD.MOV.U32 R16, RZ, RZ, R20 ;  /* 0x000000ffff107224 */ /* 0x000fc400078e0014 */
[----:B------:R-:W-:Y:S01]  /*27430*/  IMAD.MOV.U32 R17, RZ, RZ, R21 ;  /* 0x000000ffff117224 */ /* 0x000fe200078e0015 */
[----:B------:R-:W3:Y:S04]  /*27440*/  LDL R20, [R1+0x78] ;  /* 0x0000780001147983 */ /* 0x000ee80000100800 */
[----:B------:R-:W2:Y:S01]  /*27450*/  LDL R21, [R1+0x7c] ;  /* 0x00007c0001157983 */ /* 0x000ea20000100800 */
[----:B----4-:R-:W-:-:S07]  /*27460*/  F2FP.F16.E4M3.UNPACK_B R2, R2 ;  /* 0x00000002ff02723e */ /* 0x010fce00020006ff */
[----:B------:R-:W-:Y:S01]  /*27470*/  HMMA.16816.F32 R4, R12, R2, R4 ;  /* 0x000000020c04723c */ /* 0x000fe20000001804 */
[----:B------:R-:W-:Y:S02]  /*27480*/  IMAD.MOV.U32 R18, RZ, RZ, R22 ;  /* 0x000000ffff127224 */ /* 0x000fe400078e0016 */
[----:B------:R-:W-:Y:S01]  /*27490*/  IMAD.MOV.U32 R19, RZ, RZ, R23 ;  /* 0x000000ffff137224 */ /* 0x000fe200078e0017 */
[----:B------:R-:W4:Y:S04]  /*274a0*/  LDL R22, [R1+0xa8] ;  /* 0x0000a80001167983 */ /* 0x000f280000100800 */
[----:B------:R-:W4:-:S15]  /*274b0*/  LDL R23, [R1+0xac] ;  /* 0x0000ac0001177983 */ /* 0x000f1e0000100800 */
[----:B------:R-:W-:Y:S04]  /*274c0*/  STL.64 [R1+0x40], R4 ;  /* 0x0000400401007387 */ /* 0x000fe80000100a00 */
[----:B------:R0:W-:Y:S04]  /*274d0*/  STL.64 [R1+0x48], R6 ;  /* 0x0000480601007387 */ /* 0x0001e80000100a00 */
[----:B0-----:R-:W4:Y:S04]  /*274e0*/  LDL.LU.64 R6, [R1+0xfe0] ;  /* 0x000fe00001067983 */ /* 0x001f280000300a00 */
[----:B------:R-:W4:Y:S04]  /*274f0*/  LDL.LU.64 R4, [R1+0xfd8] ;  /* 0x000fd80001047983 */ /* 0x000f280000300a00 */
[----:B------:R-:W4:Y:S01]  /*27500*/  LDL R3, [R1+0x88] ;  /* 0x0000880001037983 */ /* 0x000f220000100800 */
[----:B---3--:R-:W-:-:S02]  /*27510*/  F2FP.F16.E4M3.UNPACK_B R20, R20 ;  /* 0x00000014ff14723e */ /* 0x008fc400020006ff */
[----:B--2---:R-:W-:-:S07]  /*27520*/  F2FP.F16.E4M3.UNPACK_B R21, R21 ;  /* 0x00000015ff15723e */ /* 0x004fce00020006ff */
[----:B------:R-:W-:-:S15]  /*27530*/  HMMA.16816.F32 R8, R12, R20, R8 ;  /* 0x000000140c08723c */ /* 0x000fde0000001808 */
[----:B------:R-:W-:-:S08]  /*27540*/  NOP ;  /* 0x0000000000007918 */ /* 0x000fd00000000000 */
[----:B------:R-:W-:Y:S04]  /*27550*/  STL.64 [R1+0x30], R8 ;  /* 0x0000300801007387 */ /* 0x000fe80000100a00 */
[----:B------:R0:W-:Y:S04]  /*27560*/  STL.64 [R1+0x38], R10 ;  /* 0x0000380a01007387 */ /* 0x0001e80000100a00 */
[----:B0-----:R-:W2:Y:S04]  /*27570*/  LDL.LU.64 R10, [R1+0xfd0] ;  /* 0x000fd000010a7983 */ /* 0x001ea80000300a00 */
[----:B------:R-:W2:Y:S01]  /*27580*/  LDL.LU.64 R8, [R1+0xfc8] ;  /* 0x000fc80001087983 */ /* 0x000ea20000300a00 */
[----:B----4-:R-:W-:-:S02]  /*27590*/  F2FP.F16.E4M3.UNPACK_B R2, R3 ;  /* 0x00000003ff02723e */ /* 0x010fc400020006ff */
[----:B------:R-:W-:Y:S02]  /*275a0*/  F2FP.F16.E4M3.UNPACK_B R3, R28 ;  /* 0x0000001cff03723e */ /* 0x000fe400020006ff */
[----:B------:R-:W-:Y:S02]  /*275b0*/  F2FP.F16.E4M3.UNPACK_B R20, R29 ;  /* 0x0000001dff14723e */ /* 0x000fe400020006ff */
[----:B------:R-:W-:-:S07]  /*275c0*/  F2FP.F16.E4M3.UNPACK_B R21, R0 ;  /* 0x00000000ff15723e */ /* 0x000fce00020006ff */
[C---:B------:R-:W-:Y:S06]  /*275d0*/  HMMA.16816.F32 R4, R12.reuse, R20, R4 ;  /* 0x000000140c04723c */ /* 0x040fec0000001804 */
[----:B--2---:R-:W-:Y:S07]  /*275e0*/  HMMA.16816.F32 R8, R12, R2, R8 ;  /* 0x000000020c08723c */ /* 0x004fee0000001808 */
[----:B------:R-:W-:-:S02]  /*275f0*/  F2FP.F16.E4M3.UNPACK_B R2, R22 ;  /* 0x00000016ff02723e */ /* 0x000fc400020006ff */
[----:B------:R-:W-:-:S14]  /*27600*/  F2FP.F16.E4M3.UNPACK_B R3, R23 ;  /* 0x00000017ff03723e */ /* 0x000fdc00020006ff */
[----:B------:R0:W-:Y:S04]  /*27610*/  STL.64 [R1+0x20], R8 ;  /* 0x0000200801007387 */ /* 0x0001e80000100a00 */
[----:B------:R1:W-:Y:S04]  /*27620*/  STL.64 [R1+0x28], R10 ;  /* 0x0000280a01007387 */ /* 0x0003e80000100a00 */
[----:B0-----:R-:W2:Y:S04]  /*27630*/  LDL R8, [R1+0xb8] ;  /* 0x0000b80001087983 */ /* 0x001ea80000100800 */
[----:B------:R-:W3:Y:S04]  /*27640*/  LDL R9, [R1+0xbc] ;  /* 0x0000bc0001097983 */ /* 0x000ee80000100800 */
[----:B------:R-:W4:Y:S04]  /*27650*/  LDL.LU R0, [R1+0x3ec] ;  /* 0x0003ec0001007983 */ /* 0x000f280000300800 */
[----:B-1----:R-:W4:Y:S04]  /*27660*/  LDL.LU R10, [R1+0x408] ;  /* 0x00040800010a7983 */ /* 0x002f280000300800 */
[----:B------:R-:W4:Y:S04]  /*27670*/  LDL.LU R11, [R1+0x410] ;  /* 0x00041000010b7983 */ /* 0x000f280000300800 */
[----:B------:R-:W4:Y:S04]  /*27680*/  LDL.LU R28, [R1+0x68] ;  /* 0x00006800011c7983 */ /* 0x000f280000300800 */
[----:B------:R-:W4:Y:S04]  /*27690*/  LDL.LU R29, [R1+0x6c] ;  /* 0x00006c00011d7983 */ /* 0x000f280000300800 */
[----:B------:R-:W4:Y:S04]  /*276a0*/  LDL.LU R20, [R1+0x10] ;  /* 0x0000100001147983 */ /* 0x000f280000300800 */
[----:B------:R-:W4:Y:S04]  /*276b0*/  LDL.LU R21, [R1+0x14] ;  /* 0x0000140001157983 */ /* 0x000f280000300800 */
[----:B------:R-:W4:Y:S04]  /*276c0*/  LDL.LU R22, [R1+0x18] ;  /* 0x0000180001167983 */ /* 0x000f280000300800 */
[----:B------:R-:W4:Y:S04]  /*276d0*/  LDL.LU R23, [R1+0x1c] ;  /* 0x00001c0001177983 */ /* 0x000f280000300800 */
[----:B------:R-:W-:Y:S04]  /*276e0*/  STL.64 [R1+0xf88], R6 ;  /* 0x000f880601007387 */ /* 0x000fe80000100a00 */
[----:B------:R0:W-:Y:S02]  /*276f0*/  STL.64 [R1+0xf80], R4 ;  /* 0x000f800401007387 */ /* 0x0001e40000100a00 */
[----:B0-----:R-:W-:-:S02]  /*27700*/  IMAD.MOV.U32 R4, RZ, RZ, R16 ;  /* 0x000000ffff047224 */ /* 0x001fc400078e0010 */
[----:B------:R-:W-:Y:S01]  /*27710*/  IMAD.MOV.U32 R5, RZ, RZ, R17 ;  /* 0x000000ffff057224 */ /* 0x000fe200078e0011 */
[----:B------:R-:W4:Y:S04]  /*27720*/  LDL.LU R16, [R1+0xfc4] ;  /* 0x000fc40001107983 */ /* 0x000f280000300800 */
[----:B------:R-:W4:Y:S01]  /*27730*/  LDL.LU R17, [R1+0xfc0] ;  /* 0x000fc00001117983 */ /* 0x000f220000300800 */
[----:B------:R-:W-:Y:S02]  /*27740*/  IMAD.MOV.U32 R6, RZ, RZ, R18 ;  /* 0x000000ffff067224 */ /* 0x000fe400078e0012 */
[----:B------:R-:W-:Y:S01]  /*27750*/  IMAD.MOV.U32 R7, RZ, RZ, R19 ;  /* 0x000000ffff077224 */ /* 0x000fe200078e0013 */
[----:B------:R-:W4:Y:S04]  /*27760*/  LDL.LU R18, [R1+0xfbc] ;  /* 0x000fbc0001127983 */ /* 0x000f280000300800 */
[----:B------:R-:W4:Y:S01]  /*27770*/  LDL.LU R19, [R1+0xfb8] ;  /* 0x000fb80001137983 */ /* 0x000f220000300800 */
[----:B------:R-:W-:Y:S03]  /*27780*/  HMMA.16816.F32 R24, R12, R2, R24 ;  /* 0x000000020c18723c */ /* 0x000fe60000001818 */
[----:B------:R-:W4:Y:S04]  /*27790*/  LDL R2, [R1+0xc8] ;  /* 0x0000c80001027983 */ /* 0x000f280000100800 */
[----:B------:R-:W4:-:S15]  /*277a0*/  LDL R3, [R1+0xcc] ;  /* 0x0000cc0001037983 */ /* 0x000f1e0000100800 */
[----:B------:R-:W-:-:S01]  /*277b0*/  NOP ;  /* 0x0000000000007918 */ /* 0x000fc20000000000 */
[----:B------:R0:W-:Y:S04]  /*277c0*/  STL.64 [R1+0xf98], R26 ;  /* 0x000f981a01007387 */ /* 0x0001e80000100a00 */
[----:B0-----:R-:W4:Y:S04]  /*277d0*/  LDL.LU R26, [R1+0x400] ;  /* 0x00040000011a7983 */ /* 0x001f280000300800 */
[----:B------:R-:W4:Y:S04]  /*277e0*/  LDL.LU R27, [R1+0x414] ;  /* 0x00041400011b7983 */ /* 0x000f280000300800 */
[----:B------:R0:W-:Y:S04]  /*277f0*/  STL.64 [R1+0xf90], R24 ;  /* 0x000f901801007387 */ /* 0x0001e80000100a00 */
[----:B0-----:R-:W4:Y:S04]  /*27800*/  LDL.LU R24, [R1+0x40c] ;  /* 0x00040c0001187983 */ /* 0x001f280000300800 */
[----:B------:R-:W4:Y:S01]  /*27810*/  LDL.LU R25, [R1+0x404] ;  /* 0x0004040001197983 */ /* 0x000f220000300800 */
[----:B--2---:R-:W-:-:S02]  /*27820*/  F2FP.F16.E4M3.UNPACK_B R8, R8 ;  /* 0x00000008ff08723e */ /* 0x004fc400020006ff */
[----:B---3--:R-:W-:-:S07]  /*27830*/  F2FP.F16.E4M3.UNPACK_B R9, R9 ;  /* 0x00000009ff09723e */ /* 0x008fce00020006ff */
[----:B----4-:R-:W-:Y:S01]  /*27840*/  HMMA.16816.F32 R16, R12, R8, R16 ;  /* 0x000000080c10723c */ /* 0x010fe20000001810 */
[----:B------:R-:W2:Y:S04]  /*27850*/  LDL R8, [R1+0xd8] ;  /* 0x0000d80001087983 */ /* 0x000ea80000100800 */
[----:B------:R-:W3:-:S15]  /*27860*/  LDL R9, [R1+0xdc] ;  /* 0x0000dc0001097983 */ /* 0x000ede0000100800 */
[----:B------:R-:W-:-:S03]  /*27870*/  NOP ;  /* 0x0000000000007918 */ /* 0x000fc60000000000 */
[----:B------:R0:W-:Y:S04]  /*27880*/  STL.64 [R1+0xf68], R18 ;  /* 0x000f681201007387 */ /* 0x0001e80000100a00 */
[----:B0-----:R-:W4:Y:S01]  /*27890*/  LDL.LU R19, [R1+0x3f4] ;  /* 0x0003f40001137983 */ /* 0x001f220000300800 */
[----:B------:R-:W-:Y:S02]  /*278a0*/  F2FP.F16.E4M3.UNPACK_B R2, R2 ;  /* 0x00000002ff02723e */ /* 0x000fe400020006ff */
[----:B------:R-:W-:-:S07]  /*278b0*/  F2FP.F16.E4M3.UNPACK_B R3, R3 ;  /* 0x00000003ff03723e */ /* 0x000fce00020006ff */
[----:B------:R-:W-:Y:S01]  /*278c0*/  HMMA.16816.F32 R20, R12, R2, R20 ;  /* 0x000000020c14723c */ /* 0x000fe20000001814 */
[----:B------:R0:W-:Y:S01]  /*278d0*/  STL.64 [R1+0xf60], R16 ;  /* 0x000f601001007387 */ /* 0x0001e20000100a00 */
[----:B------:R-:W-:Y:S02]  /*278e0*/  IMAD R11, R11, 0x100, R27 ;  /* 0x000001000b0b7824 */ /* 0x000fe400078e021b */
[----:B------:R-:W-:-:S03]  /*278f0*/  IMAD R10, R10, 0x100, R24 ;  /* 0x000001000a0a7824 */ /* 0x000fc600078e0218 */
[----:B------:R-:W-:-:S15]  /*27900*/  IMAD R2, R26, 0x100, R25 ;  /* 0x000001001a027824 */ /* 0x000fde00078e0219 */
[----:B------:R-:W-:-:S01]  /*27910*/  NOP ;  /* 0x0000000000007918 */ /* 0x000fc20000000000 */
[----:B------:R-:W-:Y:S04]  /*27920*/  STL [R1+0xf58], R23 ;  /* 0x000f581701007387 */ /* 0x000fe80000100800 */
[----:B0-----:R-:W4:Y:S04]  /*27930*/  LDL.LU R17, [R1+0xe0] ;  /* 0x0000e00001117983 */ /* 0x001f280000300800 */
[----:B------:R-:W4:Y:S01]  /*27940*/  LDL.LU R18, [R1+0x78] ;  /* 0x0000780001127983 */ /* 0x000f220000300800 */
[----:B--2---:R-:W-:Y:S02]  /*27950*/  F2FP.F16.E4M3.UNPACK_B R8, R8 ;  /* 0x00000008ff08723e */ /* 0x004fe400020006ff */
[----:B---3--:R-:W-:-:S07]  /*27960*/  F2FP.F16.E4M3.UNPACK_B R9, R9 ;  /* 0x00000009ff09723e */ /* 0x008fce00020006ff */
[----:B------:R-:W-:Y:S01]  /*27970*/  HMMA.16816.F32 R12, R12, R8, R4 ;  /* 0x000000080c0c723c */ /* 0x000fe20000001804 */
[----:B----4-:R-:W-:Y:S02]  /*27980*/  IMAD R0, R0, 0x100, R19 ;  /* 0x0000010000007824 */ /* 0x010fe400078e0213 */
[----:B------:R-:W2:-:S15]  /*27990*/  LDL.LU R19, [R1+0x7c] ;  /* 0x00007c0001137983 */ /* 0x000e9e0000300800 */
[----:B------:R-:W-:-:S05]  /*279a0*/  NOP ;  /* 0x0000000000007918 */ /* 0x000fca0000000000 */
[----:B------:R-:W-:Y:S04]  /*279b0*/  STL.64 [R1+0xf50], R14 ;  /* 0x000f500e01007387 */ /* 0x000fe80000100a00 */
[----:B------:R0:W-:Y:S04]  /*279c0*/  STL.64 [R1+0xf48], R12 ;  /* 0x000f480c01007387 */ /* 0x0001e80000100a00 */
[----:B0-----:R-:W3:Y:S04]  /*279d0*/  LDL.LU R12, [R1+0x40] ;  /* 0x00004000010c7983 */ /* 0x001ee80000300800 */
[----:B------:R-:W3:Y:S04]  /*279e0*/  LDL.LU R13, [R1+0x44] ;  /* 0x00004400010d7983 */ /* 0x000ee80000300800 */
[----:B------:R-:W3:Y:S04]  /*279f0*/  LDL.LU R14, [R1+0x48] ;  /* 0x00004800010e7983 */ /* 0x000ee80000300800 */
[----:B------:R-:W3:Y:S04]  /*27a00*/  LDL.LU R15, [R1+0x4c] ;  /* 0x00004c00010f7983 */ /* 0x000ee80000300800 */
[----:B------:R-:W4:Y:S04]  /*27a10*/  LDL.LU R24, [R1+0x30] ;  /* 0x0000300001187983 */ /* 0x000f280000300800 */
[----:B------:R-:W4:Y:S04]  /*27a20*/  LDL.LU R25, [R1+0x34] ;  /* 0x0000340001197983 */ /* 0x000f280000300800 */
[----:B------:R-:W2:Y:S04]  /*27a30*/  LDL.LU R26, [R1+0x38] ;  /* 0x00003800011a7983 */ /* 0x000ea80000300800 */
[----:B------:R-:W2:Y:S01]  /*27a40*/  LDL.LU R27, [R1+0x3c] ;  /* 0x00003c00011b7983 */ /* 0x000ea20000300800 */
[----:B------:R-:W-:-:S03]  /*27a50*/  F2FP.F16.E4M3.UNPACK_B R8, R0 ;  /* 0x00000000ff08723e */ /* 0x000fc600020006ff */
[----:B--2---:R0:W-:Y:S04]  /*27a60*/  STL.64 [R1+0xfa8], R26 ;  /* 0x000fa81a01007387 */ /* 0x0041e80000100a00 */
[----:B0-----:R-:W2:Y:S04]  /*27a70*/  LDL.LU R26, [R1+0x88] ;  /* 0x00008800011a7983 */ /* 0x001ea80000300800 */
[----:B------:R-:W2:Y:S01]  /*27a80*/  LDL.LU R27, [R1+0x8c] ;  /* 0x00008c00011b7983 */ /* 0x000ea20000300800 */
[----:B------:R-:W-:-:S03]  /*27a90*/  LOP3.LUT R0, R17, 0x40, RZ, 0x3c, !PT ;  /* 0x0000004011007812 */ /* 0x000fc600078e3cff */
[----:B----4-:R-:W-:Y:S01]  /*27aa0*/  STL.64 [R1+0xfa0], R24 ;  /* 0x000fa01801007387 */ /* 0x010fe20000100a00 */
[----:B------:R-:W-:Y:S02]  /*27ab0*/  F2FP.F16.E4M3.UNPACK_B R9, R2 ;  /* 0x00000002ff09723e */ /* 0x000fe400020006ff */
[----:B------:R-:W-:Y:S02]  /*27ac0*/  F2FP.F16.E4M3.UNPACK_B R2, R18.H1 ;  /* 0x00000012ff02723e */ /* 0x000fe400030006ff */
[----:B------:R-:W-:Y:S01]  /*27ad0*/  F2FP.F16.E4M3.UNPACK_B R3, R19.H1 ;  /* 0x00000013ff03723e */ /* 0x000fe200030006ff */
[----:B--2---:R-:W-:Y:S04]  /*27ae0*/  STL.64 [R1+0xfb0], R26 ;  /* 0x000fb01a01007387 */ /* 0x004fe80000100a00 */
[----:B------:R-:W0:Y:S04]  /*27af0*/  LDSM.16.M88.4 R24, [R0+UR5] ;  /* 0x000000050018783b */ /* 0x000e280008000200 */
[----:B------:R-:W2:Y:S04]  /*27b00*/  LDL.LU R23, [R1+0x9c] ;  /* 0x00009c0001177983 */ /* 0x000ea80000300800 */
[----:B------:R-:W4:Y:S04]  /*27b10*/  LDL.LU R4, [R1+0x20] ;  /* 0x0000200001047983 */ /* 0x000f280000300800 */
[----:B------:R-:W4:Y:S04]  /*27b20*/  LDL.LU R5, [R1+0x24] ;  /* 0x0000240001057983 */ /* 0x000f280000300800 */
[----:B------:R-:W4:Y:S04]  /*27b30*/  LDL.LU R6, [R1+0x28] ;  /* 0x0000280001067983 */ /* 0x000f280000300800 */
[----:B------:R-:W4:Y:S04]  /*27b40*/  LDL.LU R7, [R1+0x2c] ;  /* 0x00002c0001077983 */ /* 0x000f280000300800 */
[----:B------:R-:W2:Y:S04]  /*27b50*/  LDL.LU R16, [R1+0x4a4] ;  /* 0x0004a40001107983 */ /* 0x000ea80000300800 */
[----:B------:R-:W2:Y:S04]  /*27b60*/  LDL.LU R17, [R1+0x4a0] ;  /* 0x0004a00001117983 */ /* 0x000ea80000300800 */
[----:B0-----:R-:W-:Y:S04]  /*27b70*/  STL.64 [R1+0xe0], R24 ;  /* 0x0000e01801007387 */ /* 0x001fe80000100a00 */
[----:B------:R3:W-:Y:S04]  /*27b80*/  STL.64 [R1+0xe8], R26 ;  /* 0x0000e81a01007387 */ /* 0x0007e80000100a00 */
[----:B------:R-:W4:Y:S04]  /*27b90*/  LDL.LU R18, [R1+0xc8] ;  /* 0x0000c80001127983 */ /* 0x000f280000300800 */
[----:B------:R-:W4:Y:S01]  /*27ba0*/  LDL.LU R19, [R1+0xcc] ;  /* 0x0000cc0001137983 */ /* 0x000f220000300800 */
[----:B------:R-:W-:-:S02]  /*27bb0*/  F2FP.F16.E4M3.UNPACK_B R28, R28.H1 ;  /* 0x0000001cff1c723e */ /* 0x000fc400030006ff */
[----:B------:R-:W-:Y:S02]  /*27bc0*/  F2FP.F16.E4M3.UNPACK_B R29, R29.H1 ;  /* 0x0000001dff1d723e */ /* 0x000fe400030006ff */
[----:B------:R-:W-:Y:S02]  /*27bd0*/  F2FP.F16.E4M3.UNPACK_B R10, R10 ;  /* 0x0000000aff0a723e */ /* 0x000fe400020006ff */
[----:B------:R-:W-:-:S07]  /*27be0*/  F2FP.F16.E4M3.UNPACK_B R11, R11 ;  /* 0x0000000bff0b723e */ /* 0x000fce00020006ff */
[----:B---3--:R-:W-:-:S15]  /*27bf0*/  HMMA.16816.F32 R24, R8, R28, R12 ;  /* 0x0000001c0818723c */ /* 0x008fde000000180c */
[----:B------:R-:W-:-:S09]  /*27c00*/  NOP ;  /* 0x0000000000007918 */ /* 0x000fd20000000000 */
[----:B------:R-:W-:Y:S02]  /*27c10*/  IMAD.MOV.U32 R13, RZ, RZ, R26 ;  /* 0x000000ffff0d7224 */ /* 0x000fe400078e001a */
[----:B------:R-:W-:Y:S01]  /*27c20*/  IMAD.MOV.U32 R12, RZ, RZ, R27 ;  /* 0x000000ffff0c7224 */ /* 0x000fe200078e001b */
[----:B----4-:R0:W-:Y:S04]  /*27c30*/  STL.64 [R1+0xf78], R18 ;  /* 0x000f781201007387 */ /* 0x0101e80000100a00 */
[----:B0-----:R-:W3:Y:S04]  /*27c40*/  LDL.LU R18, [R1+0xb8] ;  /* 0x0000b80001127983 */ /* 0x001ee80000300800 */
[----:B------:R-:W4:Y:S04]  /*27c50*/  LDL.LU R19, [R1+0xbc] ;  /* 0x0000bc0001137983 */ /* 0x000f280000300800 */
[----:B--2---:R0:W-:Y:S04]  /*27c60*/  STL.64 [R1+0xf70], R16 ;  /* 0x000f701001007387 */ /* 0x0041e80000100a00 */
[----:B0-----:R-:W2:Y:S04]  /*27c70*/  LDL.LU R16, [R1+0xa8] ;  /* 0x0000a80001107983 */ /* 0x001ea80000300800 */
[----:B------:R-:W3:Y:S04]  /*27c80*/  LDL.LU R17, [R1+0xac] ;  /* 0x0000ac0001117983 */ /* 0x000ee80000300800 */
[----:B------:R-:W4:Y:S01]  /*27c90*/  LDL.LU.64 R26, [R1+0xfb0] ;  /* 0x000fb000011a7983 */ /* 0x000f220000300a00 */
[----:B------:R-:W-:-:S02]  /*27ca0*/  IMAD.MOV.U32 R15, RZ, RZ, R24 ;  /* 0x000000ffff0f7224 */ /* 0x000fc400078e0018 */
[----:B------:R-:W-:Y:S01]  /*27cb0*/  IMAD.MOV.U32 R14, RZ, RZ, R25 ;  /* 0x000000ffff0e7224 */ /* 0x000fe200078e0019 */
[----:B----4-:R-:W-:Y:S02]  /*27cc0*/  F2FP.F16.E4M3.UNPACK_B R28, R26.H1 ;  /* 0x0000001aff1c723e */ /* 0x010fe400030006ff */
[----:B------:R-:W-:Y:S02]  /*27cd0*/  F2FP.F16.E4M3.UNPACK_B R29, R27.H1 ;  /* 0x0000001bff1d723e */ /* 0x000fe400030006ff */
[----:B------:R-:W0:Y:S04]  /*27ce0*/  LDSM.16.M88.4 R24, [R0+UR5+0x1000] ;  /* 0x001000050018783b */ /* 0x000e280008000200 */
[----:B0-----:R-:W-:Y:S04]  /*27cf0*/  STL.64 [R1+0x100], R24 ;  /* 0x0001001801007387 */ /* 0x001fe80000100a00 */
[----:B------:R0:W-:Y:S04]  /*27d00*/  STL.64 [R1+0x108], R26 ;  /* 0x0001081a01007387 */ /* 0x0001e80000100a00 */
[----:B0-----:R-:W4:Y:S04]  /*27d10*/  LDL.LU.64 R26, [R1+0xfa8] ;  /* 0x000fa800011a7983 */ /* 0x001f280000300a00 */
[----:B------:R-:W4:Y:S01]  /*27d20*/  LDL.LU.64 R24, [R1+0xfa0] ;  /* 0x000fa00001187983 */ /* 0x000f220000300a00 */
[C---:B------:R-:W-:Y:S06]  /*27d30*/  HMMA.16816.F32 R4, R8.reuse, R28, R4 ;  /* 0x0000001c0804723c */ /* 0x040fec0000001804 */
[----:B----4-:R-:W-:Y:S01]  /*27d40*/  HMMA.16816.F32 R24, R8, R2, R24 ;  /* 0x000000020818723c */ /* 0x010fe20000001818 */
[----:B------:R-:W4:-:S15]  /*27d50*/  LDL.LU R3, [R1+0x98] ;  /* 0x0000980001037983 */ /* 0x000f1e0000300800 */
[----:B------:R-:W-:-:S07]  /*27d60*/  NOP ;  /* 0x0000000000007918 */ /* 0x000fce0000000000 */
[----:B------:R-:W-:Y:S04]  /*27d70*/  STL.64 [R1+0x30], R24 ;  /* 0x0000301801007387 */ /* 0x000fe80000100a00 */
[----:B------:R-:W-:Y:S04]  /*27d80*/  STL.64 [R1+0x38], R26 ;  /* 0x0000381a01007387 */ /* 0x000fe80000100a00 */
[----:B------:R-:W0:Y:S04]  /*27d90*/  LDSM.16.M88.4 R24, [R0+UR5+0x2000] ;  /* 0x002000050018783b */ /* 0x000e280008000200 */
[----:B0-----:R-:W-:Y:S04]  /*27da0*/  STL.64 [R1+0xf0], R24 ;  /* 0x0000f01801007387 */ /* 0x001fe80000100a00 */
[----:B------:R0:W-:Y:S04]  /*27db0*/  STL.64 [R1+0xf8], R26 ;  /* 0x0000f81a01007387 */ /* 0x0001e80000100a00 */
[----:B0-----:R-:W3:Y:S04]  /*27dc0*/  LDL.LU.64 R26, [R1+0xf98] ;  /* 0x000f9800011a7983 */ /* 0x001ee80000300a00 */
[----:B------:R-:W3:Y:S04]  /*27dd0*/  LDL.LU.64 R24, [R1+0xf90] ;  /* 0x000f900001187983 */ /* 0x000ee80000300a00 */
[----:B------:R-:W-:Y:S04]  /*27de0*/  STL [R1+0x14], R5 ;  /* 0x0000140501007387 */ /* 0x000fe80000100800 */
[----:B------:R-:W-:Y:S01]  /*27df0*/  STL.64 [R1+0x18], R6 ;  /* 0x0000180601007387 */ /* 0x000fe20000100a00 */
[----:B----4-:R-:W-:-:S02]  /*27e00*/  F2FP.F16.E4M3.UNPACK_B R2, R3.H1 ;  /* 0x00000003ff02723e */ /* 0x010fc400030006ff */
[----:B------:R-:W-:Y:S01]  /*27e10*/  F2FP.F16.E4M3.UNPACK_B R3, R23.H1 ;  /* 0x00000017ff03723e */ /* 0x000fe200030006ff */
[----:B------:R-:W-:Y:S02]  /*27e20*/  IMAD.MOV.U32 R23, RZ, RZ, R4 ;  /* 0x000000ffff177224 */ /* 0x000fe400078e0004 */
[----:B------:R-:W0:Y:S04]  /*27e30*/  LDSM.16.M88.4 R4, [R0+UR5+0x3000] ;  /* 0x003000050004783b */ /* 0x000e280008000200 */
[----:B0-----:R-:W-:Y:S04]  /*27e40*/  STL.64 [R1+0x90], R4 ;  /* 0x0000900401007387 */ /* 0x001fe80000100a00 */
[----:B------:R0:W-:Y:S04]  /*27e50*/  STL.64 [R1+0x98], R6 ;  /* 0x0000980601007387 */ /* 0x0001e80000100a00 */
[----:B0-----:R-:W4:Y:S04]  /*27e60*/  LDL.LU.64 R6, [R1+0xf88] ;  /* 0x000f880001067983 */ /* 0x001f280000300a00 */
[----:B------:R-:W4:Y:S01]  /*27e70*/  LDL.LU.64 R4, [R1+0xf80] ;  /* 0x000f800001047983 */ /* 0x000f220000300a00 */
[----:B--2---:R-:W-:-:S02]  /*27e80*/  F2FP.F16.E4M3.UNPACK_B R28, R16.H1 ;  /* 0x00000010ff1c723e */ /* 0x004fc400030006ff */
[----:B---3--:R-:W-:Y:S01]  /*27e90*/  F2FP.F16.E4M3.UNPACK_B R29, R17.H1 ;  /* 0x00000011ff1d723e */ /* 0x008fe200030006ff */
[----:B----4-:R-:W-:-:S15]  /*27ea0*/  HMMA.16816.F32 R4, R8, R2, R4 ;  /* 0x000000020804723c */ /* 0x010fde0000001804 */
[----:B------:R-:W-:-:S08]  /*27eb0*/  NOP ;  /* 0x0000000000007918 */ /* 0x000fd00000000000 */
[----:B------:R-:W-:Y:S04]  /*27ec0*/  STL.64 [R1], R4 ;  /* 0x0000000401007387 */ /* 0x000fe80000100a00 */
[----:B------:R-:W-:Y:S04]  /*27ed0*/  STL.64 [R1+0x8], R6 ;  /* 0x0000080601007387 */ /* 0x000fe80000100a00 */
[----:B------:R-:W0:Y:S01]  /*27ee0*/  LDSM.16.M88.4 R4, [R0+UR5+0x4000] ;  /* 0x004000050004783b */ /* 0x000e220008000200 */
[----:B------:R-:W-:Y:S02]  /*27ef0*/  F2FP.F16.E4M3.UNPACK_B R2, R18.H1 ;  /* 0x00000012ff02723e */ /* 0x000fe400030006ff */
[----:B------:R-:W-:-:S02]  /*27f00*/  F2FP.F16.E4M3.UNPACK_B R3, R19.H1 ;  /* 0x00000013ff03723e */ /* 0x000fc400030006ff */
[----:B------:R-:W1:Y:S04]  /*27f10*/  LDSM.16.M88.4 R16, [R0+UR5+0x5000] ;  /* 0x005000050010783b */ /* 0x000e680008000200 */
[----:B0-----:R-:W-:Y:S04]  /*27f20*/  STL.64 [R1+0x80], R4 ;  /* 0x0000800401007387 */ /* 0x001fe80000100a00 */
[----:B------:R0:W-:Y:S02]  /*27f30*/  STL.64 [R1+0x88], R6 ;  /* 0x0000880601007387 */ /* 0x0001e40000100a00 */
[----:B0-----:R-:W-:Y:S02]  /*27f40*/  HMMA.16816.F32 R4, R8, R28, R24 ;  /* 0x0000001c0804723c */ /* 0x001fe40000001818 */
[----:B------:R-:W2:Y:S04]  /*27f50*/  LDL.LU R26, [R1+0x4b0] ;  /* 0x0004b000011a7983 */ /* 0x000ea80000300800 */
[----:B------:R-:W3:Y:S04]  /*27f60*/  LDL.LU R27, [R1+0x4a8] ;  /* 0x0004a800011b7983 */ /* 0x000ee80000300800 */
[----:B------:R-:W4:-:S13]  /*27f70*/  LDL.LU R28, [R1+0x4b8] ;  /* 0x0004b800011c7983 */ /* 0x000f1a0000300800 */
[----:B------:R0:W-:Y:S04]  /*27f80*/  STL.64 [R1+0xf30], R6 ;  /* 0x000f300601007387 */ /* 0x0001e80000100a00 */
[----:B0-----:R-:W2:Y:S04]  /*27f90*/  LDL.LU R6, [R1+0xd8] ;  /* 0x0000d80001067983 */ /* 0x001ea80000300800 */
[----:B------:R-:W2:Y:S04]  /*27fa0*/  LDL.LU R7, [R1+0xdc] ;  /* 0x0000dc0001077983 */ /* 0x000ea80000300800 */
[----:B------:R0:W-:Y:S04]  /*27fb0*/  STL.64 [R1+0xf28], R4 ;  /* 0x000f280401007387 */ /* 0x0001e80000100a00 */
[----:B0-----:R-:W3:Y:S04]  /*27fc0*/  LDL.LU R4, [R1+0x4ac] ;  /* 0x0004ac0001047983 */ /* 0x001ee80000300800 */
[----:B------:R-:W4:Y:S04]  /*27fd0*/  LDL.LU R5, [R1+0x4bc] ;  /* 0x0004bc0001057983 */ /* 0x000f280000300800 */
[----:B-1----:R-:W-:Y:S04]  /*27fe0*/  STL.64 [R1+0x70], R16 ;  /* 0x0000701001007387 */ /* 0x002fe80000100a00 */
[----:B------:R0:W-:Y:S04]  /*27ff0*/  STL.64 [R1+0x78], R18 ;  /* 0x0000781201007387 */ /* 0x0001e80000100a00 */
[----:B0-----:R-:W2:Y:S04]  /*28000*/  LDL.LU.64 R18, [R1+0xf78] ;  /* 0x000f780001127983 */ /* 0x001ea80000300a00 */
[----:B------:R-:W3:Y:S01]  /*28010*/  LDL.LU.64 R16, [R1+0xf70] ;  /* 0x000f700001107983 */ /* 0x000ee20000300a00 */
[----:B--2---:R-:W-:Y:S01]  /*28020*/  F2FP.F16.E4M3.UNPACK_B R24, R18.H1 ;  /* 0x00000012ff18723e */ /* 0x004fe200030006ff */
[----:B---3--:R-:W-:Y:S01]  /*28030*/  IMAD R29, R17, 0x100, R16 ;  /* 0x00000100111d7824 */ /* 0x008fe200078e0210 */
[----:B------:R-:W-:-:S02]  /*28040*/  F2FP.F16.E4M3.UNPACK_B R25, R19.H1 ;  /* 0x00000013ff19723e */ /* 0x000fc400030006ff */
[----:B------:R-:W0:Y:S04]  /*28050*/  LDSM.16.M88.4 R16, [R0+UR5+0x6000] ;  /* 0x006000050010783b */ /* 0x000e280008000200 */
[----:B0-----:R-:W-:Y:S04]  /*28060*/  STL.64 [R1+0x60], R16 ;  /* 0x0000601001007387 */ /* 0x001fe80000100a00 */
[----:B------:R0:W-:Y:S04]  /*28070*/  STL.64 [R1+0x68], R18 ;  /* 0x0000681201007387 */ /* 0x0001e80000100a00 */
[----:B0-----:R-:W2:Y:S04]  /*28080*/  LDL.LU.64 R18, [R1+0xf68] ;  /* 0x000f680001127983 */ /* 0x001ea80000300a00 */
[----:B------:R-:W2:Y:S01]  /*28090*/  LDL.LU.64 R16, [R1+0xf60] ;  /* 0x000f600001107983 */ /* 0x000ea20000300a00 */
[----:B------:R-:W-:-:S02]  /*280a0*/  IMAD R27, R27, 0x100, R4 ;  /* 0x000001001b1b7824 */ /* 0x000fc400078e0204 */
[----:B------:R-:W-:Y:S01]  /*280b0*/  IMAD.MOV.U32 R4, RZ, RZ, R23 ;  /* 0x000000ffff047224 */ /* 0x000fe200078e0017 */
[----:B--2---:R-:W-:Y:S01]  /*280c0*/  HMMA.16816.F32 R16, R8, R2, R16 ;  /* 0x000000020810723c */ /* 0x004fe20000001810 */
[----:B------:R-:W2:-:S15]  /*280d0*/  LDL.LU R3, [R1+0x4b4] ;  /* 0x0004b40001037983 */ /* 0x000e9e0000300800 */
[----:B------:R-:W-:-:S07]  /*280e0*/  NOP ;  /* 0x0000000000007918 */ /* 0x000fce0000000000 */
[----:B------:R0:W-:Y:S04]  /*280f0*/  STL.64 [R1+0xf40], R18 ;  /* 0x000f401201007387 */ /* 0x0001e80000100a00 */
[----:B------:R1:W-:Y:S04]  /*28100*/  STL.64 [R1+0xf38], R16 ;  /* 0x000f381001007387 */ /* 0x0003e80000100a00 */
[----:B------:R-:W3:Y:S01]  /*28110*/  LDL.LU R23, [R1+0xf58] ;  /* 0x000f580001177983 */ /* 0x000ee20000300800 */
[----:B0-----:R-:W-:Y:S02]  /*28120*/  IMAD.MOV.U32 R18, RZ, RZ, R13 ;  /* 0x000000ffff127224 */ /* 0x001fe400078e000d */
[----:B-1----:R-:W-:-:S02]  /*28130*/  IMAD.MOV.U32 R16, RZ, RZ, R15 ;  /* 0x000000ffff107224 */ /* 0x002fc400078e000f */
[----:B------:R-:W-:Y:S02]  /*28140*/  IMAD.MOV.U32 R17, RZ, RZ, R14 ;  /* 0x000000ffff117224 */ /* 0x000fe400078e000e */
[----:B------:R-:W-:Y:S02]  /*28150*/  IMAD.MOV.U32 R19, RZ, RZ, R12 ;  /* 0x000000ffff137224 */ /* 0x000fe400078e000c */
[----:B------:R-:W0:Y:S01]  /*28160*/  LDSM.16.M88.4 R12, [R0+UR5+0x7000] ;  /* 0x00700005000c783b */ /* 0x000e220008000200 */
[----:B----4-:R-:W-:Y:S01]  /*28170*/  IMAD R28, R28, 0x100, R5 ;  /* 0x000001001c1c7824 */ /* 0x010fe200078e0205 */
[----:B------:R-:W-:Y:S02]  /*28180*/  F2FP.F16.E4M3.UNPACK_B R2, R6.H1 ;  /* 0x00000006ff02723e */ /* 0x000fe400030006ff */
[----:B------:R-:W4:Y:S04]  /*28190*/  LDL.LU R5, [R1+0x14] ;  /* 0x0000140001057983 */ /* 0x000f280000300800 */
[----:B------:R-:W4:Y:S01]  /*281a0*/  LDL.LU R6, [R1+0x18] ;  /* 0x0000180001067983 */ /* 0x000f220000300800 */
[----:B0-----:R-:W-:-:S02]  /*281b0*/  IMAD.MOV.U32 R0, RZ, RZ, R15 ;  /* 0x000000ffff007224 */ /* 0x001fc400078e000f */
[----:B--2---:R-:W-:Y:S01]  /*281c0*/  IMAD R26, R26, 0x100, R3 ;  /* 0x000001001a1a7824 */ /* 0x004fe200078e0203 */
[----:B------:R-:W-:Y:S02]  /*281d0*/  F2FP.F16.E4M3.UNPACK_B R3, R7.H1 ;  /* 0x00000007ff03723e */ /* 0x000fe400030006ff */
[----:B------:R-:W4:Y:S01]  /*281e0*/  LDL.LU R7, [R1+0x1c] ;  /* 0x00001c0001077983 */ /* 0x000f220000300800 */
[----:B---3--:R-:W-:Y:S07]  /*281f0*/  HMMA.16816.F32 R20, R8, R24, R20 ;  /* 0x000000180814723c */ /* 0x008fee0000001814 */
[----:B------:R-:W-:-:S15]  /*28200*/  F2FP.F16.E4M3.UNPACK_B R24, R29 ;  /* 0x0000001dff18723e */ /* 0x000fde00020006ff */
[----:B------:R-:W-:-:S01]  /*28210*/  NOP ;  /* 0x0000000000007918 */ /* 0x000fc20000000000 */
[----:B------:R0:W-:Y:S04]  /*28220*/  STL [R1+0xf20], R20 ;  /* 0x000f201401007387 */ /* 0x0001e80000100800 */
[----:B0-----:R-:W2:Y:S04]  /*28230*/  LDL R20, [R1+0x100] ;  /* 0x0001000001147983 */ /* 0x001ea80000100800 */
[----:B------:R0:W-:Y:S04]  /*28240*/  STL [R1+0xf1c], R21 ;  /* 0x000f1c1501007387 */ /* 0x0001e80000100800 */
[----:B0-----:R-:W3:Y:S04]  /*28250*/  LDL R21, [R1+0xf4] ;  /* 0x0000f40001157983 */ /* 0x001ee80000100800 */
[----:B------:R0:W-:Y:S04]  /*28260*/  STL [R1+0xf14], R22 ;  /* 0x000f141601007387 */ /* 0x0001e80000100800 */
[----:B0-----:R-:W4:Y:S04]  /*28270*/  LDL R22, [R1+0x94] ;  /* 0x0000940001167983 */ /* 0x001f280000100800 */
[----:B------:R0:W-:Y:S04]  /*28280*/  STL [R1+0xf10], R23 ;  /* 0x000f101701007387 */ /* 0x0001e80000100800 */
[----:B------:R-:W2:Y:S04]  /*28290*/  LDL R29, [R1+0xe4] ;  /* 0x0000e400011d7983 */ /* 0x000ea80000100800 */
[----:B0-----:R-:W4:Y:S04]  /*282a0*/  LDL R23, [R1+0x90] ;  /* 0x0000900001177983 */ /* 0x001f280000100800 */
[----:B------:R-:W-:Y:S04]  /*282b0*/  STL.64 [R1+0x50], R12 ;  /* 0x0000500c01007387 */ /* 0x000fe80000100a00 */
[----:B------:R0:W-:Y:S04]  /*282c0*/  STL.64 [R1+0x58], R14 ;  /* 0x0000580e01007387 */ /* 0x0001e80000100a00 */
[----:B0-----:R-:W3:Y:S04]  /*282d0*/  LDL.LU.64 R14, [R1+0xf50] ;  /* 0x000f5000010e7983 */ /* 0x001ee80000300a00 */
[----:B------:R-:W3:Y:S04]  /*282e0*/  LDL.LU.64 R12, [R1+0xf48] ;  /* 0x000f4800010c7983 */ /* 0x000ee80000300a00 */
[----:B------:R0:W-:Y:S01]  /*282f0*/  STL [R1+0xe80], R0 ;  /* 0x000e800001007387 */ /* 0x0001e20000100800 */
[----:B------:R-:W-:-:S02]  /*28300*/  F2FP.F16.E4M3.UNPACK_B R25, R27 ;  /* 0x0000001bff19723e */ /* 0x000fc400020006ff */
[----:B------:R-:W-:Y:S01]  /*28310*/  F2FP.F16.E4M3.UNPACK_B R27, R28 ;  /* 0x0000001cff1b723e */ /* 0x000fe200020006ff */
[----:B0-----:R-:W4:Y:S04]  /*28320*/  LDL.LU R0, [R1+0x104] ;  /* 0x0001040001007983 */ /* 0x001f280000300800 */
[----:B------:R-:W2:Y:S01]  /*28330*/  LDL R28, [R1+0xe0] ;  /* 0x0000e000011c7983 */ /* 0x000ea20000100800 */
[----:B---3--:R-:W-:Y:S03]  /*28340*/  HMMA.16816.F32 R12, R8, R2, R12 ;  /* 0x00000002080c723c */ /* 0x008fe6000000180c */
[----:B------:R-:W3:-:S15]  /*28350*/  LDL R11, [R1+0xf0] ;  /* 0x0000f000010b7983 */ /* 0x000ede0000100800 */
[----:B------:R-:W-:-:S05]  /*28360*/  NOP ;  /* 0x0000000000007918 */ /* 0x000fca0000000000 */
[----:B------:R0:W-:Y:S04]  /*28370*/  STL [R1+0xf18], R12 ;  /* 0x000f180c01007387 */ /* 0x0001e80000100800 */
[----:B------:R1:W-:Y:S04]  /*28380*/  STL [R1+0xf0c], R13 ;  /* 0x000f0c0d01007387 */ /* 0x0003e80000100800 */
[----:B------:R4:W-:Y:S04]  /*28390*/  STL [R1+0xf08], R14 ;  /* 0x000f080e01007387 */ /* 0x0009e80000100800 */
[----:B------:R2:W-:Y:S04]  /*283a0*/  STL [R1+0xf04], R15 ;  /* 0x000f040f01007387 */ /* 0x0005e80000100800 */
[----:B0-----:R-:W3:Y:S04]  /*283b0*/  LDL.LU R12, [R1+0x30] ;  /* 0x00003000010c7983 */ /* 0x001ee80000300800 */
[----:B-1----:R-:W3:Y:S04]  /*283c0*/  LDL.LU R13, [R1+0x34] ;  /* 0x00003400010d7983 */ /* 0x002ee80000300800 */
[----:B----4-:R-:W4:Y:S04]  /*283d0*/  LDL.LU R14, [R1+0x38] ;  /* 0x00003800010e7983 */ /* 0x010f280000300800 */
[----:B--2---:R-:W4:Y:S01]  /*283e0*/  LDL.LU R15, [R1+0x3c] ;  /* 0x00003c00010f7983 */ /* 0x004f220000300800 */
[----:B------:R-:W-:-:S02]  /*283f0*/  F2FP.F16.E4M3.UNPACK_B R26, R26 ;  /* 0x0000001aff1a723e */ /* 0x000fc400020006ff */
[----:B------:R-:W-:Y:S02]  /*28400*/  F2FP.F16.E4M3.UNPACK_B R28, R28 ;  /* 0x0000001cff1c723e */ /* 0x000fe400020006ff */
[----:B------:R-:W-:Y:S02]  /*28410*/  F2FP.F16.E4M3.UNPACK_B R29, R29 ;  /* 0x0000001dff1d723e */ /* 0x000fe400020006ff */
[----:B------:R-:W-:Y:S02]  /*28420*/  F2FP.F16.E4M3.UNPACK_B R2, R20 ;  /* 0x00000014ff02723e */ /* 0x000fe400020006ff */
[----:B------:R-:W-:Y:S02]  /*28430*/  F2FP.F16.E4M3.UNPACK_B R3, R0 ;  /* 0x00000000ff03723e */ /* 0x000fe400020006ff */
[----:B------:R-:W-:Y:S01]  /*28440*/  F2FP.F16.E4M3.UNPACK_B R9, R21 ;  /* 0x00000015ff09723e */ /* 0x000fe200020006ff */
[----:B------:R-:W-:Y:S01]  /*28450*/  HMMA.16816.F32 R16, R24, R28, R16 ;  /* 0x0000001c1810723c */ /* 0x000fe20000001810 */
[----:B------:R-:W-:-:S15]  /*28460*/  STL [R1+0xf00], R0 ;  /* 0x000f000001007387 */ /* 0x000fde0000100800 */
[----:B------:R-:W-:-:S07]  /*28470*/  NOP ;  /* 0x0000000000007918 */ /* 0x000fce0000000000 */
[----:B------:R-:W-:Y:S04]  /*28480*/  STL.64 [R1+0x40], R16 ;  /* 0x0000401001007387 */ /* 0x000fe80000100a00 */
[----:B------:R0:W-:Y:S01]  /*28490*/  STL [R1+0x48], R18 ;  /* 0x0000481201007387 */ /* 0x0001e20000100800 */
[----:B------:R-:W-:-:S03]  /*284a0*/  IMAD.MOV.U32 R20, RZ, RZ, R19 ;  /* 0x000000ffff147224 */ /* 0x000fc600078e0013 */
[----:B0-----:R-:W2:Y:S04]  /*284b0*/  LDL.LU.64 R18, [R1+0xf40] ;  /* 0x000f400001127983 */ /* 0x001ea80000300a00 */
[----:B------:R-:W2:Y:S04]  /*284c0*/  LDL.LU.64 R16, [R1+0xf38] ;  /* 0x000f380001107983 */ /* 0x000ea80000300a00 */
[----:B------:R-:W2:Y:S04]  /*284d0*/  LDL R28, [R1+0x80] ;  /* 0x00008000011c7983 */ /* 0x000ea80000100800 */
[----:B------:R-:W2:Y:S01]  /*284e0*/  LDL R29, [R1+0x84] ;  /* 0x00008400011d7983 */ /* 0x000ea20000100800 */
[----:B---3--:R-:W-:-:S07]  /*284f0*/  F2FP.F16.E4M3.UNPACK_B R8, R11 ;  /* 0x0000000bff08723e */ /* 0x008fce00020006ff */
[C---:B------:R-:W-:Y:S06]  /*28500*/  HMMA.16816.F32 R8, R24.reuse, R8, R4 ;  /* 0x000000081808723c */ /* 0x040fec0000001804 */
[----:B----4-:R-:W-:Y:S07]  /*28510*/  HMMA.16816.F32 R12, R24, R2, R12 ;  /* 0x00000002180c723c */ /* 0x010fee000000180c */
[----:B------:R-:W-:-:S02]  /*28520*/  F2FP.F16.E4M3.UNPACK_B R3, R22 ;  /* 0x00000016ff03723e */ /* 0x000fc400020006ff */
[----:B------:R-:W-:-:S09]  /*28530*/  F2FP.F16.E4M3.UNPACK_B R2, R23 ;  /* 0x00000017ff02723e */ /* 0x000fd200020006ff */
[----:B------:R-:W-:-:S05]  /*28540*/  IMAD.MOV.U32 R0, RZ, RZ, R11 ;  /* 0x000000ffff007224 */ /* 0x000fca00078e000b */
[----:B------:R0:W-:Y:S04]  /*28550*/  STL [R1+0x24], R13 ;  /* 0x0000240d01007387 */ /* 0x0001e80000100800 */
[----:B------:R1:W-:Y:S04]  /*28560*/  STL [R1+0x28], R14 ;  /* 0x0000280e01007387 */ /* 0x0003e80000100800 */
[----:B------:R-:W3:Y:S04]  /*28570*/  LDL.LU R22, [R1+0x4cc] ;  /* 0x0004cc0001167983 */ /* 0x000ee80000300800 */
[----:B------:R-:W4:Y:S04]  /*28580*/  LDL.LU R23, [R1+0x4dc] ;  /* 0x0004dc0001177983 */ /* 0x000f280000300800 */
[----:B------:R-:W3:Y:S01]  /*28590*/  LDL.LU.64 R6, [R1+0xf30] ;  /* 0x000f300001067983 */ /* 0x000ee20000300a00 */
[----:B------:R-:W-:-:S03]  /*285a0*/  IMAD.MOV.U32 R21, RZ, RZ, R12 ;  /* 0x000000ffff157224 */ /* 0x000fc600078e000c */
[----:B------:R-:W3:Y:S01]  /*285b0*/  LDL.LU.64 R4, [R1+0xf28] ;  /* 0x000f280001047983 */ /* 0x000ee20000300a00 */
[----:B------:R-:W-:Y:S02]  /*285c0*/  IMAD.MOV.U32 R12, RZ, RZ, R15 ;  /* 0x000000ffff0c7224 */ /* 0x000fe400078e000f */
[----:B------:R-:W-:Y:S02]  /*285d0*/  IMAD.MOV.U32 R15, RZ, RZ, R10 ;  /* 0x000000ffff0f7224 */ /* 0x000fe400078e000a */
[----:B0-----:R-:W-:Y:S02]  /*285e0*/  IMAD.MOV.U32 R13, RZ, RZ, R8 ;  /* 0x000000ffff0d7224 */ /* 0x001fe400078e0008 */
[----:B-1----:R-:W-:Y:S01]  /*285f0*/  IMAD.MOV.U32 R14, RZ, RZ, R9 ;  /* 0x000000ffff0e7224 */ /* 0x002fe200078e0009 */
[----:B------:R-:W4:Y:S04]  /*28600*/  LDL.LU R8, [R1] ;  /* 0x0000000001087983 */ /* 0x000f280000300800 */
[----:B------:R-:W4:Y:S04]  /*28610*/  LDL.LU R9, [R1+0x4] ;  /* 0x0000040001097983 */ /* 0x000f280000300800 */
[----:B------:R-:W4:Y:S04]  /*28620*/  LDL.LU R10, [R1+0x8] ;  /* 0x00000800010a7983 */ /* 0x000f280000300800 */
[----:B------:R-:W4:Y:S01]  /*28630*/  LDL.LU R11, [R1+0xc] ;  /* 0x00000c00010b7983 */ /* 0x000f220000300800 */
[----:B--2---:R-:W-:-:S02]  /*28640*/  F2FP.F16.E4M3.UNPACK_B R28, R28 ;  /* 0x0000001cff1c723e */ /* 0x004fc400020006ff */
[----:B------:R-:W-:-:S07]  /*28650*/  F2FP.F16.E4M3.UNPACK_B R29, R29 ;  /* 0x0000001dff1d723e */ /* 0x000fce00020006ff */
[C---:B---3--:R-:W-:Y:S06]  /*28660*/  HMMA.16816.F32 R4, R24.reuse, R28, R4 ;  /* 0x0000001c1804723c */ /* 0x048fec0000001804 */
[----:B----4-:R-:W-:Y:S01]  /*28670*/  HMMA.16816.F32 R8, R24, R2, R8 ;  /* 0x000000021808723c */ /* 0x010fe20000001808 */
[----:B------:R-:W2:Y:S04]  /*28680*/  LDL R2, [R1+0x70] ;  /* 0x0000700001027983 */ /* 0x000ea80000100800 */
[----:B------:R-:W3:-:S15]  /*28690*/  LDL R3, [R1+0x74] ;  /* 0x0000740001037983 */ /* 0x000ede0000100800 */
[----:B------:R-:W-:-:S03]  /*286a0*/  NOP ;  /* 0x0000000000007918 */ /* 0x000fc60000000000 */
[----:B------:R0:W-:Y:S04]  /*286b0*/  STL.64 [R1+0xee8], R10 ;  /* 0x000ee80a01007387 */ /* 0x0001e80000100a00 */
[----:B0-----:R-:W4:Y:S04]  /*286c0*/  LDL.LU R10, [R1+0x4d4] ;  /* 0x0004d400010a7983 */ /* 0x001f280000300800 */
[----:B------:R-:W4:Y:S04]  /*286d0*/  LDL.LU R11, [R1+0x4d0] ;  /* 0x0004d000010b7983 */ /* 0x000f280000300800 */
[----:B------:R0:W-:Y:S04]  /*286e0*/  STL.64 [R1+0xee0], R8 ;  /* 0x000ee00801007387 */ /* 0x0001e80000100a00 */
[----:B0-----:R-:W4:Y:S04]  /*286f0*/  LDL.LU R8, [R1+0x4c4] ;  /* 0x0004c40001087983 */ /* 0x001f280000300800 */
[----:B------:R-:W4:Y:S04]  /*28700*/  LDL.LU R9, [R1+0x4c0] ;  /* 0x0004c00001097983 */ /* 0x000f280000300800 */
[----:B------:R-:W-:Y:S04]  /*28710*/  STL.64 [R1], R4 ;  /* 0x0000000401007387 */ /* 0x000fe80000100a00 */
[----:B------:R0:W-:Y:S04]  /*28720*/  STL.64 [R1+0x8], R6 ;  /* 0x0000080601007387 */ /* 0x0001e80000100a00 */
[----:B0-----:R-:W4:Y:S04]  /*28730*/  LDL R6, [R1+0x60] ;  /* 0x0000600001067983 */ /* 0x001f280000100800 */
[----:B------:R-:W4:Y:S01]  /*28740*/  LDL R7, [R1+0x64] ;  /* 0x0000640001077983 */ /* 0x000f220000100800 */
[----:B--2---:R-:W-:-:S02]  /*28750*/  F2FP.F16.E4M3.UNPACK_B R2, R2 ;  /* 0x00000002ff02723e */ /* 0x004fc400020006ff */
[----:B---3--:R-:W-:Y:S02]  /*28760*/  F2FP.F16.E4M3.UNPACK_B R3, R3 ;  /* 0x00000003ff03723e */ /* 0x008fe400020006ff */
[----:B----4-:R-:W-:Y:S02]  /*28770*/  F2FP.F16.E4M3.UNPACK_B R28, R6 ;  /* 0x00000006ff1c723e */ /* 0x010fe400020006ff */
[----:B------:R-:W-:-:S03]  /*28780*/  F2FP.F16.E4M3.UNPACK_B R29, R7 ;  /* 0x00000007ff1d723e */ /* 0x000fc600020006ff */
[----:B------:R-:W-:Y:S01]  /*28790*/  HMMA.16816.F32 R4, R24, R2, R16 ;  /* 0x000000021804723c */ /* 0x000fe20000001810 */
[----:B------:R-:W2:Y:S04]  /*287a0*/  LDL.LU R17, [R1+0x4c8] ;  /* 0x0004c80001117983 */ /* 0x000ea80000300800 */
[----:B------:R-:W3:Y:S04]  /*287b0*/  LDL.LU R19, [R1+0x4d8] ;  /* 0x0004d80001137983 */ /* 0x000ee80000300800 */
[----:B------:R-:W4:Y:S04]  /*287c0*/  LDL.LU R2, [R1+0xe0] ;  /* 0x0000e00001027983 */ /* 0x000f280000300800 */
[----:B------:R-:W4:Y:S01]  /*287d0*/  LDL.LU R3, [R1+0xe4] ;  /* 0x0000e40001037983 */ /* 0x000f220000300800 */
[----:B------:R-:W-:-:S02]  /*287e0*/  IMAD R16, R9, 0x100, R8 ;  /* 0x0000010009107824 */ /* 0x000fc400078e0208 */
[----:B------:R-:W-:Y:S02]  /*287f0*/  IMAD.MOV.U32 R8, RZ, RZ, R21 ;  /* 0x000000ffff087224 */ /* 0x000fe400078e0015 */
[----:B------:R-:W-:Y:S02]  /*28800*/  IMAD R18, R11, 0x100, R10 ;  /* 0x000001000b127824 */ /* 0x000fe400078e020a */
[----:B------:R-:W-:-:S03]  /*28810*/  IMAD.MOV.U32 R11, RZ, RZ, R12 ;  /* 0x000000ffff0b7224 */ /* 0x000fc600078e000c */
[----:B------:R-:W-:Y:S04]  /*28820*/  STL.64 [R1+0xef8], R6 ;  /* 0x000ef80601007387 */ /* 0x000fe80000100a00 */
[----:B------:R0:W-:Y:S04]  /*28830*/  STL.64 [R1+0xef0], R4 ;  /* 0x000ef00401007387 */ /* 0x0001e80000100a00 */
[----:B0-----:R-:W4:Y:S04]  /*28840*/  LDL.LU R4, [R1+0x40] ;  /* 0x0000400001047983 */ /* 0x001f280000300800 */
[----:B------:R-:W4:Y:S04]  /*28850*/  LDL.LU R5, [R1+0x44] ;  /* 0x0000440001057983 */ /* 0x000f280000300800 */
[----:B------:R-:W4:Y:S01]  /*28860*/  LDL.LU R6, [R1+0x48] ;  /* 0x0000480001067983 */ /* 0x000f220000300800 */
[----:B------:R-:W-:-:S03]  /*28870*/  IMAD.MOV.U32 R7, RZ, RZ, R20 ;  /* 0x000000ffff077224 */ /* 0x000fc600078e0014 */
[----:B------:R-:W4:Y:S04]  /*28880*/  LDL.LU R20, [R1+0xf20] ;  /* 0x000f200001147983 */ /* 0x000f280000300800 */
[----:B------:R-:W4:Y:S04]  /*28890*/  LDL.LU R21, [R1+0xf1c] ;  /* 0x000f1c0001157983 */ /* 0x000f280000300800 */
[----:B------:R-:W4:Y:S04]  /*288a0*/  LDL.LU R9, [R1+0x24] ;  /* 0x0000240001097983 */ /* 0x000f280000300800 */
[----:B------:R-:W4:Y:S04]  /*288b0*/  LDL.LU R10, [R1+0x28] ;  /* 0x00002800010a7983 */ /* 0x000f280000300800 */
[----:B------:R-:W4:Y:S01]  /*288c0*/  LDL.LU R12, [R1+0xf18] ;  /* 0x000f1800010c7983 */ /* 0x000f220000300800 */
[----:B--2---:R-:W-:-:S02]  /*288d0*/  IMAD R17, R17, 0x100, R22 ;  /* 0x0000010011117824 */ /* 0x004fc400078e0216 */
[----:B---3--:R-:W-:Y:S01]  /*288e0*/  IMAD R19, R19, 0x100, R23 ;  /* 0x0000010013137824 */ /* 0x008fe200078e0217 */
[----:B------:R-:W4:Y:S04]  /*288f0*/  LDL.LU R22, [R1+0xf14] ;  /* 0x000f140001167983 */ /* 0x000f280000300800 */
[----:B------:R-:W4:Y:S02]  /*28900*/  LDL.LU R23, [R1+0xf10] ;  /* 0x000f100001177983 */ /* 0x000f240000300800 */
[----:B----4-:R-:W-:Y:S02]  /*28910*/  HMMA.16816.F32 R20, R24, R28, R20 ;  /* 0x0000001c1814723c */ /* 0x010fe40000001814 */
[----:B------:R-:W2:Y:S04]  /*28920*/  LDL R28, [R1+0x50] ;  /* 0x00005000011c7983 */ /* 0x000ea80000100800 */
[----:B------:R-:W3:-:S15]  /*28930*/  LDL R29, [R1+0x54] ;  /* 0x00005400011d7983 */ /* 0x000ede0000100800 */
[----:B------:R-:W-:-:S02]  /*28940*/  NOP ;  /* 0x0000000000007918 */ /* 0x000fc40000000000 */
[----:B------:R0:W-:Y:S04]  /*28950*/  STL [R1+0xedc], R20 ;  /* 0x000edc1401007387 */ /* 0x0001e80000100800 */
[----:B------:R1:W-:Y:S04]  /*28960*/  STL [R1+0xed8], R21 ;  /* 0x000ed81501007387 */ /* 0x0003e80000100800 */
[----:B------:R4:W-:Y:S04]  /*28970*/  STL [R1+0xed4], R22 ;  /* 0x000ed41601007387 */ /* 0x0009e80000100800 */
[----:B------:R4:W-:Y:S01]  /*28980*/  STL [R1+0xed0], R23 ;  /* 0x000ed01701007387 */ /* 0x0009e20000100800 */
[----:B0-----:R-:W-:-:S02]  /*28990*/  IMAD.MOV.U32 R20, RZ, RZ, R13 ;  /* 0x000000ffff147224 */ /* 0x001fc400078e000d */
[----:B-1----:R-:W-:Y:S01]  /*289a0*/  IMAD.MOV.U32 R21, RZ, RZ, R14 ;  /* 0x000000ffff157224 */ /* 0x002fe200078e000e */
[----:B------:R-:W3:Y:S04]  /*289b0*/  LDL.LU R13, [R1+0xf0c] ;  /* 0x000f0c00010d7983 */ /* 0x000ee80000300800 */
[----:B------:R-:W3:Y:S01]  /*289c0*/  LDL.LU R14, [R1+0xf08] ;  /* 0x000f0800010e7983 */ /* 0x000ee20000300800 */
[----:B----4-:R-:W-:-:S03]  /*289d0*/  IMAD.MOV.U32 R22, RZ, RZ, R15 ;  /* 0x000000ffff167224 */ /* 0x010fc600078e000f */
[----:B------:R-:W4:Y:S01]  /*289e0*/  LDL.LU R15, [R1+0xf04] ;  /* 0x000f0400010f7983 */ /* 0x000f220000300800 */
[----:B------:R-:W-:-:S03]  /*289f0*/  IMAD.MOV.U32 R23, RZ, RZ, R0 ;  /* 0x000000ffff177224 */ /* 0x000fc600078e0000 */
[----:B------:R-:W4:Y:S01]  /*28a00*/  LDL.LU R0, [R1+0xf00] ;  /* 0x000f000001007983 */ /* 0x000f220000300800 */
[----:B--2---:R-:W-:Y:S02]  /*28a10*/  F2FP.F16.E4M3.UNPACK_B R28, R28 ;  /* 0x0000001cff1c723e */ /* 0x004fe400020006ff */
[----:B---3--:R-:W-:-:S07]  /*28a20*/  F2FP.F16.E4M3.UNPACK_B R29, R29 ;  /* 0x0000001dff1d723e */ /* 0x008fce00020006ff */
[----:B----4-:R-:W-:Y:S01]  /*28a30*/  HMMA.16816.F32 R24, R24, R28, R12 ;  /* 0x0000001c1818723c */ /* 0x010fe2000000180c */
[----:B------:R-:W2:Y:S01]  /*28a40*/  LDL.LU R13, [R1+0x100] ;  /* 0x00010000010d7983 */ /* 0x000ea20000300800 */
[----:B------:R-:W-:Y:S02]  /*28a50*/  F2FP.F16.E4M3.UNPACK_B R16, R16 ;  /* 0x00000010ff10723e */ /* 0x000fe400020006ff */
[----:B------:R-:W-:Y:S02]  /*28a60*/  F2FP.F16.E4M3.UNPACK_B R18, R18 ;  /* 0x00000012ff12723e */ /* 0x000fe400020006ff */
[----:B------:R-:W-:Y:S02]  /*28a70*/  F2FP.F16.E4M3.UNPACK_B R17, R17 ;  /* 0x00000011ff11723e */ /* 0x000fe400020006ff */
[----:B------:R-:W-:Y:S02]  /*28a80*/  F2FP.F16.E4M3.UNPACK_B R19, R19 ;  /* 0x00000013ff13723e */ /* 0x000fe400020006ff */
[----:B------:R-:W-:-:S02]  /*28a90*/  F2FP.F16.E4M3.UNPACK_B R2, R2.H1 ;  /* 0x00000002ff02723e */ /* 0x000fc400030006ff */
[----:B------:R-:W-:Y:S01]  /*28aa0*/  F2FP.F16.E4M3.UNPACK_B R3, R3.H1 ;  /* 0x00000003ff03723e */ /* 0x000fe200030006ff */
[----:B------:R-:W3:Y:S04]  /*28ab0*/  LDL.LU R14, [R1+0x80] ;  /* 0x00008000010e7983 */ /* 0x000ee80000300800 */
[----:B------:R-:W4:Y:S04]  /*28ac0*/  LDL.LU R15, [R1+0x84] ;  /* 0x00008400010f7983 */ /* 0x000f280000300800 */
[----:B------:R-:W4:Y:S04]  /*28ad0*/  LDL.LU R28, [R1+0x70] ;  /* 0x00007000011c7983 */ /* 0x000f280000300800 */
[----:B------:R-:W4:Y:S01]  /*28ae0*/  LDL.LU R29, [R1+0x74] ;  /* 0x00007400011d7983 */ /* 0x000f220000300800 */
[----:B------:R-:W-:-:S15]  /*28af0*/  HMMA.16816.F32 R4, R16, R2, R4 ;  /* 0x000000021004723c */ /* 0x000fde0000001804 */
[----:B------:R-:W-:-:S08]  /*28b00*/  NOP ;  /* 0x0000000000007918 */ /* 0x000fd00000000000 */
[----:B------:R-:W-:Y:S04]  /*28b10*/  STL.64 [R1+0x40], R4 ;  /* 0x0000400401007387 */ /* 0x000fe80000100a00 */
[----:B------:R0:W-:Y:S01]  /*28b20*/  STL [R1+0x48], R6 ;  /* 0x0000480601007387 */ /* 0x0001e20000100800 */
[----:B--2---:R-:W-:Y:S02]  /*28b30*/  F2FP.F16.E4M3.UNPACK_B R12, R13.H1 ;  /* 0x0000000dff0c723e */ /* 0x004fe400030006ff */
[----:B------:R-:W-:Y:S01]  /*28b40*/  F2FP.F16.E4M3.UNPACK_B R13, R0.H1 ;  /* 0x00000000ff0d723e */ /* 0x000fe200030006ff */
[----:B------:R-:W-:Y:S02]  /*28b50*/  IMAD.MOV.U32 R0, RZ, RZ, R7 ;  /* 0x000000ffff007224 */ /* 0x000fe400078e0007 */
[----:B0-----:R-:W2:Y:S04]  /*28b60*/  LDL.LU.64 R6, [R1+0xef8] ;  /* 0x000ef80001067983 */ /* 0x001ea80000300a00 */
[----:B------:R-:W2:Y:S04]  /*28b70*/  LDL.LU.64 R4, [R1+0xef0] ;  /* 0x000ef00001047983 */ /* 0x000ea80000300a00 */
[----:B------:R-:W3:Y:S04]  /*28b80*/  LDL.LU R2, [R1+0xf0] ;  /* 0x0000f00001027983 */ /* 0x000ee80000300800 */
[----:B------:R-:W4:Y:S01]  /*28b90*/  LDL.LU R3, [R1+0xf4] ;  /* 0x0000f40001037983 */ /* 0x000f220000300800 */
[----:B------:R-:W-:-:S15]  /*28ba0*/  HMMA.16816.F32 R8, R16, R12, R8 ;  /* 0x0000000c1008723c */ /* 0x000fde0000001808 */
[----:B------:R-:W-:-:S08]  /*28bb0*/  NOP ;  /* 0x0000000000007918 */ /* 0x000fd00000000000 */
[----:B------:R-:W-:Y:S04]  /*28bc0*/  STL.64 [R1+0x30], R8 ;  /* 0x0000300801007387 */ /* 0x000fe80000100a00 */
[----:B------:R0:W-:Y:S04]  /*28bd0*/  STL.64 [R1+0x38], R10 ;  /* 0x0000380a01007387 */ /* 0x0001e80000100a00 */
[----:B0-----:R-:W2:Y:S04]  /*28be0*/  LDL.LU.64 R10, [R1+0xee8] ;  /* 0x000ee800010a7983 */ /* 0x001ea80000300a00 */
[----:B------:R-:W2:Y:S04]  /*28bf0*/  LDL.LU.64 R8, [R1+0xee0] ;  /* 0x000ee00001087983 */ /* 0x000ea80000300a00 */
[----:B------:R-:W2:Y:S04]  /*28c00*/  LDL.LU R12, [R1+0x90] ;  /* 0x00009000010c7983 */ /* 0x000ea80000300800 */
[----:B------:R-:W2:Y:S01]  /*28c10*/  LDL.LU R13, [R1+0x94] ;  /* 0x00009400010d7983 */ /* 0x000ea20000300800 */
[----:B---3--:R-:W-:-:S02]  /*28c20*/  F2FP.F16.E4M3.UNPACK_B R2, R2.H1 ;  /* 0x00000002ff02723e */ /* 0x008fc400030006ff */
[----:B----4-:R-:W-:-:S07]  /*28c30*/  F2FP.F16.E4M3.UNPACK_B R3, R3.H1 ;  /* 0x00000003ff03723e */ /* 0x010fce00030006ff */
[----:B------:R-:W-:Y:S07]  /*28c40*/  HMMA.16816.F32 R20, R16, R2, R20 ;  /* 0x000000021014723c */ /* 0x000fee0000001814 */
[----:B------:R-:W-:Y:S02]  /*28c50*/  F2FP.F16.E4M3.UNPACK_B R2, R14.H1 ;  /* 0x0000000eff02723e */ /* 0x000fe400030006ff */
[----:B------:R-:W-:-:S14]  /*28c60*/  F2FP.F16.E4M3.UNPACK_B R3, R15.H1 ;  /* 0x0000000fff03723e */ /* 0x000fdc00030006ff */
[----:B------:R0:W-:Y:S04]  /*28c70*/  STL.64 [R1+0x20], R20 ;  /* 0x0000201401007387 */ /* 0x0001e80000100a00 */
[----:B------:R1:W-:Y:S01]  /*28c80*/  STL.64 [R1+0x28], R22 ;  /* 0x0000281601007387 */ /* 0x0003e20000100a00 */
[----:B--2---:R-:W-:Y:S02]  /*28c90*/  F2FP.F16.E4M3.UNPACK_B R12, R12.H1 ;  /* 0x0000000cff0c723e */ /* 0x004fe400030006ff */
[----:B------:R-:W-:Y:S01]  /*28ca0*/  F2FP.F16.E4M3.UNPACK_B R13, R13.H1 ;  /* 0x0000000dff0d723e */ /* 0x000fe200030006ff */
[----:B0-----:R-:W2:Y:S04]  /*28cb0*/  LDL.LU R20, [R1+0x4e4] ;  /* 0x0004e40001147983 */ /* 0x001ea80000300800 */
[----:B------:R-:W3:Y:S04]  /*28cc0*/  LDL.LU R21, [R1+0x4f4] ;  /* 0x0004f40001157983 */ /* 0x000ee80000300800 */
[----:B-1----:R-:W4:Y:S04]  /*28cd0*/  LDL.LU R22, [R1+0x4ec] ;  /* 0x0004ec0001167983 */ /* 0x002f280000300800 */
[----:B------:R-:W4:Y:S01]  /*28ce0*/  LDL.LU R23, [R1+0xd7c] ;  /* 0x000d7c0001177983 */ /* 0x000f220000300800 */
[----:B------:R-:W-:Y:S03]  /*28cf0*/  HMMA.16816.F32 R8, R16, R12, R8 ;  /* 0x0000000c1008723c */ /* 0x000fe60000001808 */
[----:B------:R-:W2:Y:S04]  /*28d00*/  LDL.LU R12, [R1] ;  /* 0x00000000010c7983 */ /* 0x000ea80000300800 */
[----:B------:R-:W2:Y:S04]  /*28d10*/  LDL.LU R13, [R1+0x4] ;  /* 0x00000400010d7983 */ /* 0x000ea80000300800 */
[----:B------:R-:W2:Y:S04]  /*28d20*/  LDL.LU R14, [R1+0x8] ;  /* 0x00000800010e7983 */ /* 0x000ea80000300800 */
[----:B------:R-:W2:Y:S08]  /*28d30*/  LDL.LU R15, [R1+0xc] ;  /* 0x00000c00010f7983 */ /* 0x000eb00000300800 */
[----:B------:R0:W-:Y:S04]  /*28d40*/  STL.64 [R1+0xec8], R10 ;  /* 0x000ec80a01007387 */ /* 0x0001e80000100a00 */
[----:B0-----:R-:W3:Y:S04]  /*28d50*/  LDL.LU R10, [R1+0x60] ;  /* 0x00006000010a7983 */ /* 0x001ee80000300800 */
[----:B------:R-:W4:Y:S01]  /*28d60*/  LDL.LU R11, [R1+0x64] ;  /* 0x00006400010b7983 */ /* 0x000f220000300800 */
[----:B------:R-:W-:-:S02]  /*28d70*/  F2FP.F16.E4M3.UNPACK_B R28, R28.H1 ;  /* 0x0000001cff1c723e */ /* 0x000fc400030006ff */
[----:B------:R-:W-:-:S07]  /*28d80*/  F2FP.F16.E4M3.UNPACK_B R29, R29.H1 ;  /* 0x0000001dff1d723e */ /* 0x000fce00030006ff */
[C---:B------:R-:W-:Y:S01]  /*28d90*/  HMMA.16816.F32 R4, R16.reuse, R28, R4 ;  /* 0x0000001c1004723c */ /* 0x040fe20000001804 */
[----:B------:R-:W-:Y:S05]  /*28da0*/  STL.64 [R1+0xec0], R8 ;  /* 0x000ec00801007387 */ /* 0x000fea0000100a00 */
[----:B--2---:R-:W-:-:S15]  /*28db0*/  HMMA.16816.F32 R12, R16, R2, R12 ;  /* 0x00000002100c723c */ /* 0x004fde000000180c */
[----:B------:R-:W-:-:S08]  /*28dc0*/  NOP ;  /* 0x0000000000007918 */ /* 0x000fd00000000000 */
[----:B------:R-:W-:Y:S04]  /*28dd0*/  STL [R1+0xeac], R12 ;  /* 0x000eac0c01007387 */ /* 0x000fe80000100800 */
[----:B------:R-:W-:Y:S04]  /*28de0*/  STL [R1+0xea8], R13 ;  /* 0x000ea80d01007387 */ /* 0x000fe80000100800 */
[----:B------:R0:W-:Y:S01]  /*28df0*/  STL [R1+0xea4], R14 ;  /* 0x000ea40e01007387 */ /* 0x0001e20000100800 */
[----:B---3--:R-:W-:-:S03]  /*28e00*/  F2FP.F16.E4M3.UNPACK_B R2, R10.H1 ;  /* 0x0000000aff02723e */ /* 0x008fc600030006ff */
[----:B0-----:R-:W2:Y:S04]  /*28e10*/  LDL R14, [R1+0xec] ;  /* 0x0000ec00010e7983 */ /* 0x001ea80000100800 */
[----:B------:R0:W-:Y:S04]  /*28e20*/  STL [R1+0xea0], R15 ;  /* 0x000ea00f01007387 */ /* 0x0001e80000100800 */
[----:B------:R-:W3:Y:S04]  /*28e30*/  LDL R13, [R1+0x108] ;  /* 0x00010800010d7983 */ /* 0x000ee80000100800 */
[----:B------:R-:W3:Y:S01]  /*28e40*/  LDL R12, [R1+0x10c] ;  /* 0x00010c00010c7983 */ /* 0x000ee20000100800 */
[----:B----4-:R-:W-:-:S03]  /*28e50*/  F2FP.F16.E4M3.UNPACK_B R3, R11.H1 ;  /* 0x0000000bff03723e */ /* 0x010fc600030006ff */
[----:B0-----:R-:W4:Y:S04]  /*28e60*/  LDL R15, [R1+0xe8] ;  /* 0x0000e800010f7983 */ /* 0x001f280000100800 */
[----:B------:R-:W3:Y:S04]  /*28e70*/  LDL.LU R8, [R1+0x40] ;  /* 0x0000400001087983 */ /* 0x000ee80000300800 */
[----:B------:R-:W3:Y:S04]  /*28e80*/  LDL.LU R9, [R1+0x44] ;  /* 0x0000440001097983 */ /* 0x000ee80000300800 */
[----:B------:R-:W3:Y:S04]  /*28e90*/  LDL.LU R10, [R1+0x48] ;  /* 0x00004800010a7983 */ /* 0x000ee80000300800 */
[----:B------:R0:W-:Y:S04]  /*28ea0*/  STL.64 [R1+0x10], R4 ;  /* 0x0000100401007387 */ /* 0x0001e80000100a00 */
[----:B------:R1:W-:Y:S01]  /*28eb0*/  STL [R1+0x18], R6 ;  /* 0x0000180601007387 */ /* 0x0003e20000100800 */
[----:B------:R-:W-:-:S02]  /*28ec0*/  IMAD.MOV.U32 R11, RZ, RZ, R0 ;  /* 0x000000ffff0b7224 */ /* 0x000fc400078e0000 */
[----:B------:R-:W-:Y:S01]  /*28ed0*/  IMAD.MOV.U32 R0, RZ, RZ, R7 ;  /* 0x000000ffff007224 */ /* 0x000fe200078e0007 */
[----:B0-----:R-:W2:Y:S04]  /*28ee0*/  LDL.LU R4, [R1+0x4e0] ;  /* 0x0004e00001047983 */ /* 0x001ea80000300800 */
[----:B-1----:R-:W4:Y:S04]  /*28ef0*/  LDL.LU R6, [R1+0x4f0] ;  /* 0x0004f00001067983 */ /* 0x002f280000300800 */
[----:B------:R-:W3:Y:S04]  /*28f00*/  LDL.LU R5, [R1+0x4e8] ;  /* 0x0004e80001057983 */ /* 0x000ee80000300800 */
[----:B------:R-:W3:Y:S04]  /*28f10*/  LDL.LU R7, [R1+0xd78] ;  /* 0x000d780001077983 */ /* 0x000ee80000300800 */
[----:B------:R-:W3:Y:S04]  /*28f20*/  LDL.LU R28, [R1+0x50] ;  /* 0x00005000011c7983 */ /* 0x000ee80000300800 */
[----:B------:R-:W3:Y:S01]  /*28f30*/  LDL.LU R29, [R1+0x54] ;  /* 0x00005400011d7983 */ /* 0x000ee20000300800 */
[----:B--2---:R-:W-:-:S02]  /*28f40*/  IMAD R4, R4, 0x100, R20 ;  /* 0x0000010004047824 */ /* 0x004fc400078e0214 */
[----:B----4-:R-:W-:Y:S01]  /*28f50*/  IMAD R6, R6, 0x100, R21 ;  /* 0x0000010006067824 */ /* 0x010fe200078e0215 */
[----:B------:R-:W2:Y:S04]  /*28f60*/  LDL.LU R20, [R1+0xedc] ;  /* 0x000edc0001147983 */ /* 0x000ea80000300800 */
[----:B------:R-:W2:Y:S01]  /*28f70*/  LDL.LU R21, [R1+0xed8] ;  /* 0x000ed80001157983 */ /* 0x000ea20000300800 */
[----:B---3--:R-:W-:Y:S02]  /*28f80*/  IMAD R5, R5, 0x100, R22 ;  /* 0x0000010005057824 */ /* 0x008fe400078e0216 */
[----:B------:R-:W-:Y:S01]  /*28f90*/  IMAD R7, R7, 0x100, R23 ;  /* 0x0000010007077824 */ /* 0x000fe200078e0217 */
[----:B------:R-:W2:Y:S04]  /*28fa0*/  LDL.LU R22, [R1+0xed4] ;  /* 0x000ed40001167983 */ /* 0x000ea80000300800 */
[----:B------:R-:W2:Y:S01]  /*28fb0*/  LDL.LU R23, [R1+0xed0] ;  /* 0x000ed00001177983 */ /* 0x000ea20000300800 */
[----:B------:R-:W-:-:S02]  /*28fc0*/  F2FP.F16.E4M3.UNPACK_B R28, R28.H1 ;  /* 0x0000001cff1c723e */ /* 0x000fc400030006ff */
[----:B------:R-:W-:Y:S02]  /*28fd0*/  F2FP.F16.E4M3.UNPACK_B R29, R29.H1 ;  /* 0x0000001dff1d723e */ /* 0x000fe400030006ff */
[----:B------:R-:W-:Y:S02]  /*28fe0*/  F2FP.F16.E4M3.UNPACK_B R4, R4 ;  /* 0x00000004ff04723e */ /* 0x000fe400020006ff */
[----:B------:R-:W-:Y:S02]  /*28ff0*/  F2FP.F16.E4M3.UNPACK_B R6, R6 ;  /* 0x00000006ff06723e */ /* 0x000fe400020006ff */
[----:B------:R-:W-:Y:S02]  /*29000*/  F2FP.F16.E4M3.UNPACK_B R5, R5 ;  /* 0x00000005ff05723e */ /* 0x000fe400020006ff */
[----:B------:R-:W-:Y:S01]  /*29010*/  F2FP.F16.E4M3.UNPACK_B R7, R7 ;  /* 0x00000007ff07723e */ /* 0x000fe200020006ff */
[C---:B------:R-:W-:Y:S06]  /*29020*/  HMMA.16816.F32 R24, R16.reuse, R28, R24 ;  /* 0x0000001c1018723c */ /* 0x040fec0000001818 */
[----:B--2---:R-:W-:Y:S07]  /*29030*/  HMMA.16816.F32 R20, R16, R2, R20 ;  /* 0x000000021014723c */ /* 0x004fee0000001814 */
[----:B------:R-:W-:-:S02]  /*29040*/  F2FP.F16.E4M3.UNPACK_B R2, R15 ;  /* 0x0000000fff02723e */ /* 0x000fc400020006ff */
[----:B------:R-:W-:-:S07]  /*29050*/  F2FP.F16.E4M3.UNPACK_B R3, R14 ;  /* 0x0000000eff03723e */ /* 0x000fce00020006ff */
[----:B------:R-:W-:Y:S07]  /*29060*/  HMMA.16816.F32 R8, R4, R2, R8 ;  /* 0x000000020408723c */ /* 0x000fee0000001808 */
[----:B------:R0:W-:Y:S01]  /*29070*/  STL [R1+0xe88], R22 ;  /* 0x000e881601007387 */ /* 0x0001e20000100800 */
[----:B------:R-:W-:-:S03]  /*29080*/  F2FP.F16.E4M3.UNPACK_B R16, R13 ;  /* 0x0000000dff10723e */ /* 0x000fc600020006ff */
[----:B0-----:R-:W2:Y:S04]  /*29090*/  LDL R22, [R1+0x8c] ;  /* 0x00008c0001167983 */ /* 0x001ea80000100800 */
[----:B------:R0:W-:Y:S04]  /*290a0*/  STL [R1+0xe84], R23 ;  /* 0x000e841701007387 */ /* 0x0001e80000100800 */
[----:B------:R-:W3:Y:S04]  /*290b0*/  LDL R18, [R1+0xf8] ;  /* 0x0000f80001127983 */ /* 0x000ee80000100800 */
[----:B------:R-:W4:Y:S01]  /*290c0*/  LDL R19, [R1+0xfc] ;  /* 0x0000fc0001137983 */ /* 0x000f220000100800 */
[----:B------:R-:W-:-:S03]  /*290d0*/  IMAD.MOV.U32 R15, RZ, RZ, R11 ;  /* 0x000000ffff0f7224 */ /* 0x000fc600078e000b */
[----:B0-----:R-:W2:Y:S04]  /*290e0*/  LDL R23, [R1+0x88] ;  /* 0x0000880001177983 */ /* 0x001ea80000100800 */
[----:B------:R0:W-:Y:S04]  /*290f0*/  STL.64 [R1], R24 ;  /* 0x0000001801007387 */ /* 0x0001e80000100a00 */
[----:B------:R1:W-:Y:S04]  /*29100*/  STL.64 [R1+0x8], R26 ;  /* 0x0000081a01007387 */ /* 0x0003e80000100a00 */
[----:B------:R-:W2:Y:S04]  /*29110*/  LDL R28, [R1+0x98] ;  /* 0x00009800011c7983 */ /* 0x000ea80000100800 */
[----:B------:R-:W2:Y:S01]  /*29120*/  LDL R29, [R1+0x9c] ;  /* 0x00009c00011d7983 */ /* 0x000ea20000100800 */
[----:B------:R-:W-:Y:S01]  /*29130*/  IMAD.MOV.U32 R14, RZ, RZ, R10 ;  /* 0x000000ffff0e7224 */ /* 0x000fe200078e000a */
[----:B------:R-:W-:Y:S01]  /*29140*/  F2FP.F16.E4M3.UNPACK_B R17, R12 ;  /* 0x0000000cff11723e */ /* 0x000fe200020006ff */
[----:B------:R-:W-:-:S02]  /*29150*/  IMAD.MOV.U32 R13, RZ, RZ, R9 ;  /* 0x000000ffff0d7224 */ /* 0x000fc400078e0009 */
[----:B------:R-:W-:Y:S01]  /*29160*/  IMAD.MOV.U32 R12, RZ, RZ, R8 ;  /* 0x000000ffff0c7224 */ /* 0x000fe200078e0008 */
[----:B0-----:R-:W2:Y:S04]  /*29170*/  LDL.LU R24, [R1+0x20] ;  /* 0x0000200001187983 */ /* 0x001ea80000300800 */
[----:B------:R-:W2:Y:S04]  /*29180*/  LDL.LU R25, [R1+0x24] ;  /* 0x0000240001197983 */ /* 0x000ea80000300800 */
[----:B-1----:R-:W2:Y:S04]  /*29190*/  LDL.LU R26, [R1+0x28] ;  /* 0x00002800011a7983 */ /* 0x002ea80000300800 */
[----:B------:R-:W2:Y:S04]  /*291a0*/  LDL.LU R27, [R1+0x2c] ;  /* 0x00002c00011b7983 */ /* 0x000ea80000300800 */
[----:B------:R-:W2:Y:S04]  /*291b0*/  LDL.LU.64 R10, [R1+0xec8] ;  /* 0x000ec800010a7983 */ /* 0x000ea80000300a00 */
[----:B------:R-:W2:Y:S04]  /*291c0*/  LDL.LU.64 R8, [R1+0xec0] ;  /* 0x000ec00001087983 */ /* 0x000ea80000300a00 */
[----:B------:R-:W-:Y:S04]  /*291d0*/  STL [R1+0xebc], R15 ;  /* 0x000ebc0f01007387 */ /* 0x000fe80000100800 */
[----:B------:R-:W-:Y:S04]  /*291e0*/  STL [R1+0xeb8], R14 ;  /* 0x000eb80e01007387 */ /* 0x000fe80000100800 */
[----:B------:R-:W-:Y:S04]  /*291f0*/  STL [R1+0xeb4], R13 ;  /* 0x000eb40d01007387 */ /* 0x000fe80000100800 */
[----:B------:R0:W-:Y:S04]  /*29200*/  STL [R1+0xeb0], R12 ;  /* 0x000eb00c01007387 */ /* 0x0001e80000100800 */
[----:B0-----:R-:W2:Y:S04]  /*29210*/  LDL.LU R12, [R1+0x30] ;  /* 0x00003000010c7983 */ /* 0x001ea80000300800 */
[----:B------:R-:W2:Y:S04]  /*29220*/  LDL.LU R13, [R1+0x34] ;  /* 0x00003400010d7983 */ /* 0x000ea80000300800 */
[----:B------:R-:W2:Y:S04]  /*29230*/  LDL.LU R14, [R1+0x38] ;  /* 0x00003800010e7983 */ /* 0x000ea80000300800 */
[----:B------:R-:W2:Y:S01]  /*29240*/  LDL.LU R15, [R1+0x3c] ;  /* 0x00003c00010f7983 */ /* 0x000ea20000300800 */
[----:B---3--:R-:W-:-:S02]  /*29250*/  F2FP.F16.E4M3.UNPACK_B R2, R18 ;  /* 0x00000012ff02723e */ /* 0x008fc400020006ff */
[----:B----4-:R-:W-:-:S07]  /*29260*/  F2FP.F16.E4M3.UNPACK_B R3, R19 ;  /* 0x00000013ff03723e */ /* 0x010fce00020006ff */
[C---:B--2---:R-:W-:Y:S06]  /*29270*/  HMMA.16816.F32 R24, R4.reuse, R2, R24 ;  /* 0x000000020418723c */ /* 0x044fec0000001818 */
[----:B------:R-:W-:Y:S01]  /*29280*/  HMMA.16816.F32 R12, R4, R16, R12 ;  /* 0x00000010040c723c */ /* 0x000fe2000000180c */
[----:B------:R-:W-:Y:S02]  /*29290*/  F2FP.F16.E4M3.UNPACK_B R3, R22 ;  /* 0x00000016ff03723e */ /* 0x000fe400020006ff */
[----:B------:R-:W-:-:S15]  /*292a0*/  F2FP.F16.E4M3.UNPACK_B R2, R23 ;  /* 0x00000017ff02723e */ /* 0x000fde00020006ff */
[----:B------:R-:W-:-:S05]  /*292b0*/  NOP ;  /* 0x0000000000007918 */ /* 0x000fca0000000000 */
[----:B------:R0:W-:Y:S04]  /*292c0*/  STL.64 [R1+0x30], R12 ;  /* 0x0000300c01007387 */ /* 0x0001e80000100a00 */
[----:B------:R1:W-:Y:S04]  /*292d0*/  STL.64 [R1+0x38], R14 ;  /* 0x0000380e01007387 */ /* 0x0003e80000100a00 */
[----:B------:R-:W2:Y:S01]  /*292e0*/  LDL.LU R22, [R1+0xd98] ;  /* 0x000d980001167983 */ /* 0x000ea20000300800 */
[----:B0-----:R-:W-:-:S03]  /*292f0*/  IMAD.MOV.U32 R13, RZ, RZ, R26 ;  /* 0x000000ffff0d7224 */ /* 0x001fc600078e001a */
[----:B------:R-:W3:Y:S04]  /*29300*/  LDL.LU R26, [R1+0xd88] ;  /* 0x000d8800011a7983 */ /* 0x000ee80000300800 */
[----:B------:R-:W2:Y:S01]  /*29310*/  LDL.LU R23, [R1+0xd94] ;  /* 0x000d940001177983 */ /* 0x000ea20000300800 */
[----:B------:R-:W-:Y:S02]  /*29320*/  F2FP.F16.E4M3.UNPACK_B R16, R28 ;  /* 0x0000001cff10723e */ /* 0x000fe400020006ff */
[----:B------:R-:W-:-:S07]  /*29330*/  F2FP.F16.E4M3.UNPACK_B R17, R29 ;  /* 0x0000001dff11723e */ /* 0x000fce00020006ff */
[----:B------:R-:W-:Y:S01]  /*29340*/  HMMA.16816.F32 R8, R4, R16, R8 ;  /* 0x000000100408723c */ /* 0x000fe20000001808 */
[----:B-1----:R-:W-:Y:S02]  /*29350*/  IMAD.MOV.U32 R15, RZ, RZ, R24 ;  /* 0x000000ffff0f7224 */ /* 0x002fe400078e0018 */
[----:B------:R-:W-:Y:S02]  /*29360*/  IMAD.MOV.U32 R14, RZ, RZ, R25 ;  /* 0x000000ffff0e7224 */ /* 0x000fe400078e0019 */
[----:B------:R-:W-:Y:S01]  /*29370*/  IMAD.MOV.U32 R12, RZ, RZ, R27 ;  /* 0x000000ffff0c7224 */ /* 0x000fe200078e001b */
[----:B--2---:R-:W-:Y:S04]  /*29380*/  STL.64 [R1+0xe98], R22 ;  /* 0x000e981601007387 */ /* 0x004fe80000100a00 */
[----:B------:R0:W-:Y:S04]  /*29390*/  STL.64 [R1+0xe90], R20 ;  /* 0x000e901401007387 */ /* 0x0001e80000100a00 */
[----:B0-----:R-:W2:Y:S04]  /*293a0*/  LDL.LU R20, [R1+0x10] ;  /* 0x0000100001147983 */ /* 0x001ea80000300800 */
[----:B------:R-:W2:Y:S04]  /*293b0*/  LDL.LU R21, [R1+0x14] ;  /* 0x0000140001157983 */ /* 0x000ea80000300800 */
[----:B------:R-:W2:Y:S04]  /*293c0*/  LDL.LU R22, [R1+0x18] ;  /* 0x0000180001167983 */ /* 0x000ea80000300800 */
[----:B------:R-:W4:Y:S04]  /*293d0*/  LDL.LU R24, [R1+0xd80] ;  /* 0x000d800001187983 */ /* 0x000f280000300800 */
[----:B------:R-:W3:Y:S04]  /*293e0*/  LDL R18, [R1+0x68] ;  /* 0x0000680001127983 */ /* 0x000ee80000100800 */
[----:B------:R-:W2:Y:S01]  /*293f0*/  LDL R19, [R1+0x6c] ;  /* 0x00006c0001137983 */ /* 0x000ea20000100800 */
[----:B------:R-:W-:-:S03]  /*29400*/  IMAD.MOV.U32 R23, RZ, RZ, R0 ;  /* 0x000000ffff177224 */ /* 0x000fc600078e0000 */
[----:B------:R-:W2:Y:S04]  /*29410*/  LDL.LU R25, [R1+0xd90] ;  /* 0x000d900001197983 */ /* 0x000ea80000300800 */
[----:B------:R-:W2:Y:S04]  /*29420*/  LDL.LU R0, [R1+0xd9c] ;  /* 0x000d9c0001007983 */ /* 0x000ea80000300800 */
[----:B------:R-:W2:Y:S04]  /*29430*/  LDL.LU R27, [R1+0xd8c] ;  /* 0x000d8c00011b7983 */ /* 0x000ea80000300800 */
[----:B------:R-:W2:Y:S04]  /*29440*/  LDL.LU R28, [R1+0xe8] ;  /* 0x0000e800011c7983 */ /* 0x000ea80000300800 */
[----:B------:R-:W2:Y:S04]  /*29450*/  LDL.LU R29, [R1+0xec] ;  /* 0x0000ec00011d7983 */ /* 0x000ea80000300800 */
[----:B------:R-:W4:Y:S04]  /*29460*/  LDL R16, [R1+0x78] ;  /* 0x0000780001107983 */ /* 0x000f280000100800 */
[----:B------:R-:W3:Y:S04]  /*29470*/  LDL R17, [R1+0x7c] ;  /* 0x00007c0001117983 */ /* 0x000ee80000100800 */
[----:B------:R0:W-:Y:S04]  /*29480*/  STL.64 [R1+0xe48], R10 ;  /* 0x000e480a01007387 */ /* 0x0001e80000100a00 */
[----:B------:R1:W-:Y:S01]  /*29490*/  STL.64 [R1+0xe40], R8 ;  /* 0x000e400801007387 */ /* 0x0003e20000100a00 */
[----:B0-----:R-:W-:-:S02]  /*294a0*/  IMAD.MOV.U32 R10, RZ, RZ, R13 ;  /* 0x000000ffff0a7224 */ /* 0x001fc400078e000d */
[----:B-1----:R-:W-:Y:S02]  /*294b0*/  IMAD.MOV.U32 R8, RZ, RZ, R15 ;  /* 0x000000ffff087224 */ /* 0x002fe400078e000f */
[----:B------:R-:W-:Y:S01]  /*294c0*/  IMAD.MOV.U32 R11, RZ, RZ, R12 ;  /* 0x000000ffff0b7224 */ /* 0x000fe200078e000c */
[----:B------:R-:W2:Y:S01]  /*294d0*/  LDL.LU R15, [R1+0xebc] ;  /* 0x000ebc00010f7983 */ /* 0x000ea20000300800 */
[----:B------:R-:W-:-:S03]  /*294e0*/  IMAD.MOV.U32 R9, RZ, RZ, R14 ;  /* 0x000000ffff097224 */ /* 0x000fc600078e000e */
[----:B------:R-:W4:Y:S04]  /*294f0*/  LDL.LU R14, [R1+0xeb8] ;  /* 0x000eb800010e7983 */ /* 0x000f280000300800 */
[----:B------:R-:W3:Y:S04]  /*29500*/  LDL.LU R13, [R1+0xeb4] ;  /* 0x000eb400010d7983 */ /* 0x000ee80000300800 */
[----:B------:R-:W2:Y:S04]  /*29510*/  LDL.LU R12, [R1+0xeb0] ;  /* 0x000eb000010c7983 */ /* 0x000ea80000300800 */
[----:B------:R-:W-:Y:S04]  /*29520*/  STL.64 [R1+0xe58], R10 ;  /* 0x000e580a01007387 */ /* 0x000fe80000100a00 */
[----:B------:R0:W-:Y:S04]  /*29530*/  STL.64 [R1+0xe50], R8 ;  /* 0x000e500801007387 */ /* 0x0001e80000100a00 */
[----:B0-----:R-:W4:Y:S04]  /*29540*/  LDL.LU R8, [R1+0x30] ;  /* 0x0000300001087983 */ /* 0x001f280000300800 */
[----:B------:R-:W4:Y:S04]  /*29550*/  LDL.LU R9, [R1+0x34] ;  /* 0x0000340001097983 */ /* 0x000f280000300800 */
[----:B------:R-:W3:Y:S04]  /*29560*/  LDL.LU R10, [R1+0x38] ;  /* 0x00003800010a7983 */ /* 0x000ee80000300800 */
[----:B------:R-:W3:Y:S04]  /*29570*/  LDL.LU R11, [R1+0x3c] ;  /* 0x00003c00010b7983 */ /* 0x000ee80000300800 */
[----:B---3--:R-:W-:Y:S04]  /*29580*/  STL.64 [R1+0xe68], R10 ;  /* 0x000e680a01007387 */ /* 0x008fe80000100a00 */
[----:B----4-:R2:W-:Y:S02]  /*29590*/  STL.64 [R1+0xe60], R8 ;  /* 0x000e600801007387 */ /* 0x0105e40000100a00 */
[----:B--2---:R-:W-:-:S02]  /*295a0*/  IMAD.MOV.U32 R8, RZ, RZ, R12 ;  /* 0x000000ffff087224 */ /* 0x004fc400078e000c */
[----:B------:R-:W-:Y:S01]  /*295b0*/  IMAD.MOV.U32 R9, RZ, RZ, R13 ;  /* 0x000000ffff097224 */ /* 0x000fe200078e000d */
[----:B------:R-:W2:Y:S04]  /*295c0*/  LDL.LU R12, [R1+0xeac] ;  /* 0x000eac00010c7983 */ /* 0x000ea80000300800 */
[----:B------:R-:W2:Y:S01]  /*295d0*/  LDL.LU R13, [R1+0xea8] ;  /* 0x000ea800010d7983 */ /* 0x000ea20000300800 */
[----:B------:R-:W-:Y:S02]  /*295e0*/  IMAD.MOV.U32 R10, RZ, RZ, R14 ;  /* 0x000000ffff0a7224 */ /* 0x000fe400078e000e */
[----:B------:R-:W-:Y:S01]  /*295f0*/  IMAD.MOV.U32 R11, RZ, RZ, R15 ;  /* 0x000000ffff0b7224 */ /* 0x000fe200078e000f */
[----:B------:R-:W2:Y:S04]  /*29600*/  LDL.LU R14, [R1+0xea4] ;  /* 0x000ea400010e7983 */ /* 0x000ea80000300800 */
[----:B------:R-:W2:Y:S04]  /*29610*/  LDL.LU R15, [R1+0xea0] ;  /* 0x000ea000010f7983 */ /* 0x000ea80000300800 */
[----:B------:R-:W-:Y:S04]  /*29620*/  STL.64 [R1+0xe78], R10 ;  /* 0x000e780a01007387 */ /* 0x000fe80000100a00 */
[----:B------:R0:W-:Y:S04]  /*29630*/  STL.64 [R1+0xe70], R8 ;  /* 0x000e700801007387 */ /* 0x0001e80000100a00 */
[----:B0-----:R-:W3:Y:S04]  /*29640*/  LDL.LU R8, [R1] ;  /* 0x0000000001087983 */ /* 0x001ee80000300800 */
[----:B------:R-:W3:Y:S04]  /*29650*/  LDL.LU R9, [R1+0x4] ;  /* 0x0000040001097983 */ /* 0x000ee80000300800 */
[----:B------:R-:W3:Y:S04]  /*29660*/  LDL.LU R10, [R1+0x8] ;  /* 0x00000800010a7983 */ /* 0x000ee80000300800 */
[----:B------:R-:W3:Y:S01]  /*29670*/  LDL.LU R11, [R1+0xc] ;  /* 0x00000c00010b7983 */ /* 0x000ee20000300800 */
[----:B--2---:R-:W-:Y:S03]  /*29680*/  HMMA.16816.F32 R12, R4, R2, R12 ;  /* 0x00000002040c723c */ /* 0x004fe6000000180c */
[----:B------:R-:W2:Y:S01]  /*29690*/  LDL.LU R3, [R1+0xd84] ;  /* 0x000d840001037983 */ /* 0x000ea20000300800 */
[----:B------:R-:W-:-:S02]  /*296a0*/  F2FP.F16.E4M3.UNPACK_B R16, R16 ;  /* 0x00000010ff10723e */ /* 0x000fc400020006ff */
[----:B------:R-:W-:Y:S02]  /*296b0*/  F2FP.F16.E4M3.UNPACK_B R17, R17 ;  /* 0x00000011ff11723e */ /* 0x000fe400020006ff */
[----:B------:R-:W-:Y:S01]  /*296c0*/  F2FP.F16.E4M3.UNPACK_B R2, R18 ;  /* 0x00000012ff02723e */ /* 0x000fe200020006ff */
[----:B--2---:R-:W-:Y:S01]  /*296d0*/  IMAD R24, R24, 0x100, R3 ;  /* 0x0000010018187824 */ /* 0x004fe200078e0203 */
[----:B------:R-:W-:-:S03]  /*296e0*/  F2FP.F16.E4M3.UNPACK_B R3, R19 ;  /* 0x00000013ff03723e */ /* 0x000fc600020006ff */
[----:B------:R-:W-:Y:S01]  /*296f0*/  HMMA.16816.F32 R16, R4, R16, R20 ;  /* 0x000000100410723c */ /* 0x000fe20000001814 */
[----:B------:R-:W2:Y:S04]  /*29700*/  LDL.LU.64 R22, [R1+0xe98] ;  /* 0x000e980001167983 */ /* 0x000ea80000300a00 */
[----:B------:R-:W4:Y:S01]  /*29710*/  LDL.LU.64 R20, [R1+0xe90] ;  /* 0x000e900001147983 */ /* 0x000f220000300a00 */
[----:B--2---:R-:W-:Y:S02]  /*29720*/  IMAD R26, R26, 0x100, R22 ;  /* 0x000001001a1a7824 */ /* 0x004fe400078e0216 */
[----:B------:R-:W-:Y:S01]  /*29730*/  IMAD R25, R25, 0x100, R23 ;  /* 0x0000010019197824 */ /* 0x000fe200078e0217 */
[----:B------:R-:W4:Y:S04]  /*29740*/  LDL.LU R22, [R1+0xe88] ;  /* 0x000e880001167983 */ /* 0x000f280000300800 */
[----:B------:R-:W4:Y:S01]  /*29750*/  LDL.LU R23, [R1+0xe84] ;  /* 0x000e840001177983 */ /* 0x000f220000300800 */
[----:B------:R-:W-:-:S03]  /*29760*/  IMAD R27, R27, 0x100, R0 ;  /* 0x000001001b1b7824 */ /* 0x000fc600078e0200 */
[----:B------:R-:W2:Y:S01]  /*29770*/  LDL.LU R0, [R1+0xe80] ;  /* 0x000e800001007983 */ /* 0x000ea20000300800 */
[----:B----4-:R-:W-:Y:S03]  /*29780*/  HMMA.16816.F32 R20, R4, R2, R20 ;  /* 0x000000020414723c */ /* 0x010fe60000001814 */
[----:B------:R-:W4:Y:S04]  /*29790*/  LDL R3, [R1+0x58] ;  /* 0x0000580001037983 */ /* 0x000f280000100800 */
[----:B----4-:R-:W-:Y:S02]  /*297a0*/  F2FP.F16.E4M3.UNPACK_B R2, R3 ;  /* 0x00000003ff02723e */ /* 0x010fe400020006ff */
[----:B--2---:R-:W-:-:S02]  /*297b0*/  F2FP.F16.E4M3.UNPACK_B R3, R0 ;  /* 0x00000000ff03723e */ /* 0x004fc400020006ff */
[----:B------:R-:W-:Y:S02]  /*297c0*/  F2FP.F16.E4M3.UNPACK_B R28, R28.H1 ;  /* 0x0000001cff1c723e */ /* 0x000fe400030006ff */
[----:B------:R-:W-:Y:S02]  /*297d0*/  F2FP.F16.E4M3.UNPACK_B R29, R29.H1 ;  /* 0x0000001dff1d723e */ /* 0x000fe400030006ff */
[----:B------:R-:W-:Y:S02]  /*297e0*/  F2FP.F16.E4M3.UNPACK_B R24, R24 ;  /* 0x00000018ff18723e */ /* 0x000fe400020006ff */
[----:B------:R-:W-:Y:S02]  /*297f0*/  F2FP.F16.E4M3.UNPACK_B R26, R26 ;  /* 0x0000001aff1a723e */ /* 0x000fe400020006ff */
[----:B------:R-:W-:Y:S02]  /*29800*/  F2FP.F16.E4M3.UNPACK_B R25, R25 ;  /* 0x00000019ff19723e */ /* 0x000fe400020006ff */
[----:B------:R-:W-:Y:S01]  /*29810*/  F2FP.F16.E4M3.UNPACK_B R27, R27 ;  /* 0x0000001bff1b723e */ /* 0x000fe200020006ff */
[----:B---3--:R-:W-:Y:S01]  /*29820*/  HMMA.16816.F32 R4, R4, R2, R8 ;  /* 0x000000020404723c */ /* 0x008fe20000001808 */
[----:B------:R-:W2:Y:S04]  /*29830*/  LDL.LU.64 R10, [R1+0xe78] ;  /* 0x000e7800010a7983 */ /* 0x000ea80000300a00 */
[----:B------:R-:W2:Y:S04]  /*29840*/  LDL.LU.64 R8, [R1+0xe70] ;  /* 0x000e700001087983 */ /* 0x000ea80000300a00 */
[----:B------:R-:W3:Y:S04]  /*29850*/  LDL.LU R2, [R1+0x108] ;  /* 0x0001080001027983 */ /* 0x000ee80000300800 */
[----:B------:R-:W4:Y:S01]  /*29860*/  LDL.LU R3, [R1+0x10c] ;  /* 0x00010c0001037983 */ /* 0x000f220000300800 */
[----:B------:R-:W0:Y:S01]  /*29870*/  LDC R0, c[0x0][0x230] ;  /* 0x00008c00ff007b82 */ /* 0x000e220000000800 */
[----:B--2---:R-:W-:-:S15]  /*29880*/  HMMA.16816.F32 R8, R24, R28, R8 ;  /* 0x0000001c1808723c */ /* 0x004fde0000001808 */
[----:B------:R-:W-:-:S08]  /*29890*/  NOP ;  /* 0x0000000000007918 */ /* 0x000fd00000000000 */
[----:B------:R-:W-:Y:S04]  /*298a0*/  STL.64 [R1+0x190], R8 ;  /* 0x0001900801007387 */ /* 0x000fe80000100a00 */
[----:B------:R1:W-:Y:S04]  /*298b0*/  STL.64 [R1+0x198], R10 ;  /* 0x0001980a01007387 */ /* 0x0003e80000100a00 */
[----:B-1----:R-:W2:Y:S04]  /*298c0*/  LDL.LU.64 R10, [R1+0xe68] ;  /* 0x000e6800010a7983 */ /* 0x002ea80000300a00 */
[----:B------:R-:W2:Y:S01]  /*298d0*/  LDL.LU.64 R8, [R1+0xe60] ;  /* 0x000e600001087983 */ /* 0x000ea20000300a00 */
[----:B---3--:R-:W-:-:S02]  /*298e0*/  F2FP.F16.E4M3.UNPACK_B R2, R2.H1 ;  /* 0x00000002ff02723e */ /* 0x008fc400030006ff */
[----:B----4-:R-:W-:Y:S01]  /*298f0*/  F2FP.F16.E4M3.UNPACK_B R3, R3.H1 ;  /* 0x00000003ff03723e */ /* 0x010fe200030006ff */
[----:B------:R-:W3:Y:S04]  /*29900*/  LDL.LU R28, [R1+0xf8] ;  /* 0x0000f800011c7983 */ /* 0x000ee80000300800 */
[----:B------:R-:W4:Y:S02]  /*29910*/  LDL.LU R29, [R1+0xfc] ;  /* 0x0000fc00011d7983 */ /* 0x000f240000300800 */
        /* <DEDUP_REMOVED lines=15> */
[----:B------:R-:W2:Y:S04]  /*29a10*/  LDL.LU.64 R8, [R1+0xe40] ;  /* 0x000e400001087983 */ /* 0x000ea80000300a00 */
[----:B------:R-:W2:Y:S04]  /*29a20*/  LDL.LU R28, [R1+0x88] ;  /* 0x00008800011c7983 */ /* 0x000ea80000300800 */
[----:B------:R-:W2:Y:S01]  /*29a30*/  LDL.LU R29, [R1+0x8c] ;  /* 0x00008c00011d7983 */ /* 0x000ea20000300800 */
[----:B---3--:R-:W-:-:S02]  /*29a40*/  F2FP.F16.E4M3.UNPACK_B R2, R2.H1 ;  /* 0x00000002ff02723e */ /* 0x008fc400030006ff */
[----:B----4-:R-:W-:-:S07]  /*29a50*/  F2FP.F16.E4M3.UNPACK_B R3, R3.H1 ;  /* 0x00000003ff03723e */ /* 0x010fce00030006ff */
[----:B--2---:R-:W-:Y:S01]  /*29a60*/  HMMA.16816.F32 R8, R24, R2, R8 ;  /* 0x000000021808723c */ /* 0x004fe20000001808 */
[----:B------:R-:W2:Y:S01]  /*29a70*/  LDL.LU R3, [R1+0x78] ;  /* 0x0000780001037983 */ /* 0x000ea20000300800 */
[----:B------:R-:W-:Y:S02]  /*29a80*/  F2FP.F16.E4M3.UNPACK_B R28, R28.H1 ;  /* 0x0000001cff1c723e */ /* 0x000fe400030006ff */
[----:B------:R-:W-:-:S15]  /*29a90*/  F2FP.F16.E4M3.UNPACK_B R29, R29.H1 ;  /* 0x0000001dff1d723e */ /* 0x000fde00030006ff */
[----:B------:R-:W-:-:S04]  /*29aa0*/  NOP ;  /* 0x0000000000007918 */ /* 0x000fc80000000000 */
[----:B------:R1:W-:Y:S04]  /*29ab0*/  STL.64 [R1+0x30], R8 ;  /* 0x0000300801007387 */ /* 0x0003e80000100a00 */
[----:B------:R3:W-:Y:S04]  /*29ac0*/  STL.64 [R1+0x38], R10 ;  /* 0x0000380a01007387 */ /* 0x0007e80000100a00 */
[----:B-1----:R-:W4:Y:S04]  /*29ad0*/  LDL.LU R8, [R1+0x7c] ;  /* 0x00007c0001087983 */ /* 0x002f280000300800 */
[----:B------:R-:W4:Y:S04]  /*29ae0*/  LDL.LU R9, [R1+0x68] ;  /* 0x0000680001097983 */ /* 0x000f280000300800 */
[----:B---3--:R-:W3:Y:S01]  /*29af0*/  LDL.LU R10, [R1+0x6c] ;  /* 0x00006c00010a7983 */ /* 0x008ee20000300800 */
[----:B------:R-:W-:Y:S03]  /*29b00*/  HMMA.16816.F32 R12, R24, R28, R12 ;  /* 0x0000001c180c723c */ /* 0x000fe6000000180c */
[----:B------:R-:W3:-:S15]  /*29b10*/  LDL.LU R11, [R1+0x5c] ;  /* 0x00005c00010b7983 */ /* 0x000ede0000300800 */
[----:B------:R-:W-:-:S05]  /*29b20*/  NOP ;  /* 0x0000000000007918 */ /* 0x000fca0000000000 */
[----:B------:R-:W-:Y:S04]  /*29b30*/  STL.64 [R1], R12 ;  /* 0x0000000c01007387 */ /* 0x000fe80000100a00 */
[----:B------:R1:W-:Y:S04]  /*29b40*/  STL.64 [R1+0x8], R14 ;  /* 0x0000080e01007387 */ /* 0x0003e80000100a00 */
[----:B-1----:R-:W3:Y:S01]  /*29b50*/  LDL.LU R15, [R1+0x58] ;  /* 0x00005800010f7983 */ /* 0x002ee20000300800 */
[----:B--2---:R-:W-:Y:S02]  /*29b60*/  F2FP.F16.E4M3.UNPACK_B R2, R3.H1 ;  /* 0x00000003ff02723e */ /* 0x004fe400030006ff */
[----:B----4-:R-:W-:-:S07]  /*29b70*/  F2FP.F16.E4M3.UNPACK_B R3, R8.H1 ;  /* 0x00000008ff03723e */ /* 0x010fce00030006ff */
[----:B------:R-:W-:Y:S01]  /*29b80*/  HMMA.16816.F32 R16, R24, R2, R16 ;  /* 0x000000021810723c */ /* 0x000fe20000001810 */
[----:B------:R-:W-:Y:S02]  /*29b90*/  F2FP.F16.E4M3.UNPACK_B R8, R9.H1 ;  /* 0x00000009ff08723e */ /* 0x000fe400030006ff */
[----:B---3--:R-:W-:-:S07]  /*29ba0*/  F2FP.F16.E4M3.UNPACK_B R9, R10.H1 ;  /* 0x0000000aff09723e */ /* 0x008fce00030006ff */
[----:B------:R-:W-:Y:S01]  /*29bb0*/  HMMA.16816.F32 R20, R24, R8, R20 ;  /* 0x000000081814723c */ /* 0x000fe20000001814 */
[----:B------:R-:W-:-:S12]  /*29bc0*/  F2FP.F16.E4M3.UNPACK_B R3, R11.H1 ;  /* 0x0000000bff03723e */ /* 0x000fd800030006ff */
[----:B------:R1:W-:Y:S04]  /*29bd0*/  STL.64 [R1+0x10], R16 ;  /* 0x0000101001007387 */ /* 0x0003e80000100a00 */
[----:B------:R2:W-:Y:S04]  /*29be0*/  STL.64 [R1+0x18], R18 ;  /* 0x0000181201007387 */ /* 0x0005e80000100a00 */
[----:B-1----:R-:W3:Y:S04]  /*29bf0*/  LDL.LU R16, [R1+0xcec] ;  /* 0x000cec0001107983 */ /* 0x002ee80000300800 */
[----:B------:R-:W4:Y:S04]  /*29c00*/  LDL.LU R17, [R1+0xcd8] ;  /* 0x000cd80001117983 */ /* 0x000f280000300800 */
[----:B--2---:R-:W2:Y:S04]  /*29c10*/  LDL.LU R18, [R1+0x4f8] ;  /* 0x0004f80001127983 */ /* 0x004ea80000300800 */
[----:B------:R-:W4:Y:S04]  /*29c20*/  LDL.LU R19, [R1+0xcd4] ;  /* 0x000cd40001137983 */ /* 0x000f280000300800 */
[----:B------:R-:W3:Y:S04]  /*29c30*/  LDL.LU R28, [R1+0x590] ;  /* 0x00059000011c7983 */ /* 0x000ee80000300800 */
[----:B------:R-:W4:Y:S04]  /*29c40*/  LDL.LU R29, [R1+0xcd0] ;  /* 0x000cd000011d7983 */ /* 0x000f280000300800 */
[----:B------:R-:W4:Y:S04]  /*29c50*/  LDL.LU R12, [R1+0x58c] ;  /* 0x00058c00010c7983 */ /* 0x000f280000300800 */
[----:B------:R-:W4:Y:S01]  /*29c60*/  LDL.LU R13, [R1+0xcc8] ;  /* 0x000cc800010d7983 */ /* 0x000f220000300800 */
[----:B------:R-:W-:-:S03]  /*29c70*/  F2FP.F16.E4M3.UNPACK_B R2, R15.H1 ;  /* 0x0000000fff02723e */ /* 0x000fc600030006ff */
[----:B------:R-:W4:Y:S04]  /*29c80*/  LDL.LU R14, [R1+0x588] ;  /* 0x00058800010e7983 */ /* 0x000f280000300800 */
[----:B------:R-:W4:Y:S04]  /*29c90*/  LDL.LU R15, [R1+0xcc0] ;  /* 0x000cc000010f7983 */ /* 0x000f280000300800 */
[----:B------:R-:W4:Y:S04]  /*29ca0*/  LDL.LU R11, [R1+0x584] ;  /* 0x00058400010b7983 */ /* 0x000f280000300800 */
[----:B------:R-:W2:Y:S04]  /*29cb0*/  LDL.LU R8, [R1+0xce0] ;  /* 0x000ce00001087983 */ /* 0x000ea80000300800 */
[----:B------:R-:W3:Y:S04]  /*29cc0*/  LDL.LU R9, [R1+0xcdc] ;  /* 0x000cdc0001097983 */ /* 0x000ee80000300800 */
[----:B------:R1:W-:Y:S04]  /*29cd0*/  STL [R1+0xdb4], R20 ;  /* 0x000db41401007387 */ /* 0x0003e80000100800 */
[----:B-1----:R-:W4:Y:S04]  /*29ce0*/  LDL.LU R20, [R1+0xce4] ;  /* 0x000ce40001147983 */ /* 0x002f280000300800 */
[----:B------:R1:W-:Y:S04]  /*29cf0*/  STL [R1+0xdb0], R21 ;  /* 0x000db01501007387 */ /* 0x0003e80000100800 */
[----:B-1----:R-:W4:Y:S04]  /*29d00*/  LDL.LU R21, [R1+0xce8] ;  /* 0x000ce80001157983 */ /* 0x002f280000300800 */
[----:B------:R1:W-:Y:S04]  /*29d10*/  STL [R1+0xdac], R22 ;  /* 0x000dac1601007387 */ /* 0x0003e80000100800 */
[----:B-1----:R-:W4:Y:S04]  /*29d20*/  LDL.LU R22, [R1+0x594] ;  /* 0x0005940001167983 */ /* 0x002f280000300800 */
[----:B------:R1:W-:Y:S04]  /*29d30*/  STL [R1+0xda8], R23 ;  /* 0x000da81701007387 */ /* 0x0003e80000100800 */
[----:B-1----:R-:W4:Y:S01]  /*29d40*/  LDL.LU R23, [R1+0xcf0] ;  /* 0x000cf00001177983 */ /* 0x002f220000300800 */
[----:B------:R-:W-:Y:S01]  /*29d50*/  HMMA.16816.F32 R4, R24, R2, R4 ;  /* 0x000000021804723c */ /* 0x000fe20000001804 */
[----:B------:R-:W-:Y:S01]  /*29d60*/  USHF.L.U32 UR7, UR14, 0x7, URZ ;  /* 0x000000070e077899 */ /* 0x000fe2000800063f */
[----:B0-----:R-:W-:-:S03]  /*29d70*/  VIADD R0, R0, 0x7f ;  /* 0x0000007f00007836 */ /* 0x001fc60000000000 */
[----:B------:R-:W-:Y:S02]  /*29d80*/  USHF.R.S32.HI UR12, URZ, 0x1f, UR7 ;  /* 0x0000001f3f0c7899 */ /* 0x000fe40008011407 */
[----:B------:R-:W-:Y:S01]  /*29d90*/  SHF.R.S32.HI R10, RZ, 0x1f, R0 ;  /* 0x0000001fff0a7819 */ /* 0x000fe20000011400 */
[----:B------:R-:W-:-:S03]  /*29da0*/  UIADD3 UR4, UR4, 0x1, URZ ;  /* 0x0000000104047890 */ /* 0x000fc6000fffe03f */
[----:B------:R-:W-:-:S12]  /*29db0*/  LEA.HI R0, R10, R0, RZ, 0x7 ;  /* 0x000000000a007211 */ /* 0x000fd800078f38ff */
[----:B------:R-:W-:Y:S04]  /*29dc0*/  STL.64 [R1+0x20], R4 ;  /* 0x0000200401007387 */ /* 0x000fe80000100a00 */
[----:B------:R-:W-:Y:S01]  /*29dd0*/  STL.64 [R1+0x28], R6 ;  /* 0x0000280601007387 */ /* 0x000fe20000100a00 */
[----:B------:R-:W-:-:S04]  /*29de0*/  SHF.R.S32.HI R0, RZ, 0x7, R0 ;  /* 0x00000007ff007819 */ /* 0x000fc80000011400 */
[----:B------:R-:W-:Y:S02]  /*29df0*/  ISETP.NE.U32.AND P0, PT, R0, UR4, PT ;  /* 0x0000000400007c0c */ /* 0x000fe4000bf05070 */
[----:B--2---:R-:W-:Y:S02]  /*29e00*/  IADD3 R8, P1, R8, UR7, RZ ;  /* 0x0000000708087c10 */ /* 0x004fe4000ff3e0ff */
[----:B---3--:R-:W-:Y:S02]  /*29e10*/  IADD3 R9, P2, R9, UR7, RZ ;  /* 0x0000000709097c10 */ /* 0x008fe4000ff5e0ff */
[----:B----4-:R-:W-:Y:S02]  /*29e20*/  IADD3 R20, P6, R20, UR7, RZ ;  /* 0x0000000714147c10 */ /* 0x010fe4000ffde0ff */
[----:B------:R-:W-:Y:S02]  /*29e30*/  IADD3 R21, P5, R21, UR7, RZ ;  /* 0x0000000715157c10 */ /* 0x000fe4000ffbe0ff */
[----:B------:R-:W-:-:S02]  /*29e40*/  IADD3 R22, P4, R22, UR7, RZ ;  /* 0x0000000716167c10 */ /* 0x000fc4000ff9e0ff */
[----:B------:R-:W-:Y:S02]  /*29e50*/  IADD3.X R28, R28, UR12, RZ, P5, !PT ;  /* 0x0000000c1c1c7c10 */ /* 0x000fe4000affe4ff */
[----:B------:R-:W-:Y:S02]  /*29e60*/  IADD3 R23, P3, R23, UR7, RZ ;  /* 0x0000000717177c10 */ /* 0x000fe4000ff7e0ff */
[----:B------:R-:W-:Y:S02]  /*29e70*/  IADD3.X R18, R18, UR12, RZ, P4, !PT ;  /* 0x0000000c12127c10 */ /* 0x000fe4000a7fe4ff */
[----:B------:R-:W-:Y:S01]  /*29e80*/  IADD3.X R16, R16, UR12, RZ, P3, !PT ;  /* 0x0000000c10107c10 */ /* 0x000fe20009ffe4ff */
[----:B------:R-:W-:Y:S04]  /*29e90*/  STL [R1+0xcf0], R23 ;  /* 0x000cf01701007387 */ /* 0x000fe80000100800 */
[----:B------:R-:W-:Y:S04]  /*29ea0*/  STL [R1+0x594], R22 ;  /* 0x0005941601007387 */ /* 0x000fe80000100800 */
[----:B------:R-:W-:Y:S01]  /*29eb0*/  STL [R1+0xce8], R21 ;  /* 0x000ce81501007387 */ /* 0x000fe20000100800 */
[----:B------:R-:W-:-:S03]  /*29ec0*/  IADD3 R17, P3, R17, UR7, RZ ;  /* 0x0000000711117c10 */ /* 0x000fc6000ff7e0ff */
[----:B------:R-:W-:Y:S04]  /*29ed0*/  STL [R1+0xce4], R20 ;  /* 0x000ce41401007387 */ /* 0x000fe80000100800 */
[----:B------:R-:W-:Y:S01]  /*29ee0*/  STL [R1+0xce0], R8 ;  /* 0x000ce00801007387 */ /* 0x000fe20000100800 */
[----:B------:R-:W-:-:S03]  /*29ef0*/  IADD3 R19, P4, R19, UR7, RZ ;  /* 0x0000000713137c10 */ /* 0x000fc6000ff9e0ff */
[----:B------:R-:W-:Y:S04]  /*29f00*/  STL [R1+0xcdc], R9 ;  /* 0x000cdc0901007387 */ /* 0x000fe80000100800 */
[----:B------:R-:W-:Y:S01]  /*29f10*/  STL [R1+0xcec], R16 ;  /* 0x000cec1001007387 */ /* 0x000fe20000100800 */
[----:B------:R-:W-:-:S03]  /*29f20*/  IADD3 R29, P5, R29, UR7, RZ ;  /* 0x000000071d1d7c10 */ /* 0x000fc6000ffbe0ff */
[----:B------:R-:W-:Y:S01]  /*29f30*/  STL [R1+0xcd8], R17 ;  /* 0x000cd81101007387 */ /* 0x000fe20000100800 */
[----:B------:R-:W-:-:S03]  /*29f40*/  IADD3.X R12, R12, UR12, RZ, P6, !PT ;  /* 0x0000000c0c0c7c10 */ /* 0x000fc6000b7fe4ff */
[----:B------:R-:W-:Y:S01]  /*29f50*/  STL [R1+0x4f8], R18 ;  /* 0x0004f81201007387 */ /* 0x000fe20000100800 */
[----:B------:R-:W-:-:S03]  /*29f60*/  IADD3 R13, P6, R13, UR7, RZ ;  /* 0x000000070d0d7c10 */ /* 0x000fc6000ffde0ff */
[----:B------:R-:W-:Y:S04]  /*29f70*/  STL [R1+0xcd4], R19 ;  /* 0x000cd41301007387 */ /* 0x000fe80000100800 */
[----:B------:R-:W-:Y:S04]  /*29f80*/  STL [R1+0x590], R28 ;  /* 0x0005901c01007387 */ /* 0x000fe80000100800 */
[----:B------:R-:W-:Y:S04]  /*29f90*/  STL [R1+0xcd0], R29 ;  /* 0x000cd01d01007387 */ /* 0x000fe80000100800 */
[----:B------:R-:W-:Y:S04]  /*29fa0*/  STL [R1+0x58c], R12 ;  /* 0x00058c0c01007387 */ /* 0x000fe80000100800 */
[----:B------:R-:W-:Y:S04]  /*29fb0*/  STL [R1+0xcc8], R13 ;  /* 0x000cc80d01007387 */ /* 0x000fe80000100800 */
[----:B------:R-:W2:Y:S01]  /*29fc0*/  LDL.LU R0, [R1+0xcb0] ;  /* 0x000cb00001007983 */ /* 0x000ea20000300800 */
[----:B------:R-:W-:-:S02]  /*29fd0*/  IADD3.X R14, R14, UR12, RZ, P1, !PT ;  /* 0x0000000c0e0e7c10 */ /* 0x000fc40008ffe4ff */
[----:B------:R-:W-:-:S03]  /*29fe0*/  IADD3 R15, P1, R15, UR7, RZ ;  /* 0x000000070f0f7c10 */ /* 0x000fc6000ff3e0ff */
[----:B------:R-:W-:Y:S04]  /*29ff0*/  STL [R1+0x588], R14 ;  /* 0x0005880e01007387 */ /* 0x000fe80000100800 */
[----:B--2---:R0:W-:Y:S04]  /*2a000*/  STL [R1+0xe38], R0 ;  /* 0x000e380001007387 */ /* 0x0041e80000100800 */
[----:B------:R-:W-:Y:S04]  /*2a010*/  STL [R1+0xcc0], R15 ;  /* 0x000cc00f01007387 */ /* 0x000fe80000100800 */
[----:B0-----:R-:W2:Y:S01]  /*2a020*/  LDL.LU R0, [R1+0x580] ;  /* 0x0005800001007983 */ /* 0x001ea20000300800 */
[----:B------:R-:W-:-:S05]  /*2a030*/  IADD3.X R11, R11, UR12, RZ, P2, !PT ;  /* 0x0000000c0b0b7c10 */ /* 0x000fca00097fe4ff */
[----:B------:R-:W-:Y:S04]  /*2a040*/  STL [R1+0x584], R11 ;  /* 0x0005840b01007387 */ /* 0x000fe80000100800 */
        /* <DEDUP_REMOVED lines=29> */
[----:B------:R-:W4:Y:S01]  /*2a220*/  LDL.LU R11, [R1+0xc40] ;  /* 0x000c4000010b7983 */ /* 0x000f220000300800 */
[----:B--2---:R-:W-:-:S05]  /*2a230*/  IADD3 R0, P2, R0, UR7, RZ ;  /* 0x0000000700007c10 */ /* 0x004fca000ff5e0ff */
[----:B------:R0:W-:Y:S04]  /*2a240*/  STL [R1+0xcb8], R0 ;  /* 0x000cb80001007387 */ /* 0x0001e80000100800 */
[----:B0-----:R-:W2:Y:S02]  /*2a250*/  LDL.LU R0, [R1+0xe3c] ;  /* 0x000e3c0001007983 */ /* 0x001ea40000300800 */
[----:B--2---:R-:W-:-:S05]  /*2a260*/  IADD3.X R0, R0, UR12, RZ, P3, !PT ;  /* 0x0000000c00007c10 */ /* 0x004fca0009ffe4ff */
[----:B------:R0:W-:Y:S04]  /*2a270*/  STL [R1+0x580], R0 ;  /* 0x0005800001007387 */ /* 0x0001e80000100800 */
[----:B0-----:R-:W2:Y:S01]  /*2a280*/  LDL.LU R0, [R1+0xe38] ;  /* 0x000e380001007983 */ /* 0x001ea20000300800 */
[----:B---3--:R-:W-:Y:S02]  /*2a290*/  IADD3.X R24, R24, UR12, RZ, P4, !PT ;  /* 0x0000000c18187c10 */ /* 0x008fe4000a7fe4ff */
[----:B----4-:R-:W-:Y:S02]  /*2a2a0*/  IADD3 R25, P4, R25, UR7, RZ ;  /* 0x0000000719197c10 */ /* 0x010fe4000ff9e0ff */
[----:B------:R-:W-:Y:S02]  /*2a2b0*/  IADD3.X R26, R26, UR12, RZ, P5, !PT ;  /* 0x0000000c1a1a7c10 */ /* 0x000fe4000affe4ff */
[----:B------:R-:W-:-:S02]  /*2a2c0*/  IADD3 R27, P5, R27, UR7, RZ ;  /* 0x000000071b1b7c10 */ /* 0x000fc4000ffbe0ff */
[----:B------:R-:W-:Y:S02]  /*2a2d0*/  IADD3.X R2, R2, UR12, RZ, P6, !PT ;  /* 0x0000000c02027c10 */ /* 0x000fe4000b7fe4ff */
[----:B------:R-:W-:Y:S02]  /*2a2e0*/  IADD3 R3, P6, R3, UR7, RZ ;  /* 0x0000000703037c10 */ /* 0x000fe4000ffde0ff */
[----:B------:R-:W-:Y:S02]  /*2a2f0*/  IADD3.X R4, R4, UR12, RZ, P1, !PT ;  /* 0x0000000c04047c10 */ /* 0x000fe40008ffe4ff */
[----:B------:R-:W-:Y:S02]  /*2a300*/  IADD3 R5, P1, R5, UR7, RZ ;  /* 0x0000000705057c10 */ /* 0x000fe4000ff3e0ff */
        /* <DEDUP_REMOVED lines=13> */
[----:B--2---:R-:W-:-:S05]  /*2a3e0*/  IADD3 R0, P3, R0, UR7, RZ ;  /* 0x0000000700007c10 */ /* 0x004fca000ff7e0ff */
[----:B------:R0:W-:Y:S04]  /*2a3f0*/  STL [R1+0xcb0], R0 ;  /* 0x000cb00001007387 */ /* 0x0001e80000100800 */
[----:B------:R-:W-:Y:S04]  /*2a400*/  STL [R1+0x57c], R24 ;  /* 0x00057c1801007387 */ /* 0x000fe80000100800 */
[----:B------:R-:W-:Y:S04]  /*2a410*/  STL [R1+0xca8], R25 ;  /* 0x000ca81901007387 */ /* 0x000fe80000100800 */
[----:B------:R-:W-:Y:S04]  /*2a420*/  STL [R1+0xccc], R26 ;  /* 0x000ccc1a01007387 */ /* 0x000fe80000100800 */
[----:B------:R-:W-:Y:S04]  /*2a430*/  STL [R1+0xca0], R27 ;  /* 0x000ca01b01007387 */ /* 0x000fe80000100800 */
[----:B------:R-:W-:Y:S04]  /*2a440*/  STL [R1+0xcc4], R2 ;  /* 0x000cc40201007387 */ /* 0x000fe80000100800 */
        /* <DEDUP_REMOVED lines=24> */
[----:B0-----:R-:W2:Y:S01]  /*2a5d0*/  LDL.LU R0, [R1+0xc5c] ;  /* 0x000c5c0001007983 */ /* 0x001ea20000300800 */
[----:B------:R-:W-:-:S02]  /*2a5e0*/  IADD3 R14, P4, R14, UR7, RZ ;  /* 0x000000070e0e7c10 */ /* 0x000fc4000ff9e0ff */
[----:B------:R-:W-:-:S03]  /*2a5f0*/  IADD3.X R15, R15, UR12, RZ, P5, !PT ;  /* 0x0000000c0f0f7c10 */ /* 0x000fc6000affe4ff */
[----:B------:R-:W-:Y:S04]  /*2a600*/  STL [R1+0xc48], R14 ;  /* 0x000c480e01007387 */ /* 0x000fe80000100800 */
[----:B--2---:R0:W-:Y:S04]  /*2a610*/  STL [R1+0xe30], R0 ;  /* 0x000e300001007387 */ /* 0x0041e80000100800 */
[----:B------:R-:W-:Y:S04]  /*2a620*/  STL [R1+0xc6c], R15 ;  /* 0x000c6c0f01007387 */ /* 0x000fe80000100800 */
[----:B0-----:R-:W2:Y:S01]  /*2a630*/  LDL.LU R0, [R1+0xc38] ;  /* 0x000c380001007983 */ /* 0x001ea20000300800 */
[----:B------:R-:W-:-:S05]  /*2a640*/  IADD3 R11, P5, R11, UR7, RZ ;  /* 0x000000070b0b7c10 */ /* 0x000fca000ffbe0ff */
[----:B------:R-:W-:Y:S04]  /*2a650*/  STL [R1+0xc40], R11 ;  /* 0x000c400b01007387 */ /* 0x000fe80000100800 */
[----:B--2---:R0:W-:Y:S04]  /*2a660*/  STL [R1+0xe34], R0 ;  /* 0x000e340001007387 */ /* 0x0041e80000100800 */
[----:B0-----:R-:W2:Y:S04]  /*2a670*/  LDL.LU R0, [R1+0xc64] ;  /* 0x000c640001007983 */ /* 0x001ea80000300800 */
[----:B------:R-:W3:Y:S04]  /*2a680*/  LDL.LU R24, [R1+0xc30] ;  /* 0x000c300001187983 */ /* 0x000ee80000300800 */
[----:B------:R-:W4:Y:S04]  /*2a690*/  LDL.LU R25, [R1+0xc54] ;  /* 0x000c540001197983 */ /* 0x000f280000300800 */
        /* <DEDUP_REMOVED lines=26> */
[----:B--2---:R-:W-:-:S05]  /*2a840*/  IADD3.X R0, R0, UR12, RZ, P6, !PT ;  /* 0x0000000c00007c10 */ /* 0x004fca000b7fe4ff */
[----:B------:R0:W-:Y:S04]  /*2a850*/  STL [R1+0xc64], R0 ;  /* 0x000c640001007387 */ /* 0x0001e80000100800 */
[----:B0-----:R-:W2:Y:S02]  /*2a860*/  LDL.LU R0, [R1+0xe34] ;  /* 0x000e340001007983 */ /* 0x001ea40000300800 */
[----:B--2---:R-:W-:-:S05]  /*2a870*/  IADD3 R0, P6, R0, UR7, RZ ;  /* 0x0000000700007c10 */ /* 0x004fca000ffde0ff */
[----:B------:R0:W-:Y:S04]  /*2a880*/  STL [R1+0xc38], R0 ;  /* 0x000c380001007387 */ /* 0x0001e80000100800 */
[----:B0-----:R-:W2:Y:S01]  /*2a890*/  LDL.LU R0, [R1+0xe30] ;  /* 0x000e300001007983 */ /* 0x001ea20000300800 */
[----:B----4-:R-:W-:Y:S02]  /*2a8a0*/  IADD3.X R25, R25, UR12, RZ, P2, !PT ;  /* 0x0000000c19197c10 */ /* 0x010fe400097fe4ff */
[----:B---3--:R-:W-:Y:S02]  /*2a8b0*/  IADD3 R26, P2, R26, UR7, RZ ;  /* 0x000000071a1a7c10 */ /* 0x008fe4000ff5e0ff */
        /* <DEDUP_REMOVED lines=18> */
[----:B--2---:R-:W-:Y:S02]  /*2a9e0*/  IADD3.X R0, R0, UR12, RZ, P1, !PT ;  /* 0x0000000c00007c10 */ /* 0x004fe40008ffe4ff */
[----:B------:R-:W-:-:S03]  /*2a9f0*/  IADD3 R24, P1, R24, UR7, RZ ;  /* 0x0000000718187c10 */ /* 0x000fc6000ff3e0ff */
[----:B------:R0:W-:Y:S04]  /*2aa00*/  STL [R1+0xc5c], R0 ;  /* 0x000c5c0001007387 */ /* 0x0001e80000100800 */
        /* <DEDUP_REMOVED lines=29> */
[----:B0-----:R-:W2:Y:S01]  /*2abe0*/  LDL.LU R0, [R1+0xbb8] ;  /* 0x000bb80001007983 */ /* 0x001ea20000300800 */
        /* <DEDUP_REMOVED lines=1317> */
[----:B------:R-:W-:Y:S01]  /*2fe40*/  IADD3.X R8, R8, UR12, RZ, P4, !PT ;  /* 0x0000000c08087c10 */ /* 0x000fe2000a7fe4ff */
[----:B------:R-:W-:Y:S01]  /*2fe50*/  USHF.L.U32 UR5, UR11, 0x7, URZ ;  /* 0x000000070b057899 */ /* 0x000fe2000800063f */
        /* <DEDUP_REMOVED lines=78> */
[----:B--2---:R-:W-:-:S05]  /*30340*/  IADD3.X R20, R20, UR12, RZ, P5, !PT ;  /* 0x0000000c14147c10 */ /* 0x004fca000affe4ff */
[----:B------:R0:W-:Y:S04]  /*30350*/  STL [R1+0xd4c], R20 ;  /* 0x000d4c1401007387 */ /* 0x0001e80000100800 */
[----:B0-----:R-:W2:Y:S01]  /*30360*/  LDL.LU R20, [R1+0xdbc] ;  /* 0x000dbc0001147983 */ /* 0x001ea20000300800 */
[----:B------:R-:W-:-:S06]  /*30370*/  USHF.R.S32.HI UR6, URZ, 0x1f, UR5 ;  /* 0x0000001f3f067899 */ /* 0x000fcc0008011405 */
[----:B--2---:R-:W-:-:S05]  /*30380*/  IADD3.X R20, R20, UR6, RZ, P1, !PT ;  /* 0x0000000614147c10 */ /* 0x004fca0008ffe4ff */
[----:B------:R0:W-:Y:S04]  /*30390*/  STL [R1+0x564], R20 ;  /* 0x0005641401007387 */ /* 0x0001e80000100800 */
[----:B0-----:R-:W2:Y:S01]  /*303a0*/  LDL.LU R20, [R1+0xdb8] ;  /* 0x000db80001147983 */ /* 0x001ea20000300800 */
[----:B---3--:R-:W-:Y:S02]  /*303b0*/  IADD3 R21, P1, R21, UR5, RZ ;  /* 0x0000000515157c10 */ /* 0x008fe4000ff3e0ff */
[----:B----4-:R-:W-:Y:S02]  /*303c0*/  IADD3.X R22, R22, UR6, RZ, P2, !PT ;  /* 0x0000000616167c10 */ /* 0x010fe400097fe4ff */
[----:B------:R-:W-:Y:S02]  /*303d0*/  IADD3 R23, P2, R23, UR5, RZ ;  /* 0x0000000517177c10 */ /* 0x000fe4000ff5e0ff */
[----:B------:R-:W-:-:S02]  /*303e0*/  IADD3.X R0, R0, UR6, RZ, P3, !PT ;  /* 0x0000000600007c10 */ /* 0x000fc40009ffe4ff */
[----:B------:R-:W-:Y:S02]  /*303f0*/  IADD3 R24, P3, R24, UR5, RZ ;  /* 0x0000000518187c10 */ /* 0x000fe4000ff7e0ff */
[----:B------:R-:W-:Y:S02]  /*30400*/  IADD3.X R27, R27, UR6, RZ, P1, !PT ;  /* 0x000000061b1b7c10 */ /* 0x000fe40008ffe4ff */
[----:B------:R-:W-:Y:S02]  /*30410*/  IADD3 R2, P1, R2, UR5, RZ ;  /* 0x0000000502027c10 */ /* 0x000fe4000ff3e0ff */
[----:B------:R-:W-:Y:S02]  /*30420*/  IADD3.X R3, R3, UR6, RZ, P2, !PT ;  /* 0x0000000603037c10 */ /* 0x000fe400097fe4ff */
        /* <DEDUP_REMOVED lines=9> */
[----:B------:R-:W-:Y:S02]  /*304c0*/  IADD3 R28, P5, R28, UR5, RZ ;  /* 0x000000051c1c7c10 */ /* 0x000fe4000ffbe0ff */
[----:B------:R-:W-:Y:S02]  /*304d0*/  IADD3.X R29, R29, UR12, RZ, P6, !PT ;  /* 0x0000000c1d1d7c10 */ /* 0x000fe4000b7fe4ff */
[----:B------:R-:W-:Y:S02]  /*304e0*/  IADD3.X R13, R13, UR6, RZ, P1, !PT ;  /* 0x000000060d0d7c10 */ /* 0x000fe40008ffe4ff */
[----:B------:R-:W-:Y:S02]  /*304f0*/  IADD3.X R14, R14, UR6, RZ, P2, !PT ;  /* 0x000000060e0e7c10 */ /* 0x000fe400097fe4ff */
[----:B------:R-:W-:-:S02]  /*30500*/  IADD3.X R11, R11, UR6, RZ, P5, !PT ;  /* 0x000000060b0b7c10 */ /* 0x000fc4000affe4ff */
[----:B------:R-:W-:Y:S02]  /*30510*/  IADD3.X R15, R15, UR6, RZ, P3, !PT ;  /* 0x000000060f0f7c10 */ /* 0x000fe40009ffe4ff */
[----:B--2---:R-:W-:-:S05]  /*30520*/  IADD3 R20, P4, R20, UR5, RZ ;  /* 0x0000000514147c10 */ /* 0x004fca000ff9e0ff */
[----:B------:R0:W-:Y:S01]  /*30530*/  STL [R1+0x574], R20 ;  /* 0x0005741401007387 */ /* 0x0001e20000100800 */
[----:B------:R-:W-:Y:S02]  /*30540*/  IADD3.X R25, R25, UR6, RZ, P4, !PT ;  /* 0x0000000619197c10 */ /* 0x000fe4000a7fe4ff */
[----:B------:R-:W-:Y:S01]  /*30550*/  IADD3 R26, P4, R26, UR5, RZ ;  /* 0x000000051a1a7c10 */ /* 0x000fe2000ff9e0ff */
[----:B0-----:R0:W5:Y:S04]  /*30560*/  LDL.LU R20, [R1+0xdb4] ;  /* 0x000db40001147983 */ /* 0x0011680000300800 */
[----:B------:R1:W-:Y:S04]  /*30570*/  STL [R1+0x56c], R21 ;  /* 0x00056c1501007387 */ /* 0x0003e80000100800 */
[----:B-1----:R0:W5:Y:S04]  /*30580*/  LDL.LU R21, [R1+0xdb0] ;  /* 0x000db00001157983 */ /* 0x0021680000300800 */
[----:B------:R1:W-:Y:S01]  /*30590*/  STL [R1+0x53c], R22 ;  /* 0x00053c1601007387 */ /* 0x0003e20000100800 */
[----:B------:R-:W-:-:S03]  /*305a0*/  IADD3.X R7, R7, UR6, RZ, P4, !PT ;  /* 0x0000000607077c10 */ /* 0x000fc6000a7fe4ff */
[----:B-1----:R0:W5:Y:S04]  /*305b0*/  LDL.LU R22, [R1+0xdac] ;  /* 0x000dac0001167983 */ /* 0x0021680000300800 */
[----:B------:R1:W-:Y:S01]  /*305c0*/  STL [R1+0x560], R23 ;  /* 0x0005601701007387 */ /* 0x0003e20000100800 */
[----:B------:R-:W-:-:S03]  /*305d0*/  IADD3 R10, P4, R10, UR5, RZ ;  /* 0x000000050a0a7c10 */ /* 0x000fc6000ff9e0ff */
[----:B-1----:R0:W5:Y:S04]  /*305e0*/  LDL.LU R23, [R1+0xda8] ;  /* 0x000da80001177983 */ /* 0x0021680000300800 */
[----:B------:R0:W-:Y:S04]  /*305f0*/  STL [R1+0x4fc], R0 ;  /* 0x0004fc0001007387 */ /* 0x0001e80000100800 */
        /* <DEDUP_REMOVED lines=14> */
[----:B------:R0:W-:Y:S01]  /*306e0*/  STL [R1+0x518], R17 ;  /* 0x0005181101007387 */ /* 0x0001e20000100800 */
[----:B------:R-:W-:-:S03]  /*306f0*/  IADD3.X R12, R12, UR6, RZ, P4, !PT ;  /* 0x000000060c0c7c10 */ /* 0x000fc6000a7fe4ff */
        /* <DEDUP_REMOVED lines=9> */
[----:B------:R-:W-:Y:S05]  /*30790*/  @P0 BRA `(.L_x_2) ;  /* 0xfffffe8c00600947 */ /* 0x000fea000383ffff */
.L_x_1:
[----:B-----5:R2:W-:Y:S01]  /*307a0*/  STL [R1+0xdc8], R20 ;  /* 0x000dc81401007387 */ /* 0x0205e20000100800 */
[----:B------:R-:W3:Y:S01]  /*307b0*/  S2UR UR5, SR_CgaCtaId ;  /* 0x00000000000579c3 */ /* 0x000ee20000008800 */
[----:B------:R-:W-:Y:S01]  /*307c0*/  UMOV UR4, 0x400 ;  /* 0x0000040000047882 */ /* 0x000fe20000000000 */
[----:B------:R-:W-:Y:S01]  /*307d0*/  ULDC.64 UR12, c[0x0][0x228] ;  /* 0x00008a00000c7ab9 */ /* 0x000fe20000000a00 */
[----:B------:R-:W-:Y:S01]  /*307e0*/  ULDC.64 UR6, c[0x0][0x220] ;  /* 0x0000880000067ab9 */ /* 0x000fe20000000a00 */
[----:B--2---:R-:W2:Y:S04]  /*307f0*/  LDL.LU R20, [R1+0x190] ;  /* 0x0001900001147983 */ /* 0x004ea80000300800 */
[----:B0-----:R-:W2:Y:S04]  /*30800*/  LDL.LU R3, [R1+0x194] ;  /* 0x0001940001037983 */ /* 0x001ea80000300800 */
[----:B------:R0:W-:Y:S04]  /*30810*/  STL [R1+0xdc4], R21 ;  /* 0x000dc41501007387 */ /* 0x0001e80000100800 */
[----:B0-----:R-:W4:Y:S04]  /*30820*/  LDL.LU R21, [R1+0x198] ;  /* 0x0001980001157983 */ /* 0x001f280000300800 */
[----:B-1----:R-:W4:Y:S04]  /*30830*/  LDL.LU R0, [R1+0x19c] ;  /* 0x00019c0001007983 */ /* 0x002f280000300800 */
[----:B------:R0:W-:Y:S04]  /*30840*/  STL [R1+0xdc0], R22 ;  /* 0x000dc01601007387 */ /* 0x0001e80000100800 */
[----:B0-----:R-:W3:Y:S04]  /*30850*/  LDL.LU R22, [R1+0x180] ;  /* 0x0001800001167983 */ /* 0x001ee80000300800 */
[----:B------:R-:W3:Y:S04]  /*30860*/  LDL.LU R2, [R1+0x184] ;  /* 0x0001840001027983 */ /* 0x000ee80000300800 */
[----:B------:R0:W-:Y:S04]  /*30870*/  STL [R1+0xdbc], R23 ;  /* 0x000dbc1701007387 */ /* 0x0001e80000100800 */
[----:B0-----:R-:W3:Y:S04]  /*30880*/  LDL.LU R23, [R1+0x188] ;  /* 0x0001880001177983 */ /* 0x001ee80000300800 */
        /* <DEDUP_REMOVED lines=9> */
[----:B------:R-:W3:Y:S04]  /*30920*/  LDL.LU R26, [R1] ;  /* 0x00000000011a7983 */ /* 0x000ee80000300800 */
        /* <DEDUP_REMOVED lines=12> */
[----:B--2---:R-:W-:-:S03]  /*309f0*/  F2FP.SATFINITE.E4M3.F32.PACK_AB_MERGE_C R3, R3, R20, RZ ;  /* 0x000000140303723e */ /* 0x004fc600048070ff */
[----:B------:R-:W2:Y:S01]  /*30a00*/  LDL.LU R20, [R1+0xdc8] ;  /* 0x000dc80001147983 */ /* 0x000ea20000300800 */
[----:B----4-:R-:W-:-:S03]  /*30a10*/  F2FP.SATFINITE.E4M3.F32.PACK_AB_MERGE_C R0, R0, R21, RZ ;  /* 0x000000150000723e */ /* 0x010fc600048070ff */
[----:B------:R-:W2:Y:S01]  /*30a20*/  LDL.LU R21, [R1+0xdc4] ;  /* 0x000dc40001157983 */ /* 0x000ea20000300800 */
[----:B---3--:R-:W-:-:S03]  /*30a30*/  F2FP.SATFINITE.E4M3.F32.PACK_AB_MERGE_C R2, R2, R22, RZ ;  /* 0x000000160202723e */ /* 0x008fc600048070ff */
[----:B------:R-:W3:Y:S01]  /*30a40*/  LDL.LU R22, [R1+0xdc0] ;  /* 0x000dc00001167983 */ /* 0x000ee20000300800 */
[----:B------:R-:W-:-:S03]  /*30a50*/  F2FP.SATFINITE.E4M3.F32.PACK_AB_MERGE_C R4, R4, R23, RZ ;  /* 0x000000170404723e */ /* 0x000fc600048070ff */
[----:B------:R-:W3:Y:S01]  /*30a60*/  LDL.LU R23, [R1+0xdbc] ;  /* 0x000dbc0001177983 */ /* 0x000ee20000300800 */
[----:B------:R-:W-:Y:S02]  /*30a70*/  LOP3.LUT R3, R3, 0xffff, RZ, 0xc0, !PT ;  /* 0x0000ffff03037812 */ /* 0x000fe400078ec0ff */
[----:B------:R-:W-:Y:S02]  /*30a80*/  LOP3.LUT R2, R2, 0xffff, RZ, 0xc0, !PT ;  /* 0x0000ffff02027812 */ /* 0x000fe400078ec0ff */
[----:B------:R-:W-:Y:S02]  /*30a90*/  F2FP.SATFINITE.E4M3.F32.PACK_AB_MERGE_C R6, R6, R5, RZ ;  /* 0x000000050606723e */ /* 0x000fe400048070ff */
[----:B------:R-:W0:Y:S02]  /*30aa0*/  S2R R5, SR_TID.X ;  /* 0x0000000000057919 */ /* 0x000e240000002100 */
[----:B------:R-:W-:Y:S02]  /*30ab0*/  LOP3.LUT R6, R6, 0xffff, RZ, 0xc0, !PT ;  /* 0x0000ffff06067812 */ /* 0x000fe400078ec0ff */
[----:B------:R-:W-:Y:S01]  /*30ac0*/  F2FP.SATFINITE.E4M3.F32.PACK_AB_MERGE_C R7, R7, R29, RZ ;  /* 0x0000001d0707723e */ /* 0x000fe200048070ff */
[----:B------:R-:W-:Y:S01]  /*30ad0*/  ULEA UR4, UR5, UR4, 0x18 ;  /* 0x0000000405047291 */ /* 0x000fe2000f8ec03f */
[----:B------:R-:W-:-:S02]  /*30ae0*/  F2FP.SATFINITE.E4M3.F32.PACK_AB_MERGE_C R8, R8, R28, RZ ;  /* 0x0000001c0808723e */ /* 0x000fc400048070ff */
[----:B------:R-:W-:Y:S01]  /*30af0*/  ULDC UR5, c[0x0][0x244] ;  /* 0x0000910000057ab9 */ /* 0x000fe20000000800 */
[----:B------:R-:W-:Y:S01]  /*30b00*/  F2FP.SATFINITE.E4M3.F32.PACK_AB_MERGE_C R9, R9, R27, RZ ;  /* 0x0000001b0909723e */ /* 0x000fe200048070ff */
[----:B------:R-:W1:Y:S01]  /*30b10*/  LDC R28, c[0x0][0x248] ;  /* 0x00009200ff1c7b82 */ /* 0x000e620000000800 */
[----:B------:R-:W-:Y:S02]  /*30b20*/  F2FP.SATFINITE.E4M3.F32.PACK_AB_MERGE_C R10, R10, R26, RZ ;  /* 0x0000001a0a0a723e */ /* 0x000fe400048070ff */
[----:B------:R-:W4:Y:S02]  /*30b30*/  LDL.LU R26, [R1+0xda4] ;  /* 0x000da400011a7983 */ /* 0x000f240000300800 */
[----:B------:R-:W-:Y:S02]  /*30b40*/  LOP3.LUT R10, R10, 0xffff, RZ, 0xc0, !PT ;  /* 0x0000ffff0a0a7812 */ /* 0x000fe400078ec0ff */
[----:B------:R-:W4:Y:S01]  /*30b50*/  LDL.LU R29, [R1+0x110] ;  /* 0x00011000011d7983 */ /* 0x000f220000300800 */
[----:B------:R-:W-:-:S02]  /*30b60*/  F2FP.SATFINITE.E4M3.F32.PACK_AB_MERGE_C R11, R11, R19, RZ ;  /* 0x000000130b0b723e */ /* 0x000fc400048070ff */
[----:B------:R-:W-:Y:S02]  /*30b70*/  PRMT R19, R3, 0x3340, R2 ;  /* 0x0000334003137816 */ /* 0x000fe40000000002 */
[----:B------:R-:W-:Y:S02]  /*30b80*/  F2FP.SATFINITE.E4M3.F32.PACK_AB_MERGE_C R12, R12, R18, RZ ;  /* 0x000000120c0c723e */ /* 0x000fe400048070ff */
[----:B------:R-:W-:Y:S02]  /*30b90*/  LOP3.LUT R11, R11, 0xffff, RZ, 0xc0, !PT ;  /* 0x0000ffff0b0b7812 */ /* 0x000fe400078ec0ff */
[----:B------:R-:W-:Y:S02]  /*30ba0*/  F2FP.SATFINITE.E4M3.F32.PACK_AB_MERGE_C R13, R13, R17, RZ ;  /* 0x000000110d0d723e */ /* 0x000fe400048070ff */
[----:B------:R-:W-:Y:S02]  /*30bb0*/  LOP3.LUT R17, R12, 0xffff, RZ, 0xc0, !PT ;  /* 0x0000ffff0c117812 */ /* 0x000fe400078ec0ff */
[----:B------:R-:W-:-:S02]  /*30bc0*/  LOP3.LUT R13, R13, 0xffff, RZ, 0xc0, !PT ;  /* 0x0000ffff0d0d7812 */ /* 0x000fc400078ec0ff */
[----:B------:R-:W-:Y:S02]  /*30bd0*/  PRMT R18, R10, 0x3340, R17 ;  /* 0x000033400a127816 */ /* 0x000fe40000000011 */
[----:B------:R-:W-:Y:S02]  /*30be0*/  F2FP.SATFINITE.E4M3.F32.PACK_AB_MERGE_C R14, R14, R16, RZ ;  /* 0x000000100e0e723e */ /* 0x000fe400048070ff */
[----:B------:R-:W-:Y:S02]  /*30bf0*/  PRMT R16, R6, 0x3340, R1 ;  /* 0x0000334006107816 */ /* 0x000fe40000000001 */
[----:B------:R-:W-:Y:S02]  /*30c00*/  LOP3.LUT R15, R15, 0x60, RZ, 0xc0, !PT ;  /* 0x000000600f0f7812 */ /* 0x000fe400078ec0ff */
[----:B------:R-:W-:Y:S02]  /*30c10*/  PRMT R16, R19, 0x5410, R16 ;  /* 0x0000541013107816 */ /* 0x000fe40000000010 */
[----:B------:R-:W-:-:S02]  /*30c20*/  LOP3.LUT R0, R0, 0xffff, RZ, 0xc0, !PT ;  /* 0x0000ffff00007812 */ /* 0x000fc400078ec0ff */
[----:B------:R-:W-:Y:S02]  /*30c30*/  LOP3.LUT R4, R4, 0xffff, RZ, 0xc0, !PT ;  /* 0x0000ffff04047812 */ /* 0x000fe400078ec0ff */
[----:B------:R-:W-:Y:S02]  /*30c40*/  LOP3.LUT R7, R7, 0xffff, RZ, 0xc0, !PT ;  /* 0x0000ffff07077812 */ /* 0x000fe400078ec0ff */
[----:B------:R-:W-:Y:S02]  /*30c50*/  SHF.R.U32.HI R3, RZ, 0x8, R3 ;  /* 0x00000008ff037819 */ /* 0x000fe40000011603 */
[----:B------:R-:W-:Y:S02]  /*30c60*/  SHF.R.U32.HI R2, RZ, 0x8, R2 ;  /* 0x00000008ff027819 */ /* 0x000fe40000011602 */
[----:B------:R-:W-:Y:S02]  /*30c70*/  SHF.R.U32.HI R6, RZ, 0x8, R6 ;  /* 0x00000008ff067819 */ /* 0x000fe40000011606 */
[----:B------:R-:W-:-:S02]  /*30c80*/  LOP3.LUT R2, R2, 0xffff, RZ, 0xc0, !PT ;  /* 0x0000ffff02027812 */ /* 0x000fc400078ec0ff */
[----:B------:R-:W-:Y:S02]  /*30c90*/  LOP3.LUT R3, R3, 0xffff, RZ, 0xc0, !PT ;  /* 0x0000ffff03037812 */ /* 0x000fe400078ec0ff */
[----:B------:R-:W-:Y:S02]  /*30ca0*/  LOP3.LUT R6, R6, 0xffff, RZ, 0xc0, !PT ;  /* 0x0000ffff06067812 */ /* 0x000fe400078ec0ff */
[----:B------:R-:W-:Y:S02]  /*30cb0*/  SHF.R.U32.HI R17, RZ, 0x8, R17 ;  /* 0x00000008ff117819 */ /* 0x000fe40000011611 */
[----:B------:R-:W-:Y:S02]  /*30cc0*/  SHF.R.U32.HI R10, RZ, 0x8, R10 ;  /* 0x00000008ff0a7819 */ /* 0x000fe4000001160a */
[----:B------:R-:W-:Y:S02]  /*30cd0*/  PRMT R2, R3, 0x3340, R2 ;  /* 0x0000334003027816 */ /* 0x000fe40000000002 */
[----:B------:R-:W-:-:S02]  /*30ce0*/  PRMT R3, R6, 0x3340, R1 ;  /* 0x0000334006037816 */ /* 0x000fc40000000001 */
[----:B------:R-:W-:Y:S02]  /*30cf0*/  LOP3.LUT R17, R17, 0xffff, RZ, 0xc0, !PT ;  /* 0x0000ffff11117812 */ /* 0x000fe400078ec0ff */
[----:B------:R-:W-:Y:S02]  /*30d00*/  LOP3.LUT R10, R10, 0xffff, RZ, 0xc0, !PT ;  /* 0x0000ffff0a0a7812 */ /* 0x000fe400078ec0ff */
[----:B0-----:R-:W-:Y:S02]  /*30d10*/  LOP3.LUT R6, R5, 0xc, RZ, 0xc0, !PT ;  /* 0x0000000c05067812 */ /* 0x001fe400078ec0ff */
[----:B------:R-:W-:Y:S02]  /*30d20*/  PRMT R10, R10, 0x3340, R17 ;  /* 0x000033400a0a7816 */ /* 0x000fe40000000011 */
[----:B------:R-:W-:Y:S02]  /*30d30*/  PRMT R2, R2, 0x5410, R3 ;  /* 0x0000541002027816 */ /* 0x000fe40000000003 */
[----:B------:R-:W-:-:S02]  /*30d40*/  LOP3.LUT R14, R14, 0xffff, RZ, 0xc0, !PT ;  /* 0x0000ffff0e0e7812 */ /* 0x000fc400078ec0ff */
[----:B------:R-:W-:Y:S02]  /*30d50*/  LOP3.LUT R9, R9, 0xffff, RZ, 0xc0, !PT ;  /* 0x0000ffff09097812 */ /* 0x000fe400078ec0ff */
[----:B--2---:R-:W-:Y:S02]  /*30d60*/  F2FP.SATFINITE.E4M3.F32.PACK_AB_MERGE_C R20, R21, R20, RZ ;  /* 0x000000141514723e */ /* 0x004fe400048070ff */
[----:B------:R-:W-:Y:S02]  /*30d70*/  LOP3.LUT R21, R5, 0x60, RZ, 0xc0, !PT ;  /* 0x0000006005157812 */ /* 0x000fe400078ec0ff */
[----:B------:R-:W-:-:S03]  /*30d80*/  LOP3.LUT R20, R20, 0xffff, RZ, 0xc0, !PT ;  /* 0x0000ffff14147812 */ /* 0x000fc600078ec0ff */
[----:B------:R-:W-:Y:S01]  /*30d90*/  IMAD R15, R21, 0x8, R15 ;  /* 0x00000008150f7824 */ /* 0x000fe200078e020f */
[----:B------:R-:W-:Y:S02]  /*30da0*/  PRMT R12, R20, 0x3340, R1 ;  /* 0x00003340140c7816 */ /* 0x000fe40000000001 */
[----:B------:R-:W-:Y:S02]  /*30db0*/  PRMT R21, R11, 0x3340, R13 ;  /* 0x000033400b157816 */ /* 0x000fe4000000000d */
[----:B------:R-:W-:Y:S02]  /*30dc0*/  PRMT R12, R18, 0x5410, R12 ;  /* 0x00005410120c7816 */ /* 0x000fe4000000000c */
[----:B------:R-:W-:Y:S02]  /*30dd0*/  PRMT R18, R7, 0x3340, R1 ;  /* 0x0000334007127816 */ /* 0x000fe40000000001 */
[----:B------:R-:W-:Y:S02]  /*30de0*/  SHF.R.U32.HI R20, RZ, 0x8, R20 ;  /* 0x00000008ff147819 */ /* 0x000fe40000011614 */
[----:B---3--:R-:W-:-:S02]  /*30df0*/  F2FP.SATFINITE.E4M3.F32.PACK_AB_MERGE_C R22, R23, R22, RZ ;  /* 0x000000161716723e */ /* 0x008fc400048070ff */
[----:B------:R-:W-:Y:S02]  /*30e00*/  F2FP.SATFINITE.E4M3.F32.PACK_AB_MERGE_C R23, R24, R25, RZ ;  /* 0x000000191817723e */ /* 0x000fe400048070ff */
[----:B------:R-:W-:-:S04]  /*30e10*/  LOP3.LUT R22, R22, 0xffff, RZ, 0xc0, !PT ;  /* 0x0000ffff16167812 */ /* 0x000fc800078ec0ff */
[----:B------:R-:W-:Y:S02]  /*30e20*/  PRMT R19, R22, 0x3340, R1 ;  /* 0x0000334016137816 */ /* 0x000fe40000000001 */
[----:B------:R-:W-:Y:S02]  /*30e30*/  PRMT R24, R0, 0x3340, R4 ;  /* 0x0000334000187816 */ /* 0x000fe40000000004 */
[----:B------:R-:W-:Y:S01]  /*30e40*/  PRMT R19, R21, 0x5410, R19 ;  /* 0x0000541015137816 */ /* 0x000fe20000000013 */
[----:B------:R-:W-:Y:S01]  /*30e50*/  IMAD.SHL.U32 R21, R5, 0x8, RZ ;  /* 0x0000000805157824 */ /* 0x000fe200078e00ff */
[----:B------:R-:W-:Y:S02]  /*30e60*/  PRMT R18, R24, 0x5410, R18 ;  /* 0x0000541018127816 */ /* 0x000fe40000000012 */
[----:B------:R-:W-:Y:S02]  /*30e70*/  SHF.R.S32.HI R24, RZ, 0x4, R5 ;  /* 0x00000004ff187819 */ /* 0x000fe40000011405 */
[----:B------:R-:W-:-:S02]  /*30e80*/  LOP3.LUT R20, R20, 0xffff, RZ, 0xc0, !PT ;  /* 0x0000ffff14147812 */ /* 0x000fc400078ec0ff */
[----:B------:R-:W-:Y:S02]  /*30e90*/  LOP3.LUT R21, R21, 0xf8, RZ, 0xc0, !PT ;  /* 0x000000f815157812 */ /* 0x000fe400078ec0ff */
[----:B------:R-:W-:Y:S02]  /*30ea0*/  SGXT R24, R24, 0x1 ;  /* 0x000000011818781a */ /* 0x000fe40000000200 */
[----:B------:R-:W-:Y:S02]  /*30eb0*/  SHF.R.U32.HI R0, RZ, 0x8, R0 ;  /* 0x00000008ff007819 */ /* 0x000fe40000011600 */
[----:B------:R-:W-:Y:S02]  /*30ec0*/  SHF.R.U32.HI R4, RZ, 0x8, R4 ;  /* 0x00000008ff047819 */ /* 0x000fe40000011604 */
[----:B------:R-:W-:Y:S02]  /*30ed0*/  SHF.R.U32.HI R7, RZ, 0x8, R7 ;  /* 0x00000008ff077819 */ /* 0x000fe40000011607 */
[----:B------:R-:W-:Y:S01]  /*30ee0*/  PRMT R17, R20, 0x3340, R1 ;  /* 0x0000334014117816 */ /* 0x000fe20000000001 */
[----:B------:R-:W-:Y:S01]  /*30ef0*/  IMAD R20, R6, 0x100, R21 ;  /* 0x0000010006147824 */ /* 0x000fe200078e0215 */
[----:B------:R-:W-:-:S02]  /*30f00*/  SHF.R.U32.HI R11, RZ, 0x8, R11 ;  /* 0x00000008ff0b7819 */ /* 0x000fc4000001160b */
[----:B------:R-:W-:Y:S02]  /*30f10*/  SHF.R.U32.HI R13, RZ, 0x8, R13 ;  /* 0x00000008ff0d7819 */ /* 0x000fe4000001160d */
[----:B------:R-:W-:Y:S02]  /*30f20*/  SHF.R.U32.HI R22, RZ, 0x8, R22 ;  /* 0x00000008ff167819 */ /* 0x000fe40000011616 */
[----:B------:R-:W-:Y:S02]  /*30f30*/  LOP3.LUT R25, R24, 0x420, RZ, 0xc0, !PT ;  /* 0x0000042018197812 */ /* 0x000fe400078ec0ff */
[----:B------:R-:W-:Y:S02]  /*30f40*/  LOP3.LUT R21, R0, 0xffff, RZ, 0xc0, !PT ;  /* 0x0000ffff00157812 */ /* 0x000fe400078ec0ff */
[----:B------:R-:W-:Y:S02]  /*30f50*/  LOP3.LUT R4, R4, 0xffff, RZ, 0xc0, !PT ;  /* 0x0000ffff04047812 */ /* 0x000fe400078ec0ff */
[----:B------:R-:W-:-:S02]  /*30f60*/  LOP3.LUT R0, R7, 0xffff, RZ, 0xc0, !PT ;  /* 0x0000ffff07007812 */ /* 0x000fc400078ec0ff */
[----:B------:R-:W-:Y:S02]  /*30f70*/  LOP3.LUT R13, R13, 0xffff, RZ, 0xc0, !PT ;  /* 0x0000ffff0d0d7812 */ /* 0x000fe400078ec0ff */
[----:B------:R-:W-:Y:S02]  /*30f80*/  LOP3.LUT R24, R11, 0xffff, RZ, 0xc0, !PT ;  /* 0x0000ffff0b187812 */ /* 0x000fe400078ec0ff */
[----:B------:R-:W-:Y:S01]  /*30f90*/  LOP3.LUT R22, R22, 0xffff, RZ, 0xc0, !PT ;  /* 0x0000ffff16167812 */ /* 0x000fe200078ec0ff */
[----:B------:R-:W-:Y:S01]  /*30fa0*/  IMAD R6, R6, 0x2, R25 ;  /* 0x0000000206067824 */ /* 0x000fe200078e0219 */
[----:B------:R-:W-:Y:S02]  /*30fb0*/  PRMT R4, R21, 0x3340, R4 ;  /* 0x0000334015047816 */ /* 0x000fe40000000004 */
[----:B------:R-:W-:Y:S02]  /*30fc0*/  PRMT R7, R0, 0x3340, R1 ;  /* 0x0000334000077816 */ /* 0x000fe40000000001 */
[----:B------:R-:W-:-:S02]  /*30fd0*/  PRMT R13, R24, 0x3340, R13 ;  /* 0x00003340180d7816 */ /* 0x000fc4000000000d */
[----:B------:R-:W-:Y:S02]  /*30fe0*/  PRMT R22, R22, 0x3340, R1 ;  /* 0x0000334016167816 */ /* 0x000fe40000000001 */
[----:B------:R-:W-:Y:S02]  /*30ff0*/  PRMT R3, R10, 0x5410, R17 ;  /* 0x000054100a037816 */ /* 0x000fe40000000011 */
[----:B------:R-:W-:Y:S02]  /*31000*/  LOP3.LUT R11, R8, 0xffff, RZ, 0xc0, !PT ;  /* 0x0000ffff080b7812 */ /* 0x000fe400078ec0ff */
[----:B------:R-:W-:Y:S02]  /*31010*/  PRMT R4, R4, 0x5410, R7 ;  /* 0x0000541004047816 */ /* 0x000fe40000000007 */
[----:B------:R-:W-:Y:S02]  /*31020*/  LOP3.LUT R15, R6, R15, RZ, 0x3c, !PT ;  /* 0x0000000f060f7212 */ /* 0x000fe400078e3cff */
[----:B------:R-:W-:-:S02]  /*31030*/  PRMT R13, R13, 0x5410, R22 ;  /* 0x000054100d0d7816 */ /* 0x000fc40000000016 */
[----:B------:R-:W-:Y:S02]  /*31040*/  LOP3.LUT R0, R23, 0xffff, RZ, 0xc0, !PT ;  /* 0x0000ffff17007812 */ /* 0x000fe400078ec0ff */
[--C-:B------:R-:W-:Y:S02]  /*31050*/  PRMT R17, R12, 0x4210, R14.reuse ;  /* 0x000042100c117816 */ /* 0x100fe4000000000e */
[--C-:B------:R-:W-:Y:S01]  /*31060*/  PRMT R16, R16, 0x4210, R11.reuse ;  /* 0x0000421010107816 */ /* 0x100fe2000000000b */
[----:B------:R-:W-:Y:S01]  /*31070*/  BAR.SYNC.DEFER_BLOCKING 0x0 ;  /* 0x0000000000007b1d */ /* 0x000fe20000010000 */
[----:B------:R-:W-:Y:S02]  /*31080*/  PRMT R2, R2, 0x5210, R11 ;  /* 0x0000521002027816 */ /* 0x000fe4000000000b */
[----:B------:R-:W-:Y:S02]  /*31090*/  PRMT R3, R3, 0x5210, R14 ;  /* 0x0000521003037816 */ /* 0x000fe4000000000e */
[----:B------:R-:W-:-:S02]  /*310a0*/  PRMT R12, R4, 0x5210, R9 ;  /* 0x00005210040c7816 */ /* 0x000fc40000000009 */
[----:B------:R-:W-:Y:S02]  /*310b0*/  PRMT R18, R18, 0x4210, R9 ;  /* 0x0000421012127816 */ /* 0x000fe40000000009 */
[--C-:B------:R-:W-:Y:S02]  /*310c0*/  PRMT R19, R19, 0x4210, R0.reuse ;  /* 0x0000421013137816 */ /* 0x100fe40000000000 */
[----:B------:R-:W-:Y:S02]  /*310d0*/  LOP3.LUT R4, R15, 0x40, RZ, 0x3c, !PT ;  /* 0x000000400f047812 */ /* 0x000fe400078e3cff */
[----:B------:R-:W-:Y:S01]  /*310e0*/  PRMT R13, R13, 0x5210, R0 ;  /* 0x000052100d0d7816 */ /* 0x000fe20000000000 */
[----:B------:R-:W-:Y:S04]  /*310f0*/  STS.64 [R15+UR4], R16 ;  /* 0x000000100f007988 */ /* 0x000fe80008000a04 */
[----:B------:R4:W-:Y:S04]  /*31100*/  STS.64 [R15+UR4+0x80], R2 ;  /* 0x000080020f007988 */ /* 0x0009e80008000a04 */
[----:B------:R-:W-:Y:S04]  /*31110*/  STS.64 [R4+UR4+0x800], R18 ;  /* 0x0008001204007988 */ /* 0x000fe80008000a04 */
[----:B------:R-:W-:Y:S01]  /*31120*/  STS.64 [R4+UR4+0x880], R12 ;  /* 0x0008800c04007988 */ /* 0x000fe20008000a04 */
[--C-:B------:R-:W-:Y:S01]  /*31130*/  LOP3.LUT R6, R20, 0x60, R5.reuse, 0x78, !PT ;  /* 0x0000006014067812 */ /* 0x100fe200078e7805 */
[----:B------:R-:W-:Y:S06]  /*31140*/  BAR.SYNC.DEFER_BLOCKING 0x0 ;  /* 0x0000000000007b1d */ /* 0x000fec0000010000 */
[----:B------:R-:W0:Y:S04]  /*31150*/  LDS.64 R14, [R6+UR4] ;  /* 0x00000004060e7984 */ /* 0x000e280008000a00 */
[----:B------:R-:W2:Y:S04]  /*31160*/  LDS.64 R16, [R6+UR4+0x100] ;  /* 0x0001000406107984 */ /* 0x000ea80008000a00 */
[----:B------:R-:W3:Y:S01]  /*31170*/  LDS.64 R12, [R6+UR4+0x200] ;  /* 0x00020004060c7984 */ /* 0x000ee20008000a00 */
[----:B------:R-:W-:-:S02]  /*31180*/  SHF.R.U32.HI R8, RZ, 0x4, R5 ;  /* 0x00000004ff087819 */ /* 0x000fc40000011605 */
[----:B------:R-:W-:-:S04]  /*31190*/  SHF.R.U32.HI R5, RZ, 0x4, R5 ;  /* 0x00000004ff057819 */ /* 0x000fc80000011605 */
[C-C-:B----4-:R-:W-:Y:S02]  /*311a0*/  LOP3.LUT R3, R29.reuse, 0xf8, R5.reuse, 0xfe, !PT ;  /* 0x000000f81d037812 */ /* 0x150fe400078efe05 */
[C---:B------:R-:W-:Y:S02]  /*311b0*/  LOP3.LUT R2, R29.reuse, 0xb8, R5, 0xfe, !PT ;  /* 0x000000b81d027812 */ /* 0x040fe400078efe05 */
[----:B------:R-:W-:Y:S01]  /*311c0*/  SGXT.U32 R8, R8, 0x3 ;  /* 0x000000030808781a */ /* 0x000fe20000000000 */
[----:B------:R-:W-:Y:S03]  /*311d0*/  STL [R1+0xc], R3 ;  /* 0x00000c0301007387 */ /* 0x000fe60000100800 */
[C-C-:B------:R-:W-:Y:S01]  /*311e0*/  LOP3.LUT R7, R29.reuse, 0x88, R8.reuse, 0xfe, !PT ;  /* 0x000000881d077812 */ /* 0x140fe200078efe08 */
[----:B------:R-:W-:Y:S01]  /*311f0*/  STL [R1+0x8], R2 ;  /* 0x0000080201007387 */ /* 0x000fe20000100800 */
[----:B------:R-:W-:-:S03]  /*31200*/  LOP3.LUT R10, R29, 0xa8, R8, 0xfe, !PT ;  /* 0x000000a81d0a7812 */ /* 0x000fc600078efe08 */
[----:B0-----:R0:W-:Y:S04]  /*31210*/  STL [R1+0xdb0], R15 ;  /* 0x000db00f01007387 */ /* 0x0011e80000100800 */
[----:B--2---:R2:W-:Y:S01]  /*31220*/  STL [R1+0xdac], R17 ;  /* 0x000dac1101007387 */ /* 0x0045e20000100800 */
[----:B0-----:R-:W-:-:S03]  /*31230*/  LOP3.LUT R15, R29, 0x90, R8, 0xfe, !PT ;  /* 0x000000901d0f7812 */ /* 0x001fc600078efe08 */
[----:B---3--:R-:W-:Y:S01]  /*31240*/  STL [R1+0xda8], R13 ;  /* 0x000da80d01007387 */ /* 0x008fe20000100800 */
[----:B--2---:R-:W-:-:S03]  /*31250*/  LOP3.LUT R17, R29, 0x98, R8, 0xfe, !PT ;  /* 0x000000981d117812 */ /* 0x004fc600078efe08 */
[----:B------:R0:W-:Y:S04]  /*31260*/  STL [R1+0x10], R7 ;  /* 0x0000100701007387 */ /* 0x0001e80000100800 */
[----:B------:R2:W-:Y:S04]  /*31270*/  STL [R1+0xdb8], R15 ;  /* 0x000db80f01007387 */ /* 0x0005e80000100800 */
[----:B------:R-:W-:Y:S01]  /*31280*/  STL [R1+0xdb4], R17 ;  /* 0x000db41101007387 */ /* 0x000fe20000100800 */
[----:B0-----:R-:W-:-:S03]  /*31290*/  LOP3.LUT R7, R29, 0xc0, R8, 0xfe, !PT ;  /* 0x000000c01d077812 */ /* 0x001fc600078efe08 */
[----:B------:R0:W-:Y:S01]  /*312a0*/  STL [R1+0x30], R10 ;  /* 0x0000300a01007387 */ /* 0x0001e20000100800 */
[----:B--2---:R-:W-:-:S05]  /*312b0*/  LOP3.LUT R15, R29, 0xb0, R8, 0xfe, !PT ;  /* 0x000000b01d0f7812 */ /* 0x004fca00078efe08 */
[----:B------:R2:W-:Y:S01]  /*312c0*/  STL [R1+0x34], R15 ;  /* 0x0000340f01007387 */ /* 0x0005e20000100800 */
[----:B0-----:R-:W-:-:S03]  /*312d0*/  LOP3.LUT R10, R29, 0xc8, R8, 0xfe, !PT ;  /* 0x000000c81d0a7812 */ /* 0x001fc600078efe08 */
[----:B------:R-:W-:Y:S04]  /*312e0*/  STL [R1+0x38], R7 ;  /* 0x0000380701007387 */ /* 0x000fe80000100800 */
[----:B------:R0:W-:Y:S01]  /*312f0*/  STL [R1+0x3c], R10 ;  /* 0x00003c0a01007387 */ /* 0x0001e20000100800 */
[C-C-:B--2---:R-:W-:Y:S02]  /*31300*/  LOP3.LUT R15, R29.reuse, 0xd0, R8.reuse, 0xfe, !PT ;  /* 0x000000d01d0f7812 */ /* 0x144fe400078efe08 */
[--C-:B------:R-:W-:Y:S01]  /*31310*/  LOP3.LUT R17, R29, 0xe0, R8.reuse, 0xfe, !PT ;  /* 0x000000e01d117812 */ /* 0x100fe200078efe08 */
[----:B------:R-:W-:Y:S01]  /*31320*/  VIADD R9, R5, 0x78 ;  /* 0x0000007805097836 */ /* 0x000fe20000000000 */
[----:B------:R-:W-:Y:S01]  /*31330*/  LOP3.LUT R18, R29, R8, RZ, 0xfc, !PT ;  /* 0x000000081d127212 */ /* 0x000fe200078efcff */
[C---:B------:R-:W-:Y:S01]  /*31340*/  IMAD R11, R26.reuse, UR5, RZ ;  /* 0x000000051a0b7c24 */ /* 0x040fe2000f8e02ff */
[----:B------:R-:W-:Y:S01]  /*31350*/  ISETP.GE.AND P0, PT, R26, UR12, PT ;  /* 0x0000000c1a007c0c */ /* 0x000fe2000bf06270 */
[----:B------:R-:W-:Y:S01]  /*31360*/  VIADD R0, R5, 0x38 ;  /* 0x0000003805007836 */ /* 0x000fe20000000000 */
[C-C-:B0-----:R-:W-:Y:S01]  /*31370*/  LOP3.LUT R10, R29.reuse, 0xd8, R8.reuse, 0xfe, !PT ;  /* 0x000000d81d0a7812 */ /* 0x141fe200078efe08 */
[----:B------:R0:W-:Y:S04]  /*31380*/  STL [R1+0x40], R15 ;  /* 0x0000400f01007387 */ /* 0x0001e80000100800 */
[----:B------:R2:W-:Y:S01]  /*31390*/  STL [R1+0x1c], R10 ;  /* 0x00001c0a01007387 */ /* 0x0005e20000100800 */
[----:B------:R-:W-:-:S02]  /*313a0*/  LOP3.LUT R21, R29, 0x8, R8, 0xfe, !PT ;  /* 0x000000081d157812 */ /* 0x000fc400078efe08 */
[C-C-:B------:R-:W-:Y:S01]  /*313b0*/  LOP3.LUT R27, R29.reuse, 0x10, R8.reuse, 0xfe, !PT ;  /* 0x000000101d1b7812 */ /* 0x140fe200078efe08 */
[----:B------:R-:W3:Y:S01]  /*313c0*/  LDS.64 R6, [R6+UR4+0x300] ;  /* 0x0003000406067984 */ /* 0x000ee20008000a00 */
[C-C-:B0-----:R-:W-:Y:S02]  /*313d0*/  LOP3.LUT R15, R29.reuse, 0xe8, R8.reuse, 0xfe, !PT ;  /* 0x000000e81d0f7812 */ /* 0x141fe400078efe08 */
[C-C-:B--2---:R-:W-:Y:S01]  /*313e0*/  LOP3.LUT R10, R29.reuse, 0xf0, R8.reuse, 0xfe, !PT ;  /* 0x000000f01d0a7812 */ /* 0x144fe200078efe08 */
[----:B------:R-:W-:Y:S01]  /*313f0*/  STL [R1+0x20], R17 ;  /* 0x0000201101007387 */ /* 0x000fe20000100800 */
[C-C-:B------:R-:W-:Y:S02]  /*31400*/  LOP3.LUT R26, R29.reuse, 0x18, R8.reuse, 0xfe, !PT ;  /* 0x000000181d1a7812 */ /* 0x140fe400078efe08 */
[C-C-:B------:R-:W-:Y:S01]  /*31410*/  LOP3.LUT R25, R29.reuse, 0x20, R8.reuse, 0xfe, !PT ;  /* 0x000000201d197812 */ /* 0x140fe200078efe08 */
[----:B------:R-:W-:Y:S01]  /*31420*/  STL [R1+0x24], R15 ;  /* 0x0000240f01007387 */ /* 0x000fe20000100800 */
[----:B------:R-:W-:-:S02]  /*31430*/  LOP3.LUT R22, R29, 0x28, R8, 0xfe, !PT ;  /* 0x000000281d167812 */ /* 0x000fc400078efe08 */
[C-C-:B------:R-:W-:Y:S01]  /*31440*/  LOP3.LUT R5, R29.reuse, 0x30, R8.reuse, 0xfe, !PT ;  /* 0x000000301d057812 */ /* 0x140fe200078efe08 */
[----:B------:R1:W-:Y:S01]  /*31450*/  STL [R1+0x28], R10 ;  /* 0x0000280a01007387 */ /* 0x0003e20000100800 */
[C-C-:B------:R-:W-:Y:S02]  /*31460*/  LOP3.LUT R4, R29.reuse, 0x40, R8.reuse, 0xfe, !PT ;  /* 0x000000401d047812 */ /* 0x140fe400078efe08 */
[C-C-:B------:R-:W-:Y:S02]  /*31470*/  LOP3.LUT R3, R29.reuse, 0x48, R8.reuse, 0xfe, !PT ;  /* 0x000000481d037812 */ /* 0x140fe400078efe08 */
[C-C-:B------:R-:W-:Y:S02]  /*31480*/  LOP3.LUT R2, R29.reuse, 0x50, R8.reuse, 0xfe, !PT ;  /* 0x000000501d027812 */ /* 0x140fe400078efe08 */
[C-C-:B------:R-:W-:Y:S02]  /*31490*/  LOP3.LUT R23, R29.reuse, 0x58, R8.reuse, 0xfe, !PT ;  /* 0x000000581d177812 */ /* 0x140fe400078efe08 */
[C-C-:B------:R-:W-:Y:S01]  /*314a0*/  LOP3.LUT R24, R29.reuse, 0x60, R8.reuse, 0xfe, !PT ;  /* 0x000000601d187812 */ /* 0x140fe200078efe08 */
[----:B-1----:R-:W-:Y:S01]  /*314b0*/  IMAD R10, R18, R28, RZ ;  /* 0x0000001c120a7224 */ /* 0x002fe200078e02ff */
[----:B------:R-:W-:-:S02]  /*314c0*/  LOP3.LUT R19, R29, 0x80, R8, 0xfe, !PT ;  /* 0x000000801d137812 */ /* 0x000fc400078efe08 */
[C-C-:B------:R-:W-:Y:S02]  /*314d0*/  LOP3.LUT R13, R29.reuse, 0xa0, R8.reuse, 0xfe, !PT ;  /* 0x000000a01d0d7812 */ /* 0x140fe400078efe08 */
[C-C-:B------:R-:W-:Y:S02]  /*314e0*/  LOP3.LUT R17, R29.reuse, 0x70, R8.reuse, 0xfe, !PT ;  /* 0x000000701d117812 */ /* 0x140fe400078efe08 */
[C---:B------:R-:W-:Y:S02]  /*314f0*/  LOP3.LUT R15, R29.reuse, 0x68, R8, 0xfe, !PT ;  /* 0x000000681d0f7812 */ /* 0x040fe400078efe08 */
[----:B------:R-:W-:Y:S02]  /*31500*/  LOP3.LUT R8, R29, R9, RZ, 0xfc, !PT ;  /* 0x000000091d087212 */ /* 0x000fe400078efcff */
[----:B------:R-:W-:Y:S02]  /*31510*/  IADD3 R9, P1, R11, UR6, RZ ;  /* 0x000000060b097c10 */ /* 0x000fe4000ff3e0ff */
[----:B------:R-:W-:-:S02]  /*31520*/  ISETP.LT.AND P3, PT, R18, UR13, !P0 ;  /* 0x0000000d12007c0c */ /* 0x000fc4000c761270 */
[----:B------:R-:W-:Y:S02]  /*31530*/  LEA.HI.X.SX32 R11, R11, UR7, 0x1, P1 ;  /* 0x000000070b0b7c11 */ /* 0x000fe400088f0eff */
[C---:B------:R-:W-:Y:S02]  /*31540*/  IADD3 R18, P5, R10.reuse, R9, RZ ;  /* 0x000000090a127210 */ /* 0x040fe40007fbe0ff */
[----:B------:R-:W-:Y:S02]  /*31550*/  LOP3.LUT R0, R29, R0, RZ, 0xfc, !PT ;  /* 0x000000001d007212 */ /* 0x000fe400078efcff */
[----:B------:R-:W-:Y:S02]  /*31560*/  ISETP.LT.AND P4, PT, R19, UR13, !P0 ;  /* 0x0000000d13007c0c */ /* 0x000fe4000c781270 */
[C---:B------:R-:W-:Y:S01]  /*31570*/  ISETP.LT.AND P1, PT, R27.reuse, UR13, !P0 ;  /* 0x0000000d1b007c0c */ /* 0x040fe2000c721270 */
[----:B------:R-:W-:Y:S01]  /*31580*/  IMAD R27, R27, R28, RZ ;  /* 0x0000001c1b1b7224 */ /* 0x000fe200078e02ff */
[----:B------:R-:W-:-:S02]  /*31590*/  LEA.HI.X.SX32 R19, R10, R11, 0x1, P5 ;  /* 0x0000000b0a137211 */ /* 0x000fc400028f0eff */
[----:B------:R-:W-:-:S05]  /*315a0*/  PRMT R29, R14, 0x7770, RZ ;  /* 0x000077700e1d7816 */ /* 0x000fca00000000ff */
[----:B------:R0:W-:Y:S01]  /*315b0*/  @P3 STG.E.U8 desc[UR8][R18.64], R29 ;  /* 0x0000001d12003986 */ /* 0x0001e2000c101108 */
[C---:B------:R-:W-:Y:S01]  /*315c0*/  ISETP.LT.AND P2, PT, R21.reuse, UR13, !P0 ;  /* 0x0000000d15007c0c */ /* 0x040fe2000c741270 */
[----:B------:R-:W-:Y:S01]  /*315d0*/  IMAD R21, R21, R28, RZ ;  /* 0x0000001c15157224 */ /* 0x000fe200078e02ff */
[C---:B0-----:R-:W-:Y:S01]  /*315e0*/  IADD3 R18, P3, R27.reuse, R9, RZ ;  /* 0x000000091b127210 */ /* 0x041fe20007f7e0ff */
[----:B------:R-:W0:Y:S03]  /*315f0*/  LDC R29, c[0x0][0x248] ;  /* 0x00009200ff1d7b82 */ /* 0x000e260000000800 */
[----:B------:R-:W-:-:S05]  /*31600*/  LEA.HI.X.SX32 R19, R27, R11, 0x1, P3 ;  /* 0x0000000b1b137211 */ /* 0x000fca00018f0eff */
[----:B------:R-:W1:Y:S01]  /*31610*/  LDC R27, c[0x0][0x248] ;  /* 0x00009200ff1b7b82 */ /* 0x000e620000000800 */
[C---:B------:R-:W-:Y:S02]  /*31620*/  IADD3 R20, P6, R21.reuse, R9, RZ ;  /* 0x0000000915147210 */ /* 0x040fe40007fde0ff */
[----:B------:R-:W-:Y:S02]  /*31630*/  PRMT R28, R16, 0x7770, RZ ;  /* 0x00007770101c7816 */ /* 0x000fe400000000ff */
[----:B------:R-:W-:-:S05]  /*31640*/  LEA.HI.X.SX32 R21, R21, R11, 0x1, P6 ;  /* 0x0000000b15157211 */ /* 0x000fca00030f0eff */
[----:B------:R2:W-:Y:S01]  /*31650*/  @P2 STG.E.U8 desc[UR8][R20.64], R28 ;  /* 0x0000001c14002986 */ /* 0x0005e2000c101108 */
[C---:B------:R-:W-:Y:S02]  /*31660*/  ISETP.LT.AND P2, PT, R26.reuse, UR13, !P0 ;  /* 0x0000000d1a007c0c */ /* 0x040fe4000c741270 */
[C---:B------:R-:W-:Y:S01]  /*31670*/  ISETP.LT.AND P3, PT, R25.reuse, UR13, !P0 ;  /* 0x0000000d19007c0c */ /* 0x040fe2000c761270 */
[----:B0-----:R-:W-:Y:S01]  /*31680*/  IMAD R26, R26, R29, RZ ;  /* 0x0000001d1a1a7224 */ /* 0x001fe200078e02ff */
[----:B--2---:R-:W-:Y:S01]  /*31690*/  PRMT R21, R12, 0x7770, RZ ;  /* 0x000077700c157816 */ /* 0x004fe200000000ff */
[----:B------:R-:W2:Y:S01]  /*316a0*/  LDL.LU R28, [R1+0x10] ;  /* 0x00001000011c7983 */ /* 0x000ea20000300800 */
[----:B-1----:R-:W-:Y:S02]  /*316b0*/  IMAD R25, R25, R27, RZ ;  /* 0x0000001b19197224 */ /* 0x002fe400078e02ff */
[----:B------:R-:W-:Y:S01]  /*316c0*/  IADD3 R20, P5, R26, R9, RZ ;  /* 0x000000091a147210 */ /* 0x000fe20007fbe0ff */
[----:B------:R0:W-:Y:S01]  /*316d0*/  @P1 STG.E.U8 desc[UR8][R18.64], R21 ;  /* 0x0000001512001986 */ /* 0x0001e2000c101108 */
[C---:B------:R-:W-:Y:S01]  /*316e0*/  ISETP.LT.AND P1, PT, R22.reuse, UR13, !P0 ;  /* 0x0000000d16007c0c */ /* 0x040fe2000c721270 */
[----:B------:R-:W-:Y:S01]  /*316f0*/  IMAD R22, R22, R27, RZ ;  /* 0x0000001b16167224 */ /* 0x000fe200078e02ff */
[----:B0-----:R-:W-:-:S02]  /*31700*/  IADD3 R18, P6, R25, R9, RZ ;  /* 0x0000000919127210 */ /* 0x001fc40007fde0ff */
[-C--:B------:R-:W-:Y:S02]  /*31710*/  LEA.HI.X.SX32 R21, R26, R11.reuse, 0x1, P5 ;  /* 0x0000000b1a157211 */ /* 0x080fe400028f0eff */
[----:B---3--:R-:W-:Y:S02]  /*31720*/  PRMT R26, R6, 0x7770, RZ ;  /* 0x00007770061a7816 */ /* 0x008fe400000000ff */
[----:B------:R-:W-:Y:S02]  /*31730*/  LEA.HI.X.SX32 R19, R25, R11, 0x1, P6 ;  /* 0x0000000b19137211 */ /* 0x000fe400030f0eff */
[----:B------:R-:W-:Y:S01]  /*31740*/  PRMT R25, R14, 0x7771, RZ ;  /* 0x000077710e197816 */ /* 0x000fe200000000ff */
[----:B------:R0:W-:Y:S01]  /*31750*/  @P2 STG.E.U8 desc[UR8][R20.64], R26 ;  /* 0x0000001a14002986 */ /* 0x0001e2000c101108 */
[C---:B------:R-:W-:Y:S01]  /*31760*/  ISETP.LT.AND P2, PT, R5.reuse, UR13, !P0 ;  /* 0x0000000d05007c0c */ /* 0x040fe2000c741270 */
[-C--:B------:R-:W-:Y:S02]  /*31770*/  IMAD R5, R5, R27.reuse, RZ ;  /* 0x0000001b05057224 */ /* 0x080fe400078e02ff */
[----:B------:R1:W-:Y:S01]  /*31780*/  @P3 STG.E.U8 desc[UR8][R18.64], R25 ;  /* 0x0000001912003986 */ /* 0x0003e2000c101108 */
[C---:B------:R-:W-:Y:S01]  /*31790*/  ISETP.LT.AND P3, PT, R0.reuse, UR13, !P0 ;  /* 0x0000000d00007c0c */ /* 0x040fe2000c761270 */
[----:B------:R-:W-:Y:S01]  /*317a0*/  IMAD R0, R0, R27, RZ ;  /* 0x0000001b00007224 */ /* 0x000fe200078e02ff */
[----:B0-----:R-:W-:-:S04]  /*317b0*/  IADD3 R20, P5, R22, R9, RZ ;  /* 0x0000000916147210 */ /* 0x001fc80007fbe0ff */
[----:B------:R-:W-:Y:S02]  /*317c0*/  LEA.HI.X.SX32 R21, R22, R11, 0x1, P5 ;  /* 0x0000000b16157211 */ /* 0x000fe400028f0eff */
[----:B-1----:R-:W-:Y:S02]  /*317d0*/  PRMT R19, R16, 0x7771, RZ ;  /* 0x0000777110137816 */ /* 0x002fe400000000ff */
[-C--:B------:R-:W-:Y:S02]  /*317e0*/  IADD3 R18, P5, R5, R9.reuse, RZ ;  /* 0x0000000905127210 */ /* 0x080fe40007fbe0ff */
[----:B------:R-:W-:Y:S01]  /*317f0*/  PRMT R22, R12, 0x7771, RZ ;  /* 0x000077710c167816 */ /* 0x000fe200000000ff */
[----:B------:R0:W-:Y:S01]  /*31800*/  @P1 STG.E.U8 desc[UR8][R20.64], R19 ;  /* 0x0000001314001986 */ /* 0x0001e2000c101108 */
[----:B------:R-:W-:Y:S02]  /*31810*/  ISETP.LT.AND P1, PT, R4, UR13, !P0 ;  /* 0x0000000d04007c0c */ /* 0x000fe4000c721270 */
[----:B0-----:R-:W-:-:S02]  /*31820*/  IADD3 R20, P6, R0, R9, RZ ;  /* 0x0000000900147210 */ /* 0x001fc40007fde0ff */
[----:B------:R-:W-:Y:S01]  /*31830*/  LEA.HI.X.SX32 R19, R5, R11, 0x1, P5 ;  /* 0x0000000b05137211 */ /* 0x000fe200028f0eff */
[----:B------:R-:W-:Y:S01]  /*31840*/  IMAD R5, R4, R27, RZ ;  /* 0x0000001b04057224 */ /* 0x000fe200078e02ff */
[----:B------:R-:W-:Y:S02]  /*31850*/  LEA.HI.X.SX32 R21, R0, R11, 0x1, P6 ;  /* 0x0000000b00157211 */ /* 0x000fe400030f0eff */
[----:B------:R-:W-:Y:S01]  /*31860*/  PRMT R0, R6, 0x7771, RZ ;  /* 0x0000777106007816 */ /* 0x000fe200000000ff */
[----:B------:R0:W-:Y:S01]  /*31870*/  @P2 STG.E.U8 desc[UR8][R18.64], R22 ;  /* 0x0000001612002986 */ /* 0x0001e2000c101108 */
[----:B------:R-:W-:Y:S02]  /*31880*/  IADD3 R4, P5, R5, R9, RZ ;  /* 0x0000000905047210 */ /* 0x000fe40007fbe0ff */
[C---:B------:R-:W-:Y:S01]  /*31890*/  ISETP.LT.AND P2, PT, R3.reuse, UR13, !P0 ;  /* 0x0000000d03007c0c */ /* 0x040fe2000c741270 */
[----:B------:R-:W-:Y:S01]  /*318a0*/  IMAD R3, R3, R27, RZ ;  /* 0x0000001b03037224 */ /* 0x000fe200078e02ff */
[----:B------:R1:W-:Y:S01]  /*318b0*/  @P3 STG.E.U8 desc[UR8][R20.64], R0 ;  /* 0x0000000014003986 */ /* 0x0003e2000c101108 */
[----:B------:R-:W-:-:S02]  /*318c0*/  LEA.HI.X.SX32 R5, R5, R11, 0x1, P5 ;  /* 0x0000000b05057211 */ /* 0x000fc400028f0eff */
[----:B------:R-:W-:Y:S02]  /*318d0*/  ISETP.LT.AND P3, PT, R2, UR13, !P0 ;  /* 0x0000000d02007c0c */ /* 0x000fe4000c761270 */
[----:B0-----:R-:W-:Y:S01]  /*318e0*/  PRMT R18, R14, 0x7772, RZ ;  /* 0x000077720e127816 */ /* 0x001fe200000000ff */
[----:B-1----:R-:W-:Y:S01]  /*318f0*/  IMAD R0, R2, R27, RZ ;  /* 0x0000001b02007224 */ /* 0x002fe200078e02ff */
[----:B------:R-:W-:-:S03]  /*31900*/  IADD3 R2, P6, R3, R9, RZ ;  /* 0x0000000903027210 */ /* 0x000fc60007fde0ff */
[----:B------:R0:W-:Y:S01]  /*31910*/  @P1 STG.E.U8 desc[UR8][R4.64], R18 ;  /* 0x0000001204001986 */ /* 0x0001e2000c101108 */
[C---:B------:R-:W-:Y:S01]  /*31920*/  ISETP.LT.AND P5, PT, R23.reuse, UR13, !P0 ;  /* 0x0000000d17007c0c */ /* 0x040fe2000c7a1270 */
[----:B------:R-:W-:Y:S01]  /*31930*/  IMAD R23, R23, R27, RZ ;  /* 0x0000001b17177224 */ /* 0x000fe200078e02ff */
[----:B------:R-:W-:Y:S02]  /*31940*/  LEA.HI.X.SX32 R3, R3, R11, 0x1, P6 ;  /* 0x0000000b03037211 */ /* 0x000fe400030f0eff */
[----:B0-----:R-:W-:Y:S02]  /*31950*/  IADD3 R4, P1, R0, R9, RZ ;  /* 0x0000000900047210 */ /* 0x001fe40007f3e0ff */
[----:B------:R-:W-:Y:S02]  /*31960*/  PRMT R18, R16, 0x7772, RZ ;  /* 0x0000777210127816 */ /* 0x000fe400000000ff */
[----:B------:R-:W-:Y:S02]  /*31970*/  LEA.HI.X.SX32 R5, R0, R11, 0x1, P1 ;  /* 0x0000000b00057211 */ /* 0x000fe400008f0eff */
[----:B------:R-:W-:Y:S01]  /*31980*/  PRMT R0, R12, 0x7772, RZ ;  /* 0x000077720c007816 */ /* 0x000fe200000000ff */
[----:B------:R0:W-:Y:S04]  /*31990*/  @P2 STG.E.U8 desc[UR8][R2.64], R18 ;  /* 0x0000001202002986 */ /* 0x0001e8000c101108 */
[----:B------:R1:W-:Y:S01]  /*319a0*/  @P3 STG.E.U8 desc[UR8][R4.64], R0 ;  /* 0x0000000004003986 */ /* 0x0003e2000c101108 */
[----:B0-----:R-:W-:-:S04]  /*319b0*/  IADD3 R2, P1, R23, R9, RZ ;  /* 0x0000000917027210 */ /* 0x001fc80007f3e0ff */
[----:B------:R-:W-:Y:S01]  /*319c0*/  LEA.HI.X.SX32 R3, R23, R11, 0x1, P1 ;  /* 0x0000000b17037211 */ /* 0x000fe200008f0eff */
[CC--:B-1----:R-:W-:Y:S01]  /*319d0*/  IMAD R0, R15.reuse, R27.reuse, RZ ;  /* 0x0000001b0f007224 */ /* 0x0c2fe200078e02ff */
[----:B------:R-:W-:Y:S02]  /*319e0*/  ISETP.LT.AND P1, PT, R15, UR13, !P0 ;  /* 0x0000000d0f007c0c */ /* 0x000fe4000c721270 */
[----:B------:R-:W3:Y:S01]  /*319f0*/  LDL.LU R15, [R1+0xdb8] ;  /* 0x000db800010f7983 */ /* 0x000ee20000300800 */
[----:B------:R-:W-:Y:S02]  /*31a00*/  PRMT R5, R6, 0x7772, RZ ;  /* 0x0000777206057816 */ /* 0x000fe400000000ff */
[----:B------:R-:W-:Y:S01]  /*31a10*/  PRMT R18, R14, 0x7773, RZ ;  /* 0x000077730e127816 */ /* 0x000fe200000000ff */
[----:B------:R-:W4:Y:S01]  /*31a20*/  LDL.LU R29, [R1+0x30] ;  /* 0x00003000011d7983 */ /* 0x000f220000300800 */
[----:B------:R-:W-:-:S03]  /*31a30*/  IMAD R14, R17, R27, RZ ;  /* 0x0000001b110e7224 */ /* 0x000fc600078e02ff */
[----:B------:R0:W-:Y:S01]  /*31a40*/  @P5 STG.E.U8 desc[UR8][R2.64], R5 ;  /* 0x0000000502005986 */ /* 0x0001e2000c101108 */
[----:B------:R-:W-:-:S03]  /*31a50*/  ISETP.LT.AND P5, PT, R17, UR13, !P0 ;  /* 0x0000000d11007c0c */ /* 0x000fc6000c7a1270 */
[----:B------:R-:W2:Y:S01]  /*31a60*/  LDL.LU R17, [R1+0xdb4] ;  /* 0x000db40001117983 */ /* 0x000ea20000300800 */
[C---:B------:R-:W-:Y:S01]  /*31a70*/  ISETP.LT.AND P2, PT, R24.reuse, UR13, !P0 ;  /* 0x0000000d18007c0c */ /* 0x040fe2000c741270 */
[----:B------:R-:W-:Y:S01]  /*31a80*/  IMAD R24, R24, R27, RZ ;  /* 0x0000001b18187224 */ /* 0x000fe200078e02ff */
[----:B------:R-:W-:Y:S01]  /*31a90*/  ISETP.LT.AND P6, PT, R8, UR13, !P0 ;  /* 0x0000000d08007c0c */ /* 0x000fe2000c7c1270 */
[----:B------:R-:W4:Y:S03]  /*31aa0*/  LDL.LU R25, [R1+0x34] ;  /* 0x0000340001197983 */ /* 0x000f260000300800 */
[----:B------:R-:W-:Y:S01]  /*31ab0*/  IADD3 R4, P3, R24, R9, RZ ;  /* 0x0000000918047210 */ /* 0x000fe20007f7e0ff */
[----:B------:R-:W-:-:S03]  /*31ac0*/  IMAD R8, R8, R27, RZ ;  /* 0x0000001b08087224 */ /* 0x000fc600078e02ff */
[----:B0-----:R-:W-:-:S05]  /*31ad0*/  LEA.HI.X.SX32 R5, R24, R11, 0x1, P3 ;  /* 0x0000000b18057211 */ /* 0x001fca00018f0eff */
[----:B------:R0:W-:Y:S02]  /*31ae0*/  @P2 STG.E.U8 desc[UR8][R4.64], R18 ;  /* 0x0000001204002986 */ /* 0x0001e4000c101108 */
[----:B0-----:R-:W-:-:S04]  /*31af0*/  IADD3 R4, P2, R8, R9, RZ ;  /* 0x0000000908047210 */ /* 0x001fc80007f5e0ff */
[----:B------:R-:W-:Y:S02]  /*31b00*/  LEA.HI.X.SX32 R5, R8, R11, 0x1, P2 ;  /* 0x0000000b08057211 */ /* 0x000fe400010f0eff */
[----:B------:R-:W-:Y:S02]  /*31b10*/  IADD3 R2, P3, R0, R9, RZ ;  /* 0x0000000900027210 */ /* 0x000fe40007f7e0ff */
[----:B------:R-:W-:Y:S02]  /*31b20*/  PRMT R16, R16, 0x7773, RZ ;  /* 0x0000777310107816 */ /* 0x000fe400000000ff */
[----:B------:R-:W-:Y:S02]  /*31b30*/  LEA.HI.X.SX32 R3, R0, R11, 0x1, P3 ;  /* 0x0000000b00037211 */ /* 0x000fe400018f0eff */
[----:B---3--:R-:W-:Y:S02]  /*31b40*/  ISETP.LT.AND P2, PT, R15, UR13, !P0 ;  /* 0x0000000d0f007c0c */ /* 0x008fe4000c741270 */
[----:B------:R-:W3:Y:S04]  /*31b50*/  LDL.LU R15, [R1+0xdb0] ;  /* 0x000db000010f7983 */ /* 0x000ee80000300800 */
[----:B------:R0:W-:Y:S02]  /*31b60*/  @P1 STG.E.U8 desc[UR8][R2.64], R16 ;  /* 0x0000001002001986 */ /* 0x0001e4000c101108 */
[----:B0-----:R-:W0:Y:S01]  /*31b70*/  LDC R16, c[0x0][0x248] ;  /* 0x00009200ff107b82 */ /* 0x001e220000000800 */
[----:B------:R-:W-:-:S02]  /*31b80*/  IADD3 R2, P3, R14, R9, RZ ;  /* 0x000000090e027210 */ /* 0x000fc40007f7e0ff */
[----:B------:R-:W-:Y:S02]  /*31b90*/  PRMT R21, R12, 0x7773, RZ ;  /* 0x000077730c157816 */ /* 0x000fe400000000ff */
[----:B------:R-:W-:Y:S02]  /*31ba0*/  LEA.HI.X.SX32 R3, R14, R11, 0x1, P3 ;  /* 0x0000000b0e037211 */ /* 0x000fe400018f0eff */
[----:B--2---:R-:W-:Y:S02]  /*31bb0*/  ISETP.LT.AND P3, PT, R17, UR13, !P0 ;  /* 0x0000000d11007c0c */ /* 0x004fe4000c761270 */
[----:B------:R-:W2:Y:S04]  /*31bc0*/  LDL.LU R17, [R1+0xdac] ;  /* 0x000dac0001117983 */ /* 0x000ea80000300800 */
[----:B------:R1:W-:Y:S04]  /*31bd0*/  @P5 STG.E.U8 desc[UR8][R2.64], R21 ;  /* 0x0000001502005986 */ /* 0x0003e8000c101108 */
[----:B------:R-:W2:Y:S04]  /*31be0*/  LDL.LU R22, [R1+0x38] ;  /* 0x0000380001167983 */ /* 0x000ea80000300800 */
[----:B------:R-:W2:Y:S01]  /*31bf0*/  LDL.LU R26, [R1+0x8] ;  /* 0x00000800011a7983 */ /* 0x000ea20000300800 */
[----:B0-----:R-:W-:-:S05]  /*31c00*/  IMAD R10, R16, 0x80, R10 ;  /* 0x00000080100a7824 */ /* 0x001fca00078e020a */
[----:B-1----:R-:W-:-:S04]  /*31c10*/  IADD3 R2, P5, R10, R9, RZ ;  /* 0x000000090a027210 */ /* 0x002fc80007fbe0ff */
[----:B------:R-:W-:Y:S02]  /*31c20*/  LEA.HI.X.SX32 R3, R10, R11, 0x1, P5 ;  /* 0x0000000b0a037211 */ /* 0x000fe400028f0eff */
[----:B------:R-:W-:Y:S02]  /*31c30*/  ISETP.LT.AND P5, PT, R13, UR13, !P0 ;  /* 0x0000000d0d007c0c */ /* 0x000fe4000c7a1270 */
[----:B------:R-:W2:Y:S01]  /*31c40*/  LDL.LU R13, [R1+0xda8] ;  /* 0x000da800010d7983 */ /* 0x000ea20000300800 */
[----:B------:R-:W-:Y:S02]  /*31c50*/  PRMT R23, R6, 0x7773, RZ ;  /* 0x0000777306177816 */ /* 0x000fe400000000ff */
[----:B------:R-:W-:Y:S01]  /*31c60*/  ISETP.LT.AND P1, PT, R28, UR13, !P0 ;  /* 0x0000000d1c007c0c */ /* 0x000fe2000c721270 */
[----:B------:R-:W2:Y:S04]  /*31c70*/  LDL.LU R27, [R1+0x3c] ;  /* 0x00003c00011b7983 */ /* 0x000ea80000300800 */
[----:B------:R0:W-:Y:S01]  /*31c80*/  @P6 STG.E.U8 desc[UR8][R4.64], R23 ;  /* 0x0000001704006986 */ /* 0x0001e2000c101108 */
[----:B---3--:R-:W-:-:S05]  /*31c90*/  PRMT R19, R15, 0x7770, RZ ;  /* 0x000077700f137816 */ /* 0x008fca00000000ff */
[----:B------:R1:W-:Y:S01]  /*31ca0*/  @P4 STG.E.U8 desc[UR8][R2.64], R19 ;  /* 0x0000001302004986 */ /* 0x0003e2000c101108 */
[----:B----4-:R-:W-:-:S03]  /*31cb0*/  ISETP.LT.AND P4, PT, R29, UR13, !P0 ;  /* 0x0000000d1d007c0c */ /* 0x010fc6000c781270 */
[----:B------:R-:W3:Y:S04]  /*31cc0*/  LDL.LU R29, [R1+0x40] ;  /* 0x00004000011d7983 */ /* 0x000ee80000300800 */
[----:B------:R-:W4:Y:S01]  /*31cd0*/  LDL.LU R28, [R1+0x1c] ;  /* 0x00001c00011c7983 */ /* 0x000f220000300800 */
[----:B------:R-:W-:Y:S01]  /*31ce0*/  IMAD R0, R16, 0x8, R10 ;  /* 0x0000000810007824 */ /* 0x000fe200078e020a */
[----:B--2---:R-:W-:-:S03]  /*31cf0*/  PRMT R21, R17, 0x7770, RZ ;  /* 0x0000777011157816 */ /* 0x004fc600000000ff */
[----:B------:R-:W-:Y:S01]  /*31d00*/  IMAD R6, R16, 0x8, R0 ;  /* 0x0000000810067824 */ /* 0x000fe200078e0200 */
[C---:B0-----:R-:W-:Y:S01]  /*31d10*/  IADD3 R4, P6, R0.reuse, R9, RZ ;  /* 0x0000000900047210 */ /* 0x041fe20007fde0ff */
[----:B------:R-:W2:Y:S03]  /*31d20*/  LDL.LU R18, [R1+0xc] ;  /* 0x00000c0001127983 */ /* 0x000ea60000300800 */
[----:B------:R-:W-:Y:S01]  /*31d30*/  LEA.HI.X.SX32 R5, R0, R11, 0x1, P6 ;  /* 0x0000000b00057211 */ /* 0x000fe200030f0eff */
[----:B------:R-:W-:Y:S01]  /*31d40*/  IMAD R0, R16, 0x8, R6 ;  /* 0x0000000810007824 */ /* 0x000fe200078e0206 */
[C---:B-1----:R-:W-:Y:S01]  /*31d50*/  IADD3 R2, P6, R6.reuse, R9, RZ ;  /* 0x0000000906027210 */ /* 0x042fe20007fde0ff */
[----:B------:R-:W2:Y:S03]  /*31d60*/  LDL.LU R24, [R1+0x20] ;  /* 0x0000200001187983 */ /* 0x000ea60000300800 */
[----:B------:R-:W-:Y:S01]  /*31d70*/  LEA.HI.X.SX32 R3, R6, R11, 0x1, P6 ;  /* 0x0000000b06037211 */ /* 0x000fe200030f0eff */
[----:B------:R0:W-:Y:S01]  /*31d80*/  @P1 STG.E.U8 desc[UR8][R4.64], R21 ;  /* 0x0000001504001986 */ /* 0x0001e2000c101108 */
[----:B------:R-:W-:Y:S01]  /*31d90*/  IMAD R6, R16, 0x8, R0 ;  /* 0x0000000810067824 */ /* 0x000fe200078e0200 */
[----:B------:R-:W-:-:S02]  /*31da0*/  ISETP.LT.AND P1, PT, R25, UR13, !P0 ;  /* 0x0000000d19007c0c */ /* 0x000fc4000c721270 */
[----:B------:R-:W-:Y:S02]  /*31db0*/  PRMT R25, R7, 0x7770, RZ ;  /* 0x0000777007197816 */ /* 0x000fe400000000ff */
[C---:B0-----:R-:W-:Y:S02]  /*31dc0*/  IADD3 R4, P6, R0.reuse, R9, RZ ;  /* 0x0000000900047210 */ /* 0x041fe40007fde0ff */
[----:B------:R-:W-:Y:S02]  /*31dd0*/  PRMT R23, R13, 0x7770, RZ ;  /* 0x000077700d177816 */ /* 0x000fe400000000ff */
[----:B------:R-:W-:Y:S01]  /*31de0*/  LEA.HI.X.SX32 R5, R0, R11, 0x1, P6 ;  /* 0x0000000b00057211 */ /* 0x000fe200030f0eff */
[----:B------:R-:W-:Y:S02]  /*31df0*/  IMAD R0, R16, 0x8, R6 ;  /* 0x0000000810007824 */ /* 0x000fe400078e0206 */
[----:B------:R0:W-:Y:S04]  /*31e00*/  @P2 STG.E.U8 desc[UR8][R2.64], R23 ;  /* 0x0000001702002986 */ /* 0x0001e8000c101108 */
[----:B------:R1:W-:Y:S01]  /*31e10*/  @P3 STG.E.U8 desc[UR8][R4.64], R25 ;  /* 0x0000001904003986 */ /* 0x0003e2000c101108 */
[----:B0-----:R-:W-:-:S04]  /*31e20*/  IADD3 R2, P6, R6, R9, RZ ;  /* 0x0000000906027210 */ /* 0x001fc80007fde0ff */
[----:B------:R-:W-:Y:S02]  /*31e30*/  LEA.HI.X.SX32 R3, R6, R11, 0x1, P6 ;  /* 0x0000000b06037211 */ /* 0x000fe400030f0eff */
[C---:B-1----:R-:W-:Y:S02]  /*31e40*/  IADD3 R4, P6, R0.reuse, R9, RZ ;  /* 0x0000000900047210 */ /* 0x042fe40007fde0ff */
[----:B------:R-:W-:Y:S02]  /*31e50*/  PRMT R19, R15, 0x7771, RZ ;  /* 0x000077710f137816 */ /* 0x000fe400000000ff */
[----:B------:R-:W-:Y:S02]  /*31e60*/  PRMT R21, R17, 0x7771, RZ ;  /* 0x0000777111157816 */ /* 0x000fe400000000ff */
[----:B------:R-:W-:Y:S01]  /*31e70*/  LEA.HI.X.SX32 R5, R0, R11, 0x1, P6 ;  /* 0x0000000b00057211 */ /* 0x000fe200030f0eff */
[----:B------:R-:W-:Y:S01]  /*31e80*/  IMAD R0, R16, 0x8, R0 ;  /* 0x0000000810007824 */ /* 0x000fe200078e0200 */
[----:B------:R-:W-:Y:S04]  /*31e90*/  @P5 STG.E.U8 desc[UR8][R2.64], R19 ;  /* 0x0000001302005986 */ /* 0x000fe8000c101108 */
[----:B------:R0:W-:Y:S01]  /*31ea0*/  @P4 STG.E.U8 desc[UR8][R4.64], R21 ;  /* 0x0000001504004986 */ /* 0x0001e2000c101108 */
[C---:B------:R-:W-:Y:S01]  /*31eb0*/  ISETP.LT.AND P3, PT, R26.reuse, UR13, !P0 ;  /* 0x0000000d1a007c0c */ /* 0x040fe2000c761270 */
[----:B------:R-:W-:-:S02]  /*31ec0*/  IMAD R6, R26, R16, RZ ;  /* 0x000000101a067224 */ /* 0x000fc400078e02ff */
[----:B------:R-:W2:Y:S01]  /*31ed0*/  LDL.LU R26, [R1+0x24] ;  /* 0x00002400011a7983 */ /* 0x000ea20000300800 */
[----:B0-----:R-:W-:-:S04]  /*31ee0*/  IADD3 R4, P4, R0, R9, RZ ;  /* 0x0000000900047210 */ /* 0x001fc80007f9e0ff */
[----:B------:R-:W-:Y:S02]  /*31ef0*/  LEA.HI.X.SX32 R5, R0, R11, 0x1, P4 ;  /* 0x0000000b00057211 */ /* 0x000fe400020f0eff */
[----:B----4-:R-:W-:Y:S02]  /*31f00*/  ISETP.LT.AND P4, PT, R28, UR13, !P0 ;  /* 0x0000000d1c007c0c */ /* 0x010fe4000c781270 */
[----:B------:R-:W4:Y:S01]  /*31f10*/  LDL.LU R28, [R1+0x28] ;  /* 0x00002800011c7983 */ /* 0x000f220000300800 */
[----:B------:R-:W-:Y:S01]  /*31f20*/  IADD3 R2, P5, R6, R9, RZ ;  /* 0x0000000906027210 */ /* 0x000fe20007fbe0ff */
[----:B------:R-:W-:-:S03]  /*31f30*/  IMAD R0, R16, 0x10, R0 ;  /* 0x0000001010007824 */ /* 0x000fc600078e0200 */
[----:B------:R-:W-:Y:S02]  /*31f40*/  LEA.HI.X.SX32 R3, R6, R11, 0x1, P5 ;  /* 0x0000000b06037211 */ /* 0x000fe400028f0eff */
[----:B---3--:R-:W-:Y:S02]  /*31f50*/  ISETP.LT.AND P5, PT, R29, UR13, !P0 ;  /* 0x0000000d1d007c0c */ /* 0x008fe4000c7a1270 */
[----:B------:R-:W-:Y:S01]  /*31f60*/  PRMT R29, R13, 0x7771, RZ ;  /* 0x000077710d1d7816 */ /* 0x000fe200000000ff */
[----:B------:R-:W-:Y:S01]  /*31f70*/  IMAD R6, R16, 0x8, R0 ;  /* 0x0000000810067824 */ /* 0x000fe200078e0200 */
[----:B------:R-:W-:-:S03]  /*31f80*/  PRMT R19, R7, 0x7771, RZ ;  /* 0x0000777107137816 */ /* 0x000fc600000000ff */
[----:B------:R-:W-:Y:S01]  /*31f90*/  @P1 STG.E.U8 desc[UR8][R4.64], R29 ;  /* 0x0000001d04001986 */ /* 0x000fe2000c101108 */
[-C--:B------:R-:W-:Y:S02]  /*31fa0*/  IADD3 R20, P1, R0, R9.reuse, RZ ;  /* 0x0000000900147210 */ /* 0x080fe40007f3e0ff */
[----:B------:R-:W-:Y:S01]  /*31fb0*/  ISETP.LT.AND P2, PT, R22, UR13, !P0 ;  /* 0x0000000d16007c0c */ /* 0x000fe2000c741270 */
[----:B------:R0:W-:Y:S01]  /*31fc0*/  @P3 STG.E.U8 desc[UR8][R2.64], R19 ;  /* 0x0000001302003986 */ /* 0x0001e2000c101108 */
[----:B------:R-:W-:Y:S02]  /*31fd0*/  IADD3 R22, P3, R6, R9, RZ ;  /* 0x0000000906167210 */ /* 0x000fe40007f7e0ff */
[-C--:B------:R-:W-:Y:S01]  /*31fe0*/  LEA.HI.X.SX32 R21, R0, R11.reuse, 0x1, P1 ;  /* 0x0000000b00157211 */ /* 0x080fe200008f0eff */
[----:B------:R-:W-:Y:S01]  /*31ff0*/  IMAD R0, R16, 0x8, R6 ;  /* 0x0000000810007824 */ /* 0x000fe200078e0206 */
[----:B------:R-:W-:Y:S02]  /*32000*/  LEA.HI.X.SX32 R23, R6, R11, 0x1, P3 ;  /* 0x0000000b06177211 */ /* 0x000fe400018f0eff */
[----:B------:R-:W-:Y:S01]  /*32010*/  ISETP.LT.AND P6, PT, R27, UR13, !P0 ;  /* 0x0000000d1b007c0c */ /* 0x000fe2000c7c1270 */
[----:B------:R-:W-:Y:S01]  /*32020*/  IMAD R6, R16, 0x8, R0 ;  /* 0x0000000810067824 */ /* 0x000fe200078e0200 */
[----:B------:R-:W-:-:S03]  /*32030*/  PRMT R25, R15, 0x7772, RZ ;  /* 0x000077720f197816 */ /* 0x000fc600000000ff */
[----:B------:R-:W-:Y:S02]  /*32040*/  IMAD R8, R16, 0x8, R6 ;  /* 0x0000000810087824 */ /* 0x000fe400078e0206 */
[----:B------:R1:W-:Y:S01]  /*32050*/  @P2 STG.E.U8 desc[UR8][R20.64], R25 ;  /* 0x0000001914002986 */ /* 0x0003e2000c101108 */
[----:B0-----:R-:W-:Y:S01]  /*32060*/  IADD3 R2, P2, R0, R9, RZ ;  /* 0x0000000900027210 */ /* 0x001fe20007f5e0ff */
[----:B------:R-:W-:Y:S01]  /*32070*/  IMAD R10, R16, 0x8, R8 ;  /* 0x00000008100a7824 */ /* 0x000fe200078e0208 */
[----:B------:R-:W-:Y:S02]  /*32080*/  PRMT R27, R17, 0x7772, RZ ;  /* 0x00007772111b7816 */ /* 0x000fe400000000ff */
[----:B------:R-:W-:Y:S01]  /*32090*/  LEA.HI.X.SX32 R3, R0, R11, 0x1, P2 ;  /* 0x0000000b00037211 */ /* 0x000fe200010f0eff */
[----:B------:R-:W-:Y:S01]  /*320a0*/  IMAD R0, R16, 0x8, R10 ;  /* 0x0000000810007824 */ /* 0x000fe200078e020a */
[-C--:B------:R-:W-:Y:S01]  /*320b0*/  IADD3 R4, P2, R8, R9.reuse, RZ ;  /* 0x0000000908047210 */ /* 0x080fe20007f5e0ff */
[----:B------:R0:W-:Y:S01]  /*320c0*/  @P6 STG.E.U8 desc[UR8][R22.64], R27 ;  /* 0x0000001b16006986 */ /* 0x0001e2000c101108 */
[C---:B--2---:R-:W-:Y:S01]  /*320d0*/  ISETP.LT.AND P1, PT, R18.reuse, UR13, !P0 ;  /* 0x0000000d12007c0c */ /* 0x044fe2000c721270 */
[----:B------:R-:W-:Y:S01]  /*320e0*/  IMAD R12, R18, R16, RZ ;  /* 0x00000010120c7224 */ /* 0x000fe200078e02ff */
[----:B------:R-:W-:-:S02]  /*320f0*/  IADD3 R18, P3, R6, R9, RZ ;  /* 0x0000000906127210 */ /* 0x000fc40007f7e0ff */
[----:B-1----:R-:W-:Y:S02]  /*32100*/  IADD3 R20, P6, R10, R9, RZ ;  /* 0x000000090a147210 */ /* 0x002fe40007fde0ff */
[----:B------:R-:W-:Y:S02]  /*32110*/  LEA.HI.X.SX32 R5, R8, R11, 0x1, P2 ;  /* 0x0000000b08057211 */ /* 0x000fe400010f0eff */
[----:B------:R-:W-:Y:S02]  /*32120*/  IADD3 R8, P2, R0, R9, RZ ;  /* 0x0000000900087210 */ /* 0x000fe40007f5e0ff */
[-C--:B------:R-:W-:Y:S02]  /*32130*/  LEA.HI.X.SX32 R21, R10, R11.reuse, 0x1, P6 ;  /* 0x0000000b0a157211 */ /* 0x080fe400030f0eff */
[----:B------:R-:W-:Y:S02]  /*32140*/  LEA.HI.X.SX32 R19, R6, R11, 0x1, P3 ;  /* 0x0000000b06137211 */ /* 0x000fe400018f0eff */
[----:B------:R-:W-:-:S02]  /*32150*/  IADD3 R10, P6, R12, R9, RZ ;  /* 0x000000090c0a7210 */ /* 0x000fc40007fde0ff */
[----:B------:R-:W-:Y:S02]  /*32160*/  ISETP.LT.AND P3, PT, R24, UR13, !P0 ;  /* 0x0000000d18007c0c */ /* 0x000fe4000c761270 */
[----:B------:R-:W-:Y:S02]  /*32170*/  LEA.HI.X.SX32 R9, R0, R11, 0x1, P2 ;  /* 0x0000000b00097211 */ /* 0x000fe400010f0eff */
[----:B0-----:R-:W-:Y:S02]  /*32180*/  PRMT R23, R13, 0x7772, RZ ;  /* 0x000077720d177816 */ /* 0x001fe400000000ff */
[----:B------:R-:W-:Y:S02]  /*32190*/  PRMT R25, R7, 0x7772, RZ ;  /* 0x0000777207197816 */ /* 0x000fe400000000ff */
[----:B------:R-:W-:Y:S02]  /*321a0*/  PRMT R15, R15, 0x7773, RZ ;  /* 0x000077730f0f7816 */ /* 0x000fe400000000ff */
[----:B------:R-:W-:-:S02]  /*321b0*/  PRMT R17, R17, 0x7773, RZ ;  /* 0x0000777311117816 */ /* 0x000fc400000000ff */
[----:B------:R-:W-:Y:S01]  /*321c0*/  ISETP.LT.AND P2, PT, R26, UR13, !P0 ;  /* 0x0000000d1a007c0c */ /* 0x000fe2000c741270 */
[----:B------:R0:W-:Y:S01]  /*321d0*/  @P5 STG.E.U8 desc[UR8][R2.64], R23 ;  /* 0x0000001702005986 */ /* 0x0001e2000c101108 */
[----:B------:R-:W-:-:S03]  /*321e0*/  PRMT R13, R13, 0x7773, RZ ;  /* 0x000077730d0d7816 */ /* 0x000fc600000000ff */
[----:B------:R0:W-:Y:S04]  /*321f0*/  @P4 STG.E.U8 desc[UR8][R18.64], R25 ;  /* 0x0000001912004986 */ /* 0x0001e8000c101108 */
[----:B------:R0:W-:Y:S04]  /*32200*/  @P3 STG.E.U8 desc[UR8][R4.64], R15 ;  /* 0x0000000f04003986 */ /* 0x0001e8000c101108 */
[----:B------:R0:W-:Y:S01]  /*32210*/  @P2 STG.E.U8 desc[UR8][R20.64], R17 ;  /* 0x0000001114002986 */ /* 0x0001e2000c101108 */
[----:B------:R-:W-:Y:S02]  /*32220*/  LEA.HI.X.SX32 R11, R12, R11, 0x1, P6 ;  /* 0x0000000b0c0b7211 */ /* 0x000fe400030f0eff */
[----:B------:R-:W-:-:S02]  /*32230*/  PRMT R7, R7, 0x7773, RZ ;  /* 0x0000777307077816 */ /* 0x000fc400000000ff */
[----:B----4-:R-:W-:-:S13]  /*32240*/  ISETP.LT.AND P0, PT, R28, UR13, !P0 ;  /* 0x0000000d1c007c0c */ /* 0x010fda000c701270 */
[----:B------:R0:W-:Y:S01]  /*32250*/  @P0 STG.E.U8 desc[UR8][R8.64], R13 ;  /* 0x0000000d08000986 */ /* 0x0001e2000c101108 */
[----:B------:R-:W-:Y:S05]  /*32260*/  @!P1 EXIT ;  /* 0x000000000000994d */ /* 0x000fea0003800000 */
[----:B------:R-:W-:Y:S01]  /*32270*/  STG.E.U8 desc[UR8][R10.64], R7 ;  /* 0x000000070a007986 */ /* 0x000fe2000c101108 */
[----:B------:R-:W-:Y:S05]  /*32280*/  EXIT ;  /* 0x000000000000794d */ /* 0x000fea0003800000 */
.L_x_3:
[----:B------:R-:W-:-:S00]  /*32290*/  BRA `(.L_x_3) ;  /* 0xfffffffc00fc7947 */ /* 0x000fc0000383ffff */
[----:B------:R-:W-:-:S00]  /*322a0*/  NOP ;  /* 0x0000000000007918 */ /* 0x000fc00000000000 */
        /* <DEDUP_REMOVED lines=13> */
.L_x_4:


//--------------------- .nv.shared.matmul_kernel  --------------------------
	.section	.nv.shared.matmul_kernel,"aw",@nobits
	.sectionflags	@""
	.align	16
	.zero		1024


//--------------------- .nv.shared.reserved.0     --------------------------
	.section	.nv.shared.reserved.0,"aw",@nobits
	.weak		__nv_reservedSMEM_offset_0_alias
	.size		__nv_reservedSMEM_offset_0_alias, 0, 0
	.other		__nv_reservedSMEM_offset_0_alias,@"STO_CUDA_RESERVED_SHARED STV_DEFAULT"
__nv_reservedSMEM_offset_0_alias:
	.zero		0


//--------------------- .nv.constant0.matmul_kernel --------------------------
	.section	.nv.constant0.matmul_kernel,"a",@progbits
	.sectionflags	@""
	.align	4
.nv.constant0.matmul_kernel:
	.zero		608


//--------------------- SYMBOLS --------------------------

	.type		.nv.reservedSmem.offset0,@object
	.size		.nv.reservedSmem.offset0,0x4
